	.target	sm_100a

	.elftype	@"ET_EXEC"


//--------------------- .note.nv.tkinfo           --------------------------
	.section	.note.nv.tkinfo,"",@"SHT_NOTE"
	.sectionflags	@"SHF_NOTE_NV_TKINFO"
	.tkinfo
        /*0018*/ 	.word	0x00000002
        /*0030*/ 	.string	""
        /*0030*/ 	.string	"ptxas"
        /*0030*/ 	.string	"Cuda compilation tools, release 13.0, V13.0.88"
        /*0030*/ 	.string	"Build cuda_13.0.r13.0/compiler.36424714_0"
        /*0030*/ 	.string	"-arch sm_100a -m 64 "



//--------------------- .note.nv.cuinfo           --------------------------
	.section	.note.nv.cuinfo,"",@"SHT_NOTE"
	.sectionflags	@"SHF_NOTE_NV_CUINFO"
        /*0018*/ 	.short	0x0002
        /*001a*/ 	.short	0x0064
        /*001c*/ 	.short	0x0082
	.zero		2


//--------------------- .nv.info                  --------------------------
	.section	.nv.info,"",@"SHT_CUDA_INFO"
	.align	4


	//----- nvinfo : EIATTR_REGCOUNT
	.align		4
        /*0000*/ 	.byte	0x04, 0x2f
        /*0002*/ 	.short	(.L_1 - .L_0)
	.align		4
.L_0:
        /*0004*/ 	.word	index@(_ZN17fastertransformer13add_bias_tanhI6__halfEEvPT_PKS2_ii)
        /*0008*/ 	.word	0x00000016


	//----- nvinfo : EIATTR_FRAME_SIZE
	.align		4
.L_1:
        /*000c*/ 	.byte	0x04, 0x11
        /*000e*/ 	.short	(.L_3 - .L_2)
	.align		4
.L_2:
        /*0010*/ 	.word	index@(_ZN17fastertransformer13add_bias_tanhI6__halfEEvPT_PKS2_ii)
        /*0014*/ 	.word	0x00000000


	//----- nvinfo : EIATTR_REGCOUNT
	.align		4
.L_3:
        /*0018*/ 	.byte	0x04, 0x2f
        /*001a*/ 	.short	(.L_5 - .L_4)
	.align		4
.L_4:
        /*001c*/ 	.word	index@(_ZN17fastertransformer14sigmoid_kernelI7__half2EEvPT_if)
        /*0020*/ 	.word	0x0000000b


	//----- nvinfo : EIATTR_FRAME_SIZE
	.align		4
.L_5:
        /*0024*/ 	.byte	0x04, 0x11
        /*0026*/ 	.short	(.L_7 - .L_6)
	.align		4
.L_6:
        /*0028*/ 	.word	index@(_ZN17fastertransformer14sigmoid_kernelI7__half2EEvPT_if)
        /*002c*/ 	.word	0x00000000


	//----- nvinfo : EIATTR_REGCOUNT
	.align		4
.L_7:
        /*0030*/ 	.byte	0x04, 0x2f
        /*0032*/ 	.short	(.L_9 - .L_8)
	.align		4
.L_8:
        /*0034*/ 	.word	index@(_ZN17fastertransformer18generic_activationINS_14GeluActivationEffEEvPT0_PKT1_PKS2_S6_PKiS8_iPKfSC_SA_iii)
        /*0038*/ 	.word	0x00000020


	//----- nvinfo : EIATTR_FRAME_SIZE
	.align		4
.L_9:
        /*003c*/ 	.byte	0x04, 0x11
        /*003e*/ 	.short	(.L_11 - .L_10)
	.align		4
.L_10:
        /*0040*/ 	.word	index@(_ZN17fastertransformer18generic_activationINS_14GeluActivationEffEEvPT0_PKT1_PKS2_S6_PKiS8_iPKfSC_SA_iii)
        /*0044*/ 	.word	0x00000000


	//----- nvinfo : EIATTR_REGCOUNT
	.align		4
.L_11:
        /*0048*/ 	.byte	0x04, 0x2f
        /*004a*/ 	.short	(.L_13 - .L_12)
	.align		4
.L_12:
        /*004c*/ 	.word	index@(_ZN17fastertransformer18generic_activationINS_14GeluActivationE7__half2S2_EEvPT0_PKT1_PKS3_S7_PKiS9_iPKfSD_SB_iii)
        /*0050*/ 	.word	0x00000020


	//----- nvinfo : EIATTR_FRAME_SIZE
	.align		4
.L_13:
        /*0054*/ 	.byte	0x04, 0x11
        /*0056*/ 	.short	(.L_15 - .L_14)
	.align		4
.L_14:
        /*0058*/ 	.word	index@(_ZN17fastertransformer18generic_activationINS_14GeluActivationE7__half2S2_EEvPT0_PKT1_PKS3_S7_PKiS9_iPKfSD_SB_iii)
        /*005c*/ 	.word	0x00000000


	//----- nvinfo : EIATTR_REGCOUNT
	.align		4
.L_15:
        /*0060*/ 	.byte	0x04, 0x2f
        /*0062*/ 	.short	(.L_17 - .L_16)
	.align		4
.L_16:
        /*0064*/ 	.word	index@(_ZN17fastertransformer18generic_activationINS_14ReluActivationEffEEvPT0_PKT1_PKS2_S6_PKiS8_iPKfSC_SA_iii)
        /*0068*/ 	.word	0x00000020


	//----- nvinfo : EIATTR_FRAME_SIZE
	.align		4
.L_17:
        /*006c*/ 	.byte	0x04, 0x11
        /*006e*/ 	.short	(.L_19 - .L_18)
	.align		4
.L_18:
        /*0070*/ 	.word	index@(_ZN17fastertransformer18generic_activationINS_14ReluActivationEffEEvPT0_PKT1_PKS2_S6_PKiS8_iPKfSC_SA_iii)
        /*0074*/ 	.word	0x00000000


	//----- nvinfo : EIATTR_REGCOUNT
	.align		4
.L_19:
        /*0078*/ 	.byte	0x04, 0x2f
        /*007a*/ 	.short	(.L_21 - .L_20)
	.align		4
.L_20:
        /*007c*/ 	.word	index@(_ZN17fastertransformer18generic_activationINS_14ReluActivationE7__half2S2_EEvPT0_PKT1_PKS3_S7_PKiS9_iPKfSD_SB_iii)
        /*0080*/ 	.word	0x00000020


	//----- nvinfo : EIATTR_FRAME_SIZE
	.align		4
.L_21:
        /*0084*/ 	.byte	0x04, 0x11
        /*0086*/ 	.short	(.L_23 - .L_22)
	.align		4
.L_22:
        /*0088*/ 	.word	index@(_ZN17fastertransformer18generic_activationINS_14ReluActivationE7__half2S2_EEvPT0_PKT1_PKS3_S7_PKiS9_iPKfSD_SB_iii)
        /*008c*/ 	.word	0x00000000


	//----- nvinfo : EIATTR_REGCOUNT
	.align		4
.L_23:
        /*0090*/ 	.byte	0x04, 0x2f
        /*0092*/ 	.short	(.L_25 - .L_24)
	.align		4
.L_24:
        /*0094*/ 	.word	index@(_ZN17fastertransformer18generic_activationINS_14SiluActivationEffEEvPT0_PKT1_PKS2_S6_PKiS8_iPKfSC_SA_iii)
        /*0098*/ 	.word	0x00000020


	//----- nvinfo : EIATTR_FRAME_SIZE
	.align		4
.L_25:
        /*009c*/ 	.byte	0x04, 0x11
        /*009e*/ 	.short	(.L_27 - .L_26)
	.align		4
.L_26:
        /*00a0*/ 	.word	index@(_ZN17fastertransformer18generic_activationINS_14SiluActivationEffEEvPT0_PKT1_PKS2_S6_PKiS8_iPKfSC_SA_iii)
        /*00a4*/ 	.word	0x00000000


	//----- nvinfo : EIATTR_REGCOUNT
	.align		4
.L_27:
        /*00a8*/ 	.byte	0x04, 0x2f
        /*00aa*/ 	.short	(.L_29 - .L_28)
	.align		4
.L_28:
        /*00ac*/ 	.word	index@(_ZN17fastertransformer18generic_activationINS_14SiluActivationE7__half2S2_EEvPT0_PKT1_PKS3_S7_PKiS9_iPKfSD_SB_iii)
        /*00b0*/ 	.word	0x00000020


	//----- nvinfo : EIATTR_FRAME_SIZE
	.align		4
.L_29:
        /*00b4*/ 	.byte	0x04, 0x11
        /*00b6*/ 	.short	(.L_31 - .L_30)
	.align		4
.L_30:
        /*00b8*/ 	.word	index@(_ZN17fastertransformer18generic_activationINS_14SiluActivationE7__half2S2_EEvPT0_PKT1_PKS3_S7_PKiS9_iPKfSD_SB_iii)
        /*00bc*/ 	.word	0x00000000


	//----- nvinfo : EIATTR_REGCOUNT
	.align		4
.L_31:
        /*00c0*/ 	.byte	0x04, 0x2f
        /*00c2*/ 	.short	(.L_33 - .L_32)
	.align		4
.L_32:
        /*00c4*/ 	.word	index@(_ZN17fastertransformer18generic_activationINS_18IdentityActivationEffEEvPT0_PKT1_PKS2_S6_PKiS8_iPKfSC_SA_iii)
        /*00c8*/ 	.word	0x0000001f


	//----- nvinfo : EIATTR_FRAME_SIZE
	.align		4
.L_33:
        /*00cc*/ 	.byte	0x04, 0x11
        /*00ce*/ 	.short	(.L_35 - .L_34)
	.align		4
.L_34:
        /*00d0*/ 	.word	index@(_ZN17fastertransformer18generic_activationINS_18IdentityActivationEffEEvPT0_PKT1_PKS2_S6_PKiS8_iPKfSC_SA_iii)
        /*00d4*/ 	.word	0x00000000


	//----- nvinfo : EIATTR_REGCOUNT
	.align		4
.L_35:
        /*00d8*/ 	.byte	0x04, 0x2f
        /*00da*/ 	.short	(.L_37 - .L_36)
	.align		4
.L_36:
        /*00dc*/ 	.word	index@(_ZN17fastertransformer18generic_activationINS_18IdentityActivationE7__half2S2_EEvPT0_PKT1_PKS3_S7_PKiS9_iPKfSD_SB_iii)
        /*00e0*/ 	.word	0x00000020


	//----- nvinfo : EIATTR_FRAME_SIZE
	.align		4
.L_37:
        /*00e4*/ 	.byte	0x04, 0x11
        /*00e6*/ 	.short	(.L_39 - .L_38)
	.align		4
.L_38:
        /*00e8*/ 	.word	index@(_ZN17fastertransformer18generic_activationINS_18IdentityActivationE7__half2S2_EEvPT0_PKT1_PKS3_S7_PKiS9_iPKfSD_SB_iii)
        /*00ec*/ 	.word	0x00000000


	//----- nvinfo : EIATTR_REGCOUNT
	.align		4
.L_39:
        /*00f0*/ 	.byte	0x04, 0x2f
        /*00f2*/ 	.short	(.L_41 - .L_40)
	.align		4
.L_40:
        /*00f4*/ 	.word	index@(_ZN17fastertransformer18generic_activationINS_18IdentityActivationEf6__halfEEvPT0_PKT1_PKS3_S7_PKiS9_iPKfSD_SB_iii)
        /*00f8*/ 	.word	0x0000001f


	//----- nvinfo : EIATTR_FRAME_SIZE
	.align		4
.L_41:
        /*00fc*/ 	.byte	0x04, 0x11
        /*00fe*/ 	.short	(.L_43 - .L_42)
	.align		4
.L_42:
        /*0100*/ 	.word	index@(_ZN17fastertransformer18generic_activationINS_18IdentityActivationEf6__halfEEvPT0_PKT1_PKS3_S7_PKiS9_iPKfSD_SB_iii)
        /*0104*/ 	.word	0x00000000


	//----- nvinfo : EIATTR_REGCOUNT
	.align		4
.L_43:
        /*0108*/ 	.byte	0x04, 0x2f
        /*010a*/ 	.short	(.L_45 - .L_44)
	.align		4
.L_44:
        /*010c*/ 	.word	index@(_ZN17fastertransformer13add_bias_tanhIfEEvPT_PKS1_ii)
        /*0110*/ 	.word	0x00000013


	//----- nvinfo : EIATTR_FRAME_SIZE
	.align		4
.L_45:
        /*0114*/ 	.byte	0x04, 0x11
        /*0116*/ 	.short	(.L_47 - .L_46)
	.align		4
.L_46:
        /*0118*/ 	.word	index@(_ZN17fastertransformer13add_bias_tanhIfEEvPT_PKS1_ii)
        /*011c*/ 	.word	0x00000000


	//----- nvinfo : EIATTR_REGCOUNT
	.align		4
.L_47:
        /*0120*/ 	.byte	0x04, 0x2f
        /*0122*/ 	.short	(.L_49 - .L_48)
	.align		4
.L_48:
        /*0124*/ 	.word	index@(_ZN17fastertransformer13addBiasGeluV3I7__half2Li256ELi1EEEvPT_PKS2_PKiS5_iS7_i)
        /*0128*/ 	.word	0x0000001e


	//----- nvinfo : EIATTR_FRAME_SIZE
	.align		4
.L_49:
        /*012c*/ 	.byte	0x04, 0x11
        /*012e*/ 	.short	(.L_51 - .L_50)
	.align		4
.L_50:
        /*0130*/ 	.word	index@(_ZN17fastertransformer13addBiasGeluV3I7__half2Li256ELi1EEEvPT_PKS2_PKiS5_iS7_i)
        /*0134*/ 	.word	0x00000000


	//----- nvinfo : EIATTR_REGCOUNT
	.align		4
.L_51:
        /*0138*/ 	.byte	0x04, 0x2f
        /*013a*/ 	.short	(.L_53 - .L_52)
	.align		4
.L_52:
        /*013c*/ 	.word	index@(_ZN17fastertransformer13addBiasGeluV2I7__half2Li256EEEvPT_PKS2_PKiS5_iS7_i)
        /*0140*/ 	.word	0x0000001e


	//----- nvinfo : EIATTR_FRAME_SIZE
	.align		4
.L_53:
        /*0144*/ 	.byte	0x04, 0x11
        /*0146*/ 	.short	(.L_55 - .L_54)
	.align		4
.L_54:
        /*0148*/ 	.word	index@(_ZN17fastertransformer13addBiasGeluV2I7__half2Li256EEEvPT_PKS2_PKiS5_iS7_i)
        /*014c*/ 	.word	0x00000000


	//----- nvinfo : EIATTR_REGCOUNT
	.align		4
.L_55:
        /*0150*/ 	.byte	0x04, 0x2f
        /*0152*/ 	.short	(.L_57 - .L_56)
	.align		4
.L_56:
        /*0154*/ 	.word	index@(_ZN17fastertransformer13addBiasGeluV3I7__half2Li512ELi1EEEvPT_PKS2_PKiS5_iS7_i)
        /*0158*/ 	.word	0x0000001e


	//----- nvinfo : EIATTR_FRAME_SIZE
	.align		4
.L_57:
        /*015c*/ 	.byte	0x04, 0x11
        /*015e*/ 	.short	(.L_59 - .L_58)
	.align		4
.L_58:
        /*0160*/ 	.word	index@(_ZN17fastertransformer13addBiasGeluV3I7__half2Li512ELi1EEEvPT_PKS2_PKiS5_iS7_i)
        /*0164*/ 	.word	0x00000000


	//----- nvinfo : EIATTR_REGCOUNT
	.align		4
.L_59:
        /*0168*/ 	.byte	0x04, 0x2f
        /*016a*/ 	.short	(.L_61 - .L_60)
	.align		4
.L_60:
        /*016c*/ 	.word	index@(_ZN17fastertransformer13addBiasGeluV2I7__half2Li512EEEvPT_PKS2_PKiS5_iS7_i)
        /*0170*/ 	.word	0x0000001e


	//----- nvinfo : EIATTR_FRAME_SIZE
	.align		4
.L_61:
        /*0174*/ 	.byte	0x04, 0x11
        /*0176*/ 	.short	(.L_63 - .L_62)
	.align		4
.L_62:
        /*0178*/ 	.word	index@(_ZN17fastertransformer13addBiasGeluV2I7__half2Li512EEEvPT_PKS2_PKiS5_iS7_i)
        /*017c*/ 	.word	0x00000000


	//----- nvinfo : EIATTR_REGCOUNT
	.align		4
.L_63:
        /*0180*/ 	.byte	0x04, 0x2f
        /*0182*/ 	.short	(.L_65 - .L_64)
	.align		4
.L_64:
        /*0184*/ 	.word	index@(_ZN17fastertransformer13addBiasGeluV3I7__half2Li1024ELi1EEEvPT_PKS2_PKiS5_iS7_i)
        /*0188*/ 	.word	0x0000001e


	//----- nvinfo : EIATTR_FRAME_SIZE
	.align		4
.L_65:
        /*018c*/ 	.byte	0x04, 0x11
        /*018e*/ 	.short	(.L_67 - .L_66)
	.align		4
.L_66:
        /*0190*/ 	.word	index@(_ZN17fastertransformer13addBiasGeluV3I7__half2Li1024ELi1EEEvPT_PKS2_PKiS5_iS7_i)
        /*0194*/ 	.word	0x00000000


	//----- nvinfo : EIATTR_REGCOUNT
	.align		4
.L_67:
        /*0198*/ 	.byte	0x04, 0x2f
        /*019a*/ 	.short	(.L_69 - .L_68)
	.align		4
.L_68:
        /*019c*/ 	.word	index@(_ZN17fastertransformer13addBiasGeluV2I7__half2Li1024EEEvPT_PKS2_PKiS5_iS7_i)
        /*01a0*/ 	.word	0x0000001e


	//----- nvinfo : EIATTR_FRAME_SIZE
	.align		4
.L_69:
        /*01a4*/ 	.byte	0x04, 0x11
        /*01a6*/ 	.short	(.L_71 - .L_70)
	.align		4
.L_70:
        /*01a8*/ 	.word	index@(_ZN17fastertransformer13addBiasGeluV2I7__half2Li1024EEEvPT_PKS2_PKiS5_iS7_i)
        /*01ac*/ 	.word	0x00000000


	//----- nvinfo : EIATTR_REGCOUNT
	.align		4
.L_71:
        /*01b0*/ 	.byte	0x04, 0x2f
        /*01b2*/ 	.short	(.L_73 - .L_72)
	.align		4
.L_72:
        /*01b4*/ 	.word	index@(_ZN17fastertransformer13addBiasGeluV3I7__half2Li1536ELi1EEEvPT_PKS2_PKiS5_iS7_i)
        /*01b8*/ 	.word	0x0000001e


	//----- nvinfo : EIATTR_FRAME_SIZE
	.align		4
.L_73:
        /*01bc*/ 	.byte	0x04, 0x11
        /*01be*/ 	.short	(.L_75 - .L_74)
	.align		4
.L_74:
        /*01c0*/ 	.word	index@(_ZN17fastertransformer13addBiasGeluV3I7__half2Li1536ELi1EEEvPT_PKS2_PKiS5_iS7_i)
        /*01c4*/ 	.word	0x00000000


	//----- nvinfo : EIATTR_REGCOUNT
	.align		4
.L_75:
        /*01c8*/ 	.byte	0x04, 0x2f
        /*01ca*/ 	.short	(.L_77 - .L_76)
	.align		4
.L_76:
        /*01cc*/ 	.word	index@(_ZN17fastertransformer13addBiasGeluV2I7__half2Li1536EEEvPT_PKS2_PKiS5_iS7_i)
        /*01d0*/ 	.word	0x0000001e


	//----- nvinfo : EIATTR_FRAME_SIZE
	.align		4
.L_77:
        /*01d4*/ 	.byte	0x04, 0x11
        /*01d6*/ 	.short	(.L_79 - .L_78)
	.align		4
.L_78:
        /*01d8*/ 	.word	index@(_ZN17fastertransformer13addBiasGeluV2I7__half2Li1536EEEvPT_PKS2_PKiS5_iS7_i)
        /*01dc*/ 	.word	0x00000000


	//----- nvinfo : EIATTR_REGCOUNT
	.align		4
.L_79:
        /*01e0*/ 	.byte	0x04, 0x2f
        /*01e2*/ 	.short	(.L_81 - .L_80)
	.align		4
.L_80:
        /*01e4*/ 	.word	index@(_ZN17fastertransformer13addBiasGeluV3I7__half2Li2048ELi1EEEvPT_PKS2_PKiS5_iS7_i)
        /*01e8*/ 	.word	0x0000001e


	//----- nvinfo : EIATTR_FRAME_SIZE
	.align		4
.L_81:
        /*01ec*/ 	.byte	0x04, 0x11
        /*01ee*/ 	.short	(.L_83 - .L_82)
	.align		4
.L_82:
        /*01f0*/ 	.word	index@(_ZN17fastertransformer13addBiasGeluV3I7__half2Li2048ELi1EEEvPT_PKS2_PKiS5_iS7_i)
        /*01f4*/ 	.word	0x00000000


	//----- nvinfo : EIATTR_REGCOUNT
	.align		4
.L_83:
        /*01f8*/ 	.byte	0x04, 0x2f
        /*01fa*/ 	.short	(.L_85 - .L_84)
	.align		4
.L_84:
        /*01fc*/ 	.word	index@(_ZN17fastertransformer13addBiasGeluV2I7__half2Li2048EEEvPT_PKS2_PKiS5_iS7_i)
        /*0200*/ 	.word	0x0000001e


	//----- nvinfo : EIATTR_FRAME_SIZE
	.align		4
.L_85:
        /*0204*/ 	.byte	0x04, 0x11
        /*0206*/ 	.short	(.L_87 - .L_86)
	.align		4
.L_86:
        /*0208*/ 	.word	index@(_ZN17fastertransformer13addBiasGeluV2I7__half2Li2048EEEvPT_PKS2_PKiS5_iS7_i)
        /*020c*/ 	.word	0x00000000


	//----- nvinfo : EIATTR_REGCOUNT
	.align		4
.L_87:
        /*0210*/ 	.byte	0x04, 0x2f
        /*0212*/ 	.short	(.L_89 - .L_88)
	.align		4
.L_88:
        /*0214*/ 	.word	index@(_ZN17fastertransformer13addBiasGeluV3I7__half2Li4096ELi2EEEvPT_PKS2_PKiS5_iS7_i)
        /*0218*/ 	.word	0x00000020


	//----- nvinfo : EIATTR_FRAME_SIZE
	.align		4
.L_89:
        /*021c*/ 	.byte	0x04, 0x11
        /*021e*/ 	.short	(.L_91 - .L_90)
	.align		4
.L_90:
        /*0220*/ 	.word	index@(_ZN17fastertransformer13addBiasGeluV3I7__half2Li4096ELi2EEEvPT_PKS2_PKiS5_iS7_i)
        /*0224*/ 	.word	0x00000000


	//----- nvinfo : EIATTR_REGCOUNT
	.align		4
.L_91:
        /*0228*/ 	.byte	0x04, 0x2f
        /*022a*/ 	.short	(.L_93 - .L_92)
	.align		4
.L_92:
        /*022c*/ 	.word	index@(_ZN17fastertransformer13addBiasGeluV2I7__half2Li4096EEEvPT_PKS2_PKiS5_iS7_i)
        /*0230*/ 	.word	0x0000001e


	//----- nvinfo : EIATTR_FRAME_SIZE
	.align		4
.L_93:
        /*0234*/ 	.byte	0x04, 0x11
        /*0236*/ 	.short	(.L_95 - .L_94)
	.align		4
.L_94:
        /*0238*/ 	.word	index@(_ZN17fastertransformer13addBiasGeluV2I7__half2Li4096EEEvPT_PKS2_PKiS5_iS7_i)
        /*023c*/ 	.word	0x00000000


	//----- nvinfo : EIATTR_REGCOUNT
	.align		4
.L_95:
        /*0240*/ 	.byte	0x04, 0x2f
        /*0242*/ 	.short	(.L_97 - .L_96)
	.align		4
.L_96:
        /*0244*/ 	.word	index@(_ZN17fastertransformer13addBiasGeluV3I7__half2Li8192ELi2EEEvPT_PKS2_PKiS5_iS7_i)
        /*0248*/ 	.word	0x00000020


	//----- nvinfo : EIATTR_FRAME_SIZE
	.align		4
.L_97:
        /*024c*/ 	.byte	0x04, 0x11
        /*024e*/ 	.short	(.L_99 - .L_98)
	.align		4
.L_98:
        /*0250*/ 	.word	index@(_ZN17fastertransformer13addBiasGeluV3I7__half2Li8192ELi2EEEvPT_PKS2_PKiS5_iS7_i)
        /*0254*/ 	.word	0x00000000


	//----- nvinfo : EIATTR_REGCOUNT
	.align		4
.L_99:
        /*0258*/ 	.byte	0x04, 0x2f
        /*025a*/ 	.short	(.L_101 - .L_100)
	.align		4
.L_100:
        /*025c*/ 	.word	index@(_ZN17fastertransformer13addBiasGeluV2I7__half2Li8192EEEvPT_PKS2_PKiS5_iS7_i)
        /*0260*/ 	.word	0x0000001e


	//----- nvinfo : EIATTR_FRAME_SIZE
	.align		4
.L_101:
        /*0264*/ 	.byte	0x04, 0x11
        /*0266*/ 	.short	(.L_103 - .L_102)
	.align		4
.L_102:
        /*0268*/ 	.word	index@(_ZN17fastertransformer13addBiasGeluV2I7__half2Li8192EEEvPT_PKS2_PKiS5_iS7_i)
        /*026c*/ 	.word	0x00000000


	//----- nvinfo : EIATTR_REGCOUNT
	.align		4
.L_103:
        /*0270*/ 	.byte	0x04, 0x2f
        /*0272*/ 	.short	(.L_105 - .L_104)
	.align		4
.L_104:
        /*0274*/ 	.word	index@(_ZN17fastertransformer13addBiasGeluV3I7__half2Li16384ELi2EEEvPT_PKS2_PKiS5_iS7_i)
        /*0278*/ 	.word	0x00000020


	//----- nvinfo : EIATTR_FRAME_SIZE
	.align		4
.L_105:
        /*027c*/ 	.byte	0x04, 0x11
        /*027e*/ 	.short	(.L_107 - .L_106)
	.align		4
.L_106:
        /*0280*/ 	.word	index@(_ZN17fastertransformer13addBiasGeluV3I7__half2Li16384ELi2EEEvPT_PKS2_PKiS5_iS7_i)
        /*0284*/ 	.word	0x00000000


	//----- nvinfo : EIATTR_REGCOUNT
	.align		4
.L_107:
        /*0288*/ 	.byte	0x04, 0x2f
        /*028a*/ 	.short	(.L_109 - .L_108)
	.align		4
.L_108:
        /*028c*/ 	.word	index@(_ZN17fastertransformer13addBiasGeluV2I7__half2Li16384EEEvPT_PKS2_PKiS5_iS7_i)
        /*0290*/ 	.word	0x0000001e


	//----- nvinfo : EIATTR_FRAME_SIZE
	.align		4
.L_109:
        /*0294*/ 	.byte	0x04, 0x11
        /*0296*/ 	.short	(.L_111 - .L_110)
	.align		4
.L_110:
        /*0298*/ 	.word	index@(_ZN17fastertransformer13addBiasGeluV2I7__half2Li16384EEEvPT_PKS2_PKiS5_iS7_i)
        /*029c*/ 	.word	0x00000000


	//----- nvinfo : EIATTR_REGCOUNT
	.align		4
.L_111:
        /*02a0*/ 	.byte	0x04, 0x2f
        /*02a2*/ 	.short	(.L_113 - .L_112)
	.align		4
.L_112:
        /*02a4*/ 	.word	index@(_ZN17fastertransformer13addBiasGeluV3I7__half2Li24576ELi2EEEvPT_PKS2_PKiS5_iS7_i)
        /*02a8*/ 	.word	0x00000020


	//----- nvinfo : EIATTR_FRAME_SIZE
	.align		4
.L_113:
        /*02ac*/ 	.byte	0x04, 0x11
        /*02ae*/ 	.short	(.L_115 - .L_114)
	.align		4
.L_114:
        /*02b0*/ 	.word	index@(_ZN17fastertransformer13addBiasGeluV3I7__half2Li24576ELi2EEEvPT_PKS2_PKiS5_iS7_i)
        /*02b4*/ 	.word	0x00000000


	//----- nvinfo : EIATTR_REGCOUNT
	.align		4
.L_115:
        /*02b8*/ 	.byte	0x04, 0x2f
        /*02ba*/ 	.short	(.L_117 - .L_116)
	.align		4
.L_116:
        /*02bc*/ 	.word	index@(_ZN17fastertransformer13addBiasGeluV2I7__half2Li24576EEEvPT_PKS2_PKiS5_iS7_i)
        /*02c0*/ 	.word	0x0000001e


	//----- nvinfo : EIATTR_FRAME_SIZE
	.align		4
.L_117:
        /*02c4*/ 	.byte	0x04, 0x11
        /*02c6*/ 	.short	(.L_119 - .L_118)
	.align		4
.L_118:
        /*02c8*/ 	.word	index@(_ZN17fastertransformer13addBiasGeluV2I7__half2Li24576EEEvPT_PKS2_PKiS5_iS7_i)
        /*02cc*/ 	.word	0x00000000


	//----- nvinfo : EIATTR_REGCOUNT
	.align		4
.L_119:
        /*02d0*/ 	.byte	0x04, 0x2f
        /*02d2*/ 	.short	(.L_121 - .L_120)
	.align		4
.L_120:
        /*02d4*/ 	.word	index@(_ZN17fastertransformer13addBiasGeluV3I7__half2Li40960ELi4EEEvPT_PKS2_PKiS5_iS7_i)
        /*02d8*/ 	.word	0x0000001e


	//----- nvinfo : EIATTR_FRAME_SIZE
	.align		4
.L_121:
        /*02dc*/ 	.byte	0x04, 0x11
        /*02de*/ 	.short	(.L_123 - .L_122)
	.align		4
.L_122:
        /*02e0*/ 	.word	index@(_ZN17fastertransformer13addBiasGeluV3I7__half2Li40960ELi4EEEvPT_PKS2_PKiS5_iS7_i)
        /*02e4*/ 	.word	0x00000000


	//----- nvinfo : EIATTR_REGCOUNT
	.align		4
.L_123:
        /*02e8*/ 	.byte	0x04, 0x2f
        /*02ea*/ 	.short	(.L_125 - .L_124)
	.align		4
.L_124:
        /*02ec*/ 	.word	index@(_ZN17fastertransformer13addBiasGeluV2I7__half2Li40960EEEvPT_PKS2_PKiS5_iS7_i)
        /*02f0*/ 	.word	0x0000001e


	//----- nvinfo : EIATTR_FRAME_SIZE
	.align		4
.L_125:
        /*02f4*/ 	.byte	0x04, 0x11
        /*02f6*/ 	.short	(.L_127 - .L_126)
	.align		4
.L_126:
        /*02f8*/ 	.word	index@(_ZN17fastertransformer13addBiasGeluV2I7__half2Li40960EEEvPT_PKS2_PKiS5_iS7_i)
        /*02fc*/ 	.word	0x00000000


	//----- nvinfo : EIATTR_REGCOUNT
	.align		4
.L_127:
        /*0300*/ 	.byte	0x04, 0x2f
        /*0302*/ 	.short	(.L_129 - .L_128)
	.align		4
.L_128:
        /*0304*/ 	.word	index@(_ZN17fastertransformer13addBiasGeluV3I7__half2Li4096ELi1EEEvPT_PKS2_PKiS5_iS7_i)
        /*0308*/ 	.word	0x0000001e


	//----- nvinfo : EIATTR_FRAME_SIZE
	.align		4
.L_129:
        /*030c*/ 	.byte	0x04, 0x11
        /*030e*/ 	.short	(.L_131 - .L_130)
	.align		4
.L_130:
        /*0310*/ 	.word	index@(_ZN17fastertransformer13addBiasGeluV3I7__half2Li4096ELi1EEEvPT_PKS2_PKiS5_iS7_i)
        /*0314*/ 	.word	0x00000000


	//----- nvinfo : EIATTR_REGCOUNT
	.align		4
.L_131:
        /*0318*/ 	.byte	0x04, 0x2f
        /*031a*/ 	.short	(.L_133 - .L_132)
	.align		4
.L_132:
        /*031c*/ 	.word	index@(_ZN17fastertransformer13addBiasGeluV3I7__half2Li40960ELi2EEEvPT_PKS2_PKiS5_iS7_i)
        /*0320*/ 	.word	0x00000020


	//----- nvinfo : EIATTR_FRAME_SIZE
	.align		4
.L_133:
        /*0324*/ 	.byte	0x04, 0x11
        /*0326*/ 	.short	(.L_135 - .L_134)
	.align		4
.L_134:
        /*0328*/ 	.word	index@(_ZN17fastertransformer13addBiasGeluV3I7__half2Li40960ELi2EEEvPT_PKS2_PKiS5_iS7_i)
        /*032c*/ 	.word	0x00000000


	//----- nvinfo : EIATTR_REGCOUNT
	.align		4
.L_135:
        /*0330*/ 	.byte	0x04, 0x2f
        /*0332*/ 	.short	(.L_137 - .L_136)
	.align		4
.L_136:
        /*0334*/ 	.word	index@(_ZN17fastertransformer14sigmoid_kernelIfEEvPT_if)
        /*0338*/ 	.word	0x00000008


	//----- nvinfo : EIATTR_FRAME_SIZE
	.align		4
.L_137:
        /*033c*/ 	.byte	0x04, 0x11
        /*033e*/ 	.short	(.L_139 - .L_138)
	.align		4
.L_138:
        /*0340*/ 	.word	index@(_ZN17fastertransformer14sigmoid_kernelIfEEvPT_if)
        /*0344*/ 	.word	0x00000000


	//----- nvinfo : EIATTR_REGCOUNT
	.align		4
.L_139:
        /*0348*/ 	.byte	0x04, 0x2f
        /*034a*/ 	.short	(.L_141 - .L_140)
	.align		4
.L_140:
        /*034c*/ 	.word	index@(_ZN17fastertransformer14sigmoid_kernelI6__halfEEvPT_if)
        /*0350*/ 	.word	0x00000008


	//----- nvinfo : EIATTR_FRAME_SIZE
	.align		4
.L_141:
        /*0354*/ 	.byte	0x04, 0x11
        /*0356*/ 	.short	(.L_143 - .L_142)
	.align		4
.L_142:
        /*0358*/ 	.word	index@(_ZN17fastertransformer14sigmoid_kernelI6__halfEEvPT_if)
        /*035c*/ 	.word	0x00000000


	//----- nvinfo : EIATTR_MIN_STACK_SIZE
	.align		4
.L_143:
        /*0360*/ 	.byte	0x04, 0x12
        /*0362*/ 	.short	(.L_145 - .L_144)
	.align		4
.L_144:
        /*0364*/ 	.word	index@(_ZN17fastertransformer14sigmoid_kernelI6__halfEEvPT_if)
        /*0368*/ 	.word	0x00000000


	//----- nvinfo : EIATTR_MIN_STACK_SIZE
	.align		4
.L_145:
        /*036c*/ 	.byte	0x04, 0x12
        /*036e*/ 	.short	(.L_147 - .L_146)
	.align		4
.L_146:
        /*0370*/ 	.word	index@(_ZN17fastertransformer14sigmoid_kernelIfEEvPT_if)
        /*0374*/ 	.word	0x00000000


	//----- nvinfo : EIATTR_MIN_STACK_SIZE
	.align		4
.L_147:
        /*0378*/ 	.byte	0x04, 0x12
        /*037a*/ 	.short	(.L_149 - .L_148)
	.align		4
.L_148:
        /*037c*/ 	.word	index@(_ZN17fastertransformer13addBiasGeluV3I7__half2Li40960ELi2EEEvPT_PKS2_PKiS5_iS7_i)
        /*0380*/ 	.word	0x00000000


	//----- nvinfo : EIATTR_MIN_STACK_SIZE
	.align		4
.L_149:
        /*0384*/ 	.byte	0x04, 0x12
        /*0386*/ 	.short	(.L_151 - .L_150)
	.align		4
.L_150:
        /*0388*/ 	.word	index@(_ZN17fastertransformer13addBiasGeluV3I7__half2Li4096ELi1EEEvPT_PKS2_PKiS5_iS7_i)
        /*038c*/ 	.word	0x00000000


	//----- nvinfo : EIATTR_MIN_STACK_SIZE
	.align		4
.L_151:
        /*0390*/ 	.byte	0x04, 0x12
        /*0392*/ 	.short	(.L_153 - .L_152)
	.align		4
.L_152:
        /*0394*/ 	.word	index@(_ZN17fastertransformer13addBiasGeluV2I7__half2Li40960EEEvPT_PKS2_PKiS5_iS7_i)
        /*0398*/ 	.word	0x00000000


	//----- nvinfo : EIATTR_MIN_STACK_SIZE
	.align		4
.L_153:
        /*039c*/ 	.byte	0x04, 0x12
        /*039e*/ 	.short	(.L_155 - .L_154)
	.align		4
.L_154:
        /*03a0*/ 	.word	index@(_ZN17fastertransformer13addBiasGeluV3I7__half2Li40960ELi4EEEvPT_PKS2_PKiS5_iS7_i)
        /*03a4*/ 	.word	0x00000000


	//----- nvinfo : EIATTR_MIN_STACK_SIZE
	.align		4
.L_155:
        /*03a8*/ 	.byte	0x04, 0x12
        /*03aa*/ 	.short	(.L_157 - .L_156)
	.align		4
.L_156:
        /*03ac*/ 	.word	index@(_ZN17fastertransformer13addBiasGeluV2I7__half2Li24576EEEvPT_PKS2_PKiS5_iS7_i)
        /*03b0*/ 	.word	0x00000000


	//----- nvinfo : EIATTR_MIN_STACK_SIZE
	.align		4
.L_157:
        /*03b4*/ 	.byte	0x04, 0x12
        /*03b6*/ 	.short	(.L_159 - .L_158)
	.align		4
.L_158:
        /*03b8*/ 	.word	index@(_ZN17fastertransformer13addBiasGeluV3I7__half2Li24576ELi2EEEvPT_PKS2_PKiS5_iS7_i)
        /*03bc*/ 	.word	0x00000000


	//----- nvinfo : EIATTR_MIN_STACK_SIZE
	.align		4
.L_159:
        /*03c0*/ 	.byte	0x04, 0x12
        /*03c2*/ 	.short	(.L_161 - .L_160)
	.align		4
.L_160:
        /*03c4*/ 	.word	index@(_ZN17fastertransformer13addBiasGeluV2I7__half2Li16384EEEvPT_PKS2_PKiS5_iS7_i)
        /*03c8*/ 	.word	0x00000000


	//----- nvinfo : EIATTR_MIN_STACK_SIZE
	.align		4
.L_161:
        /*03cc*/ 	.byte	0x04, 0x12
        /*03ce*/ 	.short	(.L_163 - .L_162)
	.align		4
.L_162:
        /*03d0*/ 	.word	index@(_ZN17fastertransformer13addBiasGeluV3I7__half2Li16384ELi2EEEvPT_PKS2_PKiS5_iS7_i)
        /*03d4*/ 	.word	0x00000000


	//----- nvinfo : EIATTR_MIN_STACK_SIZE
	.align		4
.L_163:
        /*03d8*/ 	.byte	0x04, 0x12
        /*03da*/ 	.short	(.L_165 - .L_164)
	.align		4
.L_164:
        /*03dc*/ 	.word	index@(_ZN17fastertransformer13addBiasGeluV2I7__half2Li8192EEEvPT_PKS2_PKiS5_iS7_i)
        /*03e0*/ 	.word	0x00000000


	//----- nvinfo : EIATTR_MIN_STACK_SIZE
	.align		4
.L_165:
        /*03e4*/ 	.byte	0x04, 0x12
        /*03e6*/ 	.short	(.L_167 - .L_166)
	.align		4
.L_166:
        /*03e8*/ 	.word	index@(_ZN17fastertransformer13addBiasGeluV3I7__half2Li8192ELi2EEEvPT_PKS2_PKiS5_iS7_i)
        /*03ec*/ 	.word	0x00000000


	//----- nvinfo : EIATTR_MIN_STACK_SIZE
	.align		4
.L_167:
        /*03f0*/ 	.byte	0x04, 0x12
        /*03f2*/ 	.short	(.L_169 - .L_168)
	.align		4
.L_168:
        /*03f4*/ 	.word	index@(_ZN17fastertransformer13addBiasGeluV2I7__half2Li4096EEEvPT_PKS2_PKiS5_iS7_i)
        /*03f8*/ 	.word	0x00000000


	//----- nvinfo : EIATTR_MIN_STACK_SIZE
	.align		4
.L_169:
        /*03fc*/ 	.byte	0x04, 0x12
        /*03fe*/ 	.short	(.L_171 - .L_170)
	.align		4
.L_170:
        /*0400*/ 	.word	index@(_ZN17fastertransformer13addBiasGeluV3I7__half2Li4096ELi2EEEvPT_PKS2_PKiS5_iS7_i)
        /*0404*/ 	.word	0x00000000


	//----- nvinfo : EIATTR_MIN_STACK_SIZE
	.align		4
.L_171:
        /*0408*/ 	.byte	0x04, 0x12
        /*040a*/ 	.short	(.L_173 - .L_172)
	.align		4
.L_172:
        /*040c*/ 	.word	index@(_ZN17fastertransformer13addBiasGeluV2I7__half2Li2048EEEvPT_PKS2_PKiS5_iS7_i)
        /*0410*/ 	.word	0x00000000


	//----- nvinfo : EIATTR_MIN_STACK_SIZE
	.align		4
.L_173:
        /*0414*/ 	.byte	0x04, 0x12
        /*0416*/ 	.short	(.L_175 - .L_174)
	.align		4
.L_174:
        /*0418*/ 	.word	index@(_ZN17fastertransformer13addBiasGeluV3I7__half2Li2048ELi1EEEvPT_PKS2_PKiS5_iS7_i)
        /*041c*/ 	.word	0x00000000


	//----- nvinfo : EIATTR_MIN_STACK_SIZE
	.align		4
.L_175:
        /*0420*/ 	.byte	0x04, 0x12
        /*0422*/ 	.short	(.L_177 - .L_176)
	.align		4
.L_176:
        /*0424*/ 	.word	index@(_ZN17fastertransformer13addBiasGeluV2I7__half2Li1536EEEvPT_PKS2_PKiS5_iS7_i)
        /*0428*/ 	.word	0x00000000


	//----- nvinfo : EIATTR_MIN_STACK_SIZE
	.align		4
.L_177:
        /*042c*/ 	.byte	0x04, 0x12
        /*042e*/ 	.short	(.L_179 - .L_178)
	.align		4
.L_178:
        /*0430*/ 	.word	index@(_ZN17fastertransformer13addBiasGeluV3I7__half2Li1536ELi1EEEvPT_PKS2_PKiS5_iS7_i)
        /*0434*/ 	.word	0x00000000


	//----- nvinfo : EIATTR_MIN_STACK_SIZE
	.align		4
.L_179:
        /*0438*/ 	.byte	0x04, 0x12
        /*043a*/ 	.short	(.L_181 - .L_180)
	.align		4
.L_180:
        /*043c*/ 	.word	index@(_ZN17fastertransformer13addBiasGeluV2I7__half2Li1024EEEvPT_PKS2_PKiS5_iS7_i)
        /*0440*/ 	.word	0x00000000


	//----- nvinfo : EIATTR_MIN_STACK_SIZE
	.align		4
.L_181:
        /*0444*/ 	.byte	0x04, 0x12
        /*0446*/ 	.short	(.L_183 - .L_182)
	.align		4
.L_182:
        /*0448*/ 	.word	index@(_ZN17fastertransformer13addBiasGeluV3I7__half2Li1024ELi1EEEvPT_PKS2_PKiS5_iS7_i)
        /*044c*/ 	.word	0x00000000


	//----- nvinfo : EIATTR_MIN_STACK_SIZE
	.align		4
.L_183:
        /*0450*/ 	.byte	0x04, 0x12
        /*0452*/ 	.short	(.L_185 - .L_184)
	.align		4
.L_184:
        /*0454*/ 	.word	index@(_ZN17fastertransformer13addBiasGeluV2I7__half2Li512EEEvPT_PKS2_PKiS5_iS7_i)
        /*0458*/ 	.word	0x00000000


	//----- nvinfo : EIATTR_MIN_STACK_SIZE
	.align		4
.L_185:
        /*045c*/ 	.byte	0x04, 0x12
        /*045e*/ 	.short	(.L_187 - .L_186)
	.align		4
.L_186:
        /*0460*/ 	.word	index@(_ZN17fastertransformer13addBiasGeluV3I7__half2Li512ELi1EEEvPT_PKS2_PKiS5_iS7_i)
        /*0464*/ 	.word	0x00000000


	//----- nvinfo : EIATTR_MIN_STACK_SIZE
	.align		4
.L_187:
        /*0468*/ 	.byte	0x04, 0x12
        /*046a*/ 	.short	(.L_189 - .L_188)
	.align		4
.L_188:
        /*046c*/ 	.word	index@(_ZN17fastertransformer13addBiasGeluV2I7__half2Li256EEEvPT_PKS2_PKiS5_iS7_i)
        /*0470*/ 	.word	0x00000000


	//----- nvinfo : EIATTR_MIN_STACK_SIZE
	.align		4
.L_189:
        /*0474*/ 	.byte	0x04, 0x12
        /*0476*/ 	.short	(.L_191 - .L_190)
	.align		4
.L_190:
        /*0478*/ 	.word	index@(_ZN17fastertransformer13addBiasGeluV3I7__half2Li256ELi1EEEvPT_PKS2_PKiS5_iS7_i)
        /*047c*/ 	.word	0x00000000


	//----- nvinfo : EIATTR_MIN_STACK_SIZE
	.align		4
.L_191:
        /*0480*/ 	.byte	0x04, 0x12
        /*0482*/ 	.short	(.L_193 - .L_192)
	.align		4
.L_192:
        /*0484*/ 	.word	index@(_ZN17fastertransformer13add_bias_tanhIfEEvPT_PKS1_ii)
        /*0488*/ 	.word	0x00000000


	//----- nvinfo : EIATTR_MIN_STACK_SIZE
	.align		4
.L_193:
        /*048c*/ 	.byte	0x04, 0x12
        /*048e*/ 	.short	(.L_195 - .L_194)
	.align		4
.L_194:
        /*0490*/ 	.word	index@(_ZN17fastertransformer18generic_activationINS_18IdentityActivationEf6__halfEEvPT0_PKT1_PKS3_S7_PKiS9_iPKfSD_SB_iii)
        /*0494*/ 	.word	0x00000000


	//----- nvinfo : EIATTR_MIN_STACK_SIZE
	.align		4
.L_195:
        /*0498*/ 	.byte	0x04, 0x12
        /*049a*/ 	.short	(.L_197 - .L_196)
	.align		4
.L_196:
        /*049c*/ 	.word	index@(_ZN17fastertransformer18generic_activationINS_18IdentityActivationE7__half2S2_EEvPT0_PKT1_PKS3_S7_PKiS9_iPKfSD_SB_iii)
        /*04a0*/ 	.word	0x00000000


	//----- nvinfo : EIATTR_MIN_STACK_SIZE
	.align		4
.L_197:
        /*04a4*/ 	.byte	0x04, 0x12
        /*04a6*/ 	.short	(.L_199 - .L_198)
	.align		4
.L_198:
        /*04a8*/ 	.word	index@(_ZN17fastertransformer18generic_activationINS_18IdentityActivationEffEEvPT0_PKT1_PKS2_S6_PKiS8_iPKfSC_SA_iii)
        /*04ac*/ 	.word	0x00000000


	//----- nvinfo : EIATTR_MIN_STACK_SIZE
	.align		4
.L_199:
        /*04b0*/ 	.byte	0x04, 0x12
        /*04b2*/ 	.short	(.L_201 - .L_200)
	.align		4
.L_200:
        /*04b4*/ 	.word	index@(_ZN17fastertransformer18generic_activationINS_14SiluActivationE7__half2S2_EEvPT0_PKT1_PKS3_S7_PKiS9_iPKfSD_SB_iii)
        /*04b8*/ 	.word	0x00000000


	//----- nvinfo : EIATTR_MIN_STACK_SIZE
	.align		4
.L_201:
        /*04bc*/ 	.byte	0x04, 0x12
        /*04be*/ 	.short	(.L_203 - .L_202)
	.align		4
.L_202:
        /*04c0*/ 	.word	index@(_ZN17fastertransformer18generic_activationINS_14SiluActivationEffEEvPT0_PKT1_PKS2_S6_PKiS8_iPKfSC_SA_iii)
        /*04c4*/ 	.word	0x00000000


	//----- nvinfo : EIATTR_MIN_STACK_SIZE
	.align		4
.L_203:
        /*04c8*/ 	.byte	0x04, 0x12
        /*04ca*/ 	.short	(.L_205 - .L_204)
	.align		4
.L_204:
        /*04cc*/ 	.word	index@(_ZN17fastertransformer18generic_activationINS_14ReluActivationE7__half2S2_EEvPT0_PKT1_PKS3_S7_PKiS9_iPKfSD_SB_iii)
        /*04d0*/ 	.word	0x00000000


	//----- nvinfo : EIATTR_MIN_STACK_SIZE
	.align		4
.L_205:
        /*04d4*/ 	.byte	0x04, 0x12
        /*04d6*/ 	.short	(.L_207 - .L_206)
	.align		4
.L_206:
        /*04d8*/ 	.word	index@(_ZN17fastertransformer18generic_activationINS_14ReluActivationEffEEvPT0_PKT1_PKS2_S6_PKiS8_iPKfSC_SA_iii)
        /*04dc*/ 	.word	0x00000000


	//----- nvinfo : EIATTR_MIN_STACK_SIZE
	.align		4
.L_207:
        /*04e0*/ 	.byte	0x04, 0x12
        /*04e2*/ 	.short	(.L_209 - .L_208)
	.align		4
.L_208:
        /*04e4*/ 	.word	index@(_ZN17fastertransformer18generic_activationINS_14GeluActivationE7__half2S2_EEvPT0_PKT1_PKS3_S7_PKiS9_iPKfSD_SB_iii)
        /*04e8*/ 	.word	0x00000000


	//----- nvinfo : EIATTR_MIN_STACK_SIZE
	.align		4
.L_209:
        /*04ec*/ 	.byte	0x04, 0x12
        /*04ee*/ 	.short	(.L_211 - .L_210)
	.align		4
.L_210:
        /*04f0*/ 	.word	index@(_ZN17fastertransformer18generic_activationINS_14GeluActivationEffEEvPT0_PKT1_PKS2_S6_PKiS8_iPKfSC_SA_iii)
        /*04f4*/ 	.word	0x00000000


	//----- nvinfo : EIATTR_MIN_STACK_SIZE
	.align		4
.L_211:
        /*04f8*/ 	.byte	0x04, 0x12
        /*04fa*/ 	.short	(.L_213 - .L_212)
	.align		4
.L_212:
        /*04fc*/ 	.word	index@(_ZN17fastertransformer14sigmoid_kernelI7__half2EEvPT_if)
        /*0500*/ 	.word	0x00000000


	//----- nvinfo : EIATTR_MIN_STACK_SIZE
	.align		4
.L_213:
        /*0504*/ 	.byte	0x04, 0x12
        /*0506*/ 	.short	(.L_215 - .L_214)
	.align		4
.L_214:
        /*0508*/ 	.word	index@(_ZN17fastertransformer13add_bias_tanhI6__halfEEvPT_PKS2_ii)
        /*050c*/ 	.word	0x00000000
.L_215:


//--------------------- .nv.compat                --------------------------
	.section	.nv.compat,"",@"SHT_CUDA_COMPAT_INFO"
	.align	4
        /*0000*/ 	.byte	0x02, 0x09, 0x01, 0x00, 0x02, 0x02, 0x01, 0x00, 0x02, 0x05, 0x05, 0x00, 0x03, 0x07, 0x01, 0x01
        /*0010*/ 	.byte	0x02, 0x03, 0x00, 0x00, 0x02, 0x06, 0x01, 0x00, 0x04, 0x0b, 0x08, 0x00, 0x09, 0x00, 0x00, 0x00
        /*0020*/ 	.byte	0x00, 0x00, 0x00, 0x00


//--------------------- .nv.info._ZN17fastertransformer14sigmoid_kernelI6__halfEEvPT_if --------------------------
	.section	.nv.info._ZN17fastertransformer14sigmoid_kernelI6__halfEEvPT_if,"",@"SHT_CUDA_INFO"
	.sectionflags	@""
	.align	4


	//----- nvinfo : EIATTR_CUDA_API_VERSION
	.align		4
        /*0000*/ 	.byte	0x04, 0x37
        /*0002*/ 	.short	(.L_217 - .L_216)
.L_216:
        /*0004*/ 	.word	0x00000082


	//----- nvinfo : EIATTR_KPARAM_INFO
	.align		4
.L_217:
        /*0008*/ 	.byte	0x04, 0x17
        /*000a*/ 	.short	(.L_219 - .L_218)
.L_218:
        /*000c*/ 	.word	0x00000000
        /*0010*/ 	.short	0x0002
        /*0012*/ 	.short	0x000c
        /*0014*/ 	.byte	0x00, 0xf0, 0x11, 0x00


	//----- nvinfo : EIATTR_KPARAM_INFO
	.align		4
.L_219:
        /*0018*/ 	.byte	0x04, 0x17
        /*001a*/ 	.short	(.L_221 - .L_220)
.L_220:
        /*001c*/ 	.word	0x00000000
        /*0020*/ 	.short	0x0001
        /*0022*/ 	.short	0x0008
        /*0024*/ 	.byte	0x00, 0xf0, 0x11, 0x00


	//----- nvinfo : EIATTR_KPARAM_INFO
	.align		4
.L_221:
        /*0028*/ 	.byte	0x04, 0x17
        /*002a*/ 	.short	(.L_223 - .L_222)
.L_222:
        /*002c*/ 	.word	0x00000000
        /*0030*/ 	.short	0x0000
        /*0032*/ 	.short	0x0000
        /*0034*/ 	.byte	0x00, 0xf5, 0x21, 0x00


	//----- nvinfo : EIATTR_SPARSE_MMA_MASK
	.align		4
.L_223:
        /*0038*/ 	.byte	0x03, 0x50
        /*003a*/ 	.short	0x0000


	//----- nvinfo : EIATTR_MAXREG_COUNT
	.align		4
        /*003c*/ 	.byte	0x03, 0x1b
        /*003e*/ 	.short	0x00ff


	//----- nvinfo : EIATTR_MERCURY_ISA_VERSION
	.align		4
        /*0040*/ 	.byte	0x03, 0x5f
        /*0042*/ 	.short	0x0101


	//----- nvinfo : EIATTR_VRC_CTA_INIT_COUNT
	.align		4
        /*0044*/ 	.byte	0x02, 0x4a
	.zero		1
	.zero		1


	//----- nvinfo : EIATTR_EXIT_INSTR_OFFSETS
	.align		4
        /*0048*/ 	.byte	0x04, 0x1c
        /*004a*/ 	.short	(.L_225 - .L_224)


	//   ....[0]....
.L_224:
        /*004c*/ 	.word	0x000000a0


	//   ....[1]....
        /*0050*/ 	.word	0x00000180


	//----- nvinfo : EIATTR_CBANK_PARAM_SIZE
	.align		4
.L_225:
        /*0054*/ 	.byte	0x03, 0x19
        /*0056*/ 	.short	0x0010


	//----- nvinfo : EIATTR_PARAM_CBANK
	.align		4
        /*0058*/ 	.byte	0x04, 0x0a
        /*005a*/ 	.short	(.L_227 - .L_226)
	.align		4
.L_226:
        /*005c*/ 	.word	index@(.nv.constant0._ZN17fastertransformer14sigmoid_kernelI6__halfEEvPT_if)
        /*0060*/ 	.short	0x0380
        /*0062*/ 	.short	0x0010


	//----- nvinfo : EIATTR_SW_WAR
	.align		4
.L_227:
        /*0064*/ 	.byte	0x04, 0x36
        /*0066*/ 	.short	(.L_229 - .L_228)
.L_228:
        /*0068*/ 	.word	0x00000008
.L_229:


//--------------------- .nv.info._ZN17fastertransformer14sigmoid_kernelIfEEvPT_if --------------------------
	.section	.nv.info._ZN17fastertransformer14sigmoid_kernelIfEEvPT_if,"",@"SHT_CUDA_INFO"
	.sectionflags	@""
	.align	4


	//----- nvinfo : EIATTR_CUDA_API_VERSION
	.align		4
        /*0000*/ 	.byte	0x04, 0x37
        /*0002*/ 	.short	(.L_231 - .L_230)
.L_230:
        /*0004*/ 	.word	0x00000082


	//----- nvinfo : EIATTR_KPARAM_INFO
	.align		4
.L_231:
        /*0008*/ 	.byte	0x04, 0x17
        /*000a*/ 	.short	(.L_233 - .L_232)
.L_232:
        /*000c*/ 	.word	0x00000000
        /*0010*/ 	.short	0x0002
        /*0012*/ 	.short	0x000c
        /*0014*/ 	.byte	0x00, 0xf0, 0x11, 0x00


	//----- nvinfo : EIATTR_KPARAM_INFO
	.align		4
.L_233:
        /*0018*/ 	.byte	0x04, 0x17
        /*001a*/ 	.short	(.L_235 - .L_234)
.L_234:
        /*001c*/ 	.word	0x00000000
        /*0020*/ 	.short	0x0001
        /*0022*/ 	.short	0x0008
        /*0024*/ 	.byte	0x00, 0xf0, 0x11, 0x00


	//----- nvinfo : EIATTR_KPARAM_INFO
	.align		4
.L_235:
        /*0028*/ 	.byte	0x04, 0x17
        /*002a*/ 	.short	(.L_237 - .L_236)
.L_236:
        /*002c*/ 	.word	0x00000000
        /*0030*/ 	.short	0x0000
        /*0032*/ 	.short	0x0000
        /*0034*/ 	.byte	0x00, 0xf5, 0x21, 0x00


	//----- nvinfo : EIATTR_SPARSE_MMA_MASK
	.align		4
.L_237:
        /*0038*/ 	.byte	0x03, 0x50
        /*003a*/ 	.short	0x0000


	//----- nvinfo : EIATTR_MAXREG_COUNT
	.align		4
        /*003c*/ 	.byte	0x03, 0x1b
        /*003e*/ 	.short	0x00ff


	//----- nvinfo : EIATTR_MERCURY_ISA_VERSION
	.align		4
        /*0040*/ 	.byte	0x03, 0x5f
        /*0042*/ 	.short	0x0101


	//----- nvinfo : EIATTR_VRC_CTA_INIT_COUNT
	.align		4
        /*0044*/ 	.byte	0x02, 0x4a
	.zero		1
	.zero		1


	//----- nvinfo : EIATTR_EXIT_INSTR_OFFSETS
	.align		4
        /*0048*/ 	.byte	0x04, 0x1c
        /*004a*/ 	.short	(.L_239 - .L_238)


	//   ....[0]....
.L_238:
        /*004c*/ 	.word	0x000000a0


	//   ....[1]....
        /*0050*/ 	.word	0x00000160


	//----- nvinfo : EIATTR_CBANK_PARAM_SIZE
	.align		4
.L_239:
        /*0054*/ 	.byte	0x03, 0x19
        /*0056*/ 	.short	0x0010


	//----- nvinfo : EIATTR_PARAM_CBANK
	.align		4
        /*0058*/ 	.byte	0x04, 0x0a
        /*005a*/ 	.short	(.L_241 - .L_240)
	.align		4
.L_240:
        /*005c*/ 	.word	index@(.nv.constant0._ZN17fastertransformer14sigmoid_kernelIfEEvPT_if)
        /*0060*/ 	.short	0x0380
        /*0062*/ 	.short	0x0010


	//----- nvinfo : EIATTR_SW_WAR
	.align		4
.L_241:
        /*0064*/ 	.byte	0x04, 0x36
        /*0066*/ 	.short	(.L_243 - .L_242)
.L_242:
        /*0068*/ 	.word	0x00000008
.L_243:


//--------------------- .nv.info._ZN17fastertransformer13addBiasGeluV3I7__half2Li40960ELi2EEEvPT_PKS2_PKiS5_iS7_i --------------------------
	.section	.nv.info._ZN17fastertransformer13addBiasGeluV3I7__half2Li40960ELi2EEEvPT_PKS2_PKiS5_iS7_i,"",@"SHT_CUDA_INFO"
	.sectionflags	@""
	.align	4


	//----- nvinfo : EIATTR_CUDA_API_VERSION
	.align		4
        /*0000*/ 	.byte	0x04, 0x37
        /*0002*/ 	.short	(.L_245 - .L_244)
.L_244:
        /*0004*/ 	.word	0x00000082


	//----- nvinfo : EIATTR_KPARAM_INFO
	.align		4
.L_245:
        /*0008*/ 	.byte	0x04, 0x17
        /*000a*/ 	.short	(.L_247 - .L_246)
.L_246:
        /*000c*/ 	.word	0x00000000
        /*0010*/ 	.short	0x0006
        /*0012*/ 	.short	0x0030
        /*0014*/ 	.byte	0x00, 0xf0, 0x11, 0x00


	//----- nvinfo : EIATTR_KPARAM_INFO
	.align		4
.L_247:
        /*0018*/ 	.byte	0x04, 0x17
        /*001a*/ 	.short	(.L_249 - .L_248)
.L_248:
        /*001c*/ 	.word	0x00000000
        /*0020*/ 	.short	0x0005
        /*0022*/ 	.short	0x0028
        /*0024*/ 	.byte	0x00, 0xf5, 0x21, 0x00


	//----- nvinfo : EIATTR_KPARAM_INFO
	.align		4
.L_249:
        /*0028*/ 	.byte	0x04, 0x17
        /*002a*/ 	.short	(.L_251 - .L_250)
.L_250:
        /*002c*/ 	.word	0x00000000
        /*0030*/ 	.short	0x0004
        /*0032*/ 	.short	0x0020
        /*0034*/ 	.byte	0x00, 0xf0, 0x11, 0x00


	//----- nvinfo : EIATTR_KPARAM_INFO
	.align		4
.L_251:
        /*0038*/ 	.byte	0x04, 0x17
        /*003a*/ 	.short	(.L_253 - .L_252)
.L_252:
        /*003c*/ 	.word	0x00000000
        /*0040*/ 	.short	0x0003
        /*0042*/ 	.short	0x0018
        /*0044*/ 	.byte	0x00, 0xf5, 0x21, 0x00


	//----- nvinfo : EIATTR_KPARAM_INFO
	.align		4
.L_253:
        /*0048*/ 	.byte	0x04, 0x17
        /*004a*/ 	.short	(.L_255 - .L_254)
.L_254:
        /*004c*/ 	.word	0x00000000
        /*0050*/ 	.short	0x0002
        /*0052*/ 	.short	0x0010
        /*0054*/ 	.byte	0x00, 0xf5, 0x21, 0x00


	//----- nvinfo : EIATTR_KPARAM_INFO
	.align		4
.L_255:
        /*0058*/ 	.byte	0x04, 0x17
        /*005a*/ 	.short	(.L_257 - .L_256)
.L_256:
        /*005c*/ 	.word	0x00000000
        /*0060*/ 	.short	0x0001
        /*0062*/ 	.short	0x0008
        /*0064*/ 	.byte	0x00, 0xf5, 0x21, 0x00


	//----- nvinfo : EIATTR_KPARAM_INFO
	.align		4
.L_257:
        /*0068*/ 	.byte	0x04, 0x17
        /*006a*/ 	.short	(.L_259 - .L_258)
.L_258:
        /*006c*/ 	.word	0x00000000
        /*0070*/ 	.short	0x0000
        /*0072*/ 	.short	0x0000
        /*0074*/ 	.byte	0x00, 0xf5, 0x21, 0x00


	//----- nvinfo : EIATTR_SPARSE_MMA_MASK
	.align		4
.L_259:
        /*0078*/ 	.byte	0x03, 0x50
        /*007a*/ 	.short	0x0000


	//----- nvinfo : EIATTR_MAXREG_COUNT
	.align		4
        /*007c*/ 	.byte	0x03, 0x1b
        /*007e*/ 	.short	0x00ff


	//----- nvinfo : EIATTR_MERCURY_ISA_VERSION
	.align		4
        /*0080*/ 	.byte	0x03, 0x5f
        /*0082*/ 	.short	0x0101


	//----- nvinfo : EIATTR_VRC_CTA_INIT_COUNT
	.align		4
        /*0084*/ 	.byte	0x02, 0x4a
	.zero		1
	.zero		1


	//----- nvinfo : EIATTR_EXIT_INSTR_OFFSETS
	.align		4
        /*0088*/ 	.byte	0x04, 0x1c
        /*008a*/ 	.short	(.L_261 - .L_260)


	//   ....[0]....
.L_260:
        /*008c*/ 	.word	0x00000080


	//   ....[1]....
        /*0090*/ 	.word	0x00000520


	//   ....[2]....
        /*0094*/ 	.word	0x000007f0


	//   ....[3]....
        /*0098*/ 	.word	0x00001030


	//   ....[4]....
        /*009c*/ 	.word	0x00001860


	//   ....[5]....
        /*00a0*/ 	.word	0x00001fd0


	//----- nvinfo : EIATTR_CRS_STACK_SIZE
	.align		4
.L_261:
        /*00a4*/ 	.byte	0x04, 0x1e
        /*00a6*/ 	.short	(.L_263 - .L_262)
.L_262:
        /*00a8*/ 	.word	0x00000000


	//----- nvinfo : EIATTR_CBANK_PARAM_SIZE
	.align		4
.L_263:
        /*00ac*/ 	.byte	0x03, 0x19
        /*00ae*/ 	.short	0x0034


	//----- nvinfo : EIATTR_PARAM_CBANK
	.align		4
        /*00b0*/ 	.byte	0x04, 0x0a
        /*00b2*/ 	.short	(.L_265 - .L_264)
	.align		4
.L_264:
        /*00b4*/ 	.word	index@(.nv.constant0._ZN17fastertransformer13addBiasGeluV3I7__half2Li40960ELi2EEEvPT_PKS2_PKiS5_iS7_i)
        /*00b8*/ 	.short	0x0380
        /*00ba*/ 	.short	0x0034


	//----- nvinfo : EIATTR_SW_WAR
	.align		4
.L_265:
        /*00bc*/ 	.byte	0x04, 0x36
        /*00be*/ 	.short	(.L_267 - .L_266)
.L_266:
        /*00c0*/ 	.word	0x00000008
.L_267:


//--------------------- .nv.info._ZN17fastertransformer13addBiasGeluV3I7__half2Li4096ELi1EEEvPT_PKS2_PKiS5_iS7_i --------------------------
	.section	.nv.info._ZN17fastertransformer13addBiasGeluV3I7__half2Li4096ELi1EEEvPT_PKS2_PKiS5_iS7_i,"",@"SHT_CUDA_INFO"
	.sectionflags	@""
	.align	4


	//----- nvinfo : EIATTR_CUDA_API_VERSION
	.align		4
        /*0000*/ 	.byte	0x04, 0x37
        /*0002*/ 	.short	(.L_269 - .L_268)
.L_268:
        /*0004*/ 	.word	0x00000082


	//----- nvinfo : EIATTR_KPARAM_INFO
	.align		4
.L_269:
        /*0008*/ 	.byte	0x04, 0x17
        /*000a*/ 	.short	(.L_271 - .L_270)
.L_270:
        /*000c*/ 	.word	0x00000000
        /*0010*/ 	.short	0x0006
        /*0012*/ 	.short	0x0030
        /*0014*/ 	.byte	0x00, 0xf0, 0x11, 0x00


	//----- nvinfo : EIATTR_KPARAM_INFO
	.align		4
.L_271:
        /*0018*/ 	.byte	0x04, 0x17
        /*001a*/ 	.short	(.L_273 - .L_272)
.L_272:
        /*001c*/ 	.word	0x00000000
        /*0020*/ 	.short	0x0005
        /*0022*/ 	.short	0x0028
        /*0024*/ 	.byte	0x00, 0xf5, 0x21, 0x00


	//----- nvinfo : EIATTR_KPARAM_INFO
	.align		4
.L_273:
        /*0028*/ 	.byte	0x04, 0x17
        /*002a*/ 	.short	(.L_275 - .L_274)
.L_274:
        /*002c*/ 	.word	0x00000000
        /*0030*/ 	.short	0x0004
        /*0032*/ 	.short	0x0020
        /*0034*/ 	.byte	0x00, 0xf0, 0x11, 0x00


	//----- nvinfo : EIATTR_KPARAM_INFO
	.align		4
.L_275:
        /*0038*/ 	.byte	0x04, 0x17
        /*003a*/ 	.short	(.L_277 - .L_276)
.L_276:
        /*003c*/ 	.word	0x00000000
        /*0040*/ 	.short	0x0003
        /*0042*/ 	.short	0x0018
        /*0044*/ 	.byte	0x00, 0xf5, 0x21, 0x00


	//----- nvinfo : EIATTR_KPARAM_INFO
	.align		4
.L_277:
        /*0048*/ 	.byte	0x04, 0x17
        /*004a*/ 	.short	(.L_279 - .L_278)
.L_278:
        /*004c*/ 	.word	0x00000000
        /*0050*/ 	.short	0x0002
        /*0052*/ 	.short	0x0010
        /*0054*/ 	.byte	0x00, 0xf5, 0x21, 0x00


	//----- nvinfo : EIATTR_KPARAM_INFO
	.align		4
.L_279:
        /*0058*/ 	.byte	0x04, 0x17
        /*005a*/ 	.short	(.L_281 - .L_280)
.L_280:
        /*005c*/ 	.word	0x00000000
        /*0060*/ 	.short	0x0001
        /*0062*/ 	.short	0x0008
        /*0064*/ 	.byte	0x00, 0xf5, 0x21, 0x00


	//----- nvinfo : EIATTR_KPARAM_INFO
	.align		4
.L_281:
        /*0068*/ 	.byte	0x04, 0x17
        /*006a*/ 	.short	(.L_283 - .L_282)
.L_282:
        /*006c*/ 	.word	0x00000000
        /*0070*/ 	.short	0x0000
        /*0072*/ 	.short	0x0000
        /*0074*/ 	.byte	0x00, 0xf5, 0x21, 0x00


	//----- nvinfo : EIATTR_SPARSE_MMA_MASK
	.align		4
.L_283:
        /*0078*/ 	.byte	0x03, 0x50
        /*007a*/ 	.short	0x0000


	//----- nvinfo : EIATTR_MAXREG_COUNT
	.align		4
        /*007c*/ 	.byte	0x03, 0x1b
        /*007e*/ 	.short	0x00ff


	//----- nvinfo : EIATTR_MERCURY_ISA_VERSION
	.align		4
        /*0080*/ 	.byte	0x03, 0x5f
        /*0082*/ 	.short	0x0101


	//----- nvinfo : EIATTR_VRC_CTA_INIT_COUNT
	.align		4
        /*0084*/ 	.byte	0x02, 0x4a
	.zero		1
	.zero		1


	//----- nvinfo : EIATTR_EXIT_INSTR_OFFSETS
	.align		4
        /*0088*/ 	.byte	0x04, 0x1c
        /*008a*/ 	.short	(.L_285 - .L_284)


	//   ....[0]....
.L_284:
        /*008c*/ 	.word	0x00000070


	//   ....[1]....
        /*0090*/ 	.word	0x00000350


	//   ....[2]....
        /*0094*/ 	.word	0x000004e0


	//   ....[3]....
        /*0098*/ 	.word	0x000009d0


	//   ....[4]....
        /*009c*/ 	.word	0x00000e00


	//   ....[5]....
        /*00a0*/ 	.word	0x000012f0


	//   ....[6]....
        /*00a4*/ 	.word	0x00001760


	//----- nvinfo : EIATTR_CRS_STACK_SIZE
	.align		4
.L_285:
        /*00a8*/ 	.byte	0x04, 0x1e
        /*00aa*/ 	.short	(.L_287 - .L_286)
.L_286:
        /*00ac*/ 	.word	0x00000000


	//----- nvinfo : EIATTR_CBANK_PARAM_SIZE
	.align		4
.L_287:
        /*00b0*/ 	.byte	0x03, 0x19
        /*00b2*/ 	.short	0x0034


	//----- nvinfo : EIATTR_PARAM_CBANK
	.align		4
        /*00b4*/ 	.byte	0x04, 0x0a
        /*00b6*/ 	.short	(.L_289 - .L_288)
	.align		4
.L_288:
        /*00b8*/ 	.word	index@(.nv.constant0._ZN17fastertransformer13addBiasGeluV3I7__half2Li4096ELi1EEEvPT_PKS2_PKiS5_iS7_i)
        /*00bc*/ 	.short	0x0380
        /*00be*/ 	.short	0x0034


	//----- nvinfo : EIATTR_SW_WAR
	.align		4
.L_289:
        /*00c0*/ 	.byte	0x04, 0x36
        /*00c2*/ 	.short	(.L_291 - .L_290)
.L_290:
        /*00c4*/ 	.word	0x00000008
.L_291:


//--------------------- .nv.info._ZN17fastertransformer13addBiasGeluV2I7__half2Li40960EEEvPT_PKS2_PKiS5_iS7_i --------------------------
	.section	.nv.info._ZN17fastertransformer13addBiasGeluV2I7__half2Li40960EEEvPT_PKS2_PKiS5_iS7_i,"",@"SHT_CUDA_INFO"
	.sectionflags	@""
	.align	4


	//----- nvinfo : EIATTR_CUDA_API_VERSION
	.align		4
        /*0000*/ 	.byte	0x04, 0x37
        /*0002*/ 	.short	(.L_293 - .L_292)
.L_292:
        /*0004*/ 	.word	0x00000082


	//----- nvinfo : EIATTR_KPARAM_INFO
	.align		4
.L_293:
        /*0008*/ 	.byte	0x04, 0x17
        /*000a*/ 	.short	(.L_295 - .L_294)
.L_294:
        /*000c*/ 	.word	0x00000000
        /*0010*/ 	.short	0x0006
        /*0012*/ 	.short	0x0030
        /*0014*/ 	.byte	0x00, 0xf0, 0x11, 0x00


	//----- nvinfo : EIATTR_KPARAM_INFO
	.align		4
.L_295:
        /*0018*/ 	.byte	0x04, 0x17
        /*001a*/ 	.short	(.L_297 - .L_296)
.L_296:
        /*001c*/ 	.word	0x00000000
        /*0020*/ 	.short	0x0005
        /*0022*/ 	.short	0x0028
        /*0024*/ 	.byte	0x00, 0xf5, 0x21, 0x00


	//----- nvinfo : EIATTR_KPARAM_INFO
	.align		4
.L_297:
        /*0028*/ 	.byte	0x04, 0x17
        /*002a*/ 	.short	(.L_299 - .L_298)
.L_298:
        /*002c*/ 	.word	0x00000000
        /*0030*/ 	.short	0x0004
        /*0032*/ 	.short	0x0020
        /*0034*/ 	.byte	0x00, 0xf0, 0x11, 0x00


	//----- nvinfo : EIATTR_KPARAM_INFO
	.align		4
.L_299:
        /*0038*/ 	.byte	0x04, 0x17
        /*003a*/ 	.short	(.L_301 - .L_300)
.L_300:
        /*003c*/ 	.word	0x00000000
        /*0040*/ 	.short	0x0003
        /*0042*/ 	.short	0x0018
        /*0044*/ 	.byte	0x00, 0xf5, 0x21, 0x00


	//----- nvinfo : EIATTR_KPARAM_INFO
	.align		4
.L_301:
        /*0048*/ 	.byte	0x04, 0x17
        /*004a*/ 	.short	(.L_303 - .L_302)
.L_302:
        /*004c*/ 	.word	0x00000000
        /*0050*/ 	.short	0x0002
        /*0052*/ 	.short	0x0010
        /*0054*/ 	.byte	0x00, 0xf5, 0x21, 0x00


	//----- nvinfo : EIATTR_KPARAM_INFO
	.align		4
.L_303:
        /*0058*/ 	.byte	0x04, 0x17
        /*005a*/ 	.short	(.L_305 - .L_304)
.L_304:
        /*005c*/ 	.word	0x00000000
        /*0060*/ 	.short	0x0001
        /*0062*/ 	.short	0x0008
        /*0064*/ 	.byte	0x00, 0xf5, 0x21, 0x00


	//----- nvinfo : EIATTR_KPARAM_INFO
	.align		4
.L_305:
        /*0068*/ 	.byte	0x04, 0x17
        /*006a*/ 	.short	(.L_307 - .L_306)
.L_306:
        /*006c*/ 	.word	0x00000000
        /*0070*/ 	.short	0x0000
        /*0072*/ 	.short	0x0000
        /*0074*/ 	.byte	0x00, 0xf5, 0x21, 0x00


	//----- nvinfo : EIATTR_SPARSE_MMA_MASK
	.align		4
.L_307:
        /*0078*/ 	.byte	0x03, 0x50
        /*007a*/ 	.short	0x0000


	//----- nvinfo : EIATTR_MAXREG_COUNT
	.align		4
        /*007c*/ 	.byte	0x03, 0x1b
        /*007e*/ 	.short	0x00ff


	//----- nvinfo : EIATTR_MERCURY_ISA_VERSION
	.align		4
        /*0080*/ 	.byte	0x03, 0x5f
        /*0082*/ 	.short	0x0101


	//----- nvinfo : EIATTR_VRC_CTA_INIT_COUNT
	.align		4
        /*0084*/ 	.byte	0x02, 0x4a
	.zero		1
	.zero		1


	//----- nvinfo : EIATTR_EXIT_INSTR_OFFSETS
	.align		4
        /*0088*/ 	.byte	0x04, 0x1c
        /*008a*/ 	.short	(.L_309 - .L_308)


	//   ....[0]....
.L_308:
        /*008c*/ 	.word	0x00000070


	//   ....[1]....
        /*0090*/ 	.word	0x00000350


	//   ....[2]....
        /*0094*/ 	.word	0x000004e0


	//   ....[3]....
        /*0098*/ 	.word	0x000009c0


	//   ....[4]....
        /*009c*/ 	.word	0x00000de0


	//   ....[5]....
        /*00a0*/ 	.word	0x000012c0


	//   ....[6]....
        /*00a4*/ 	.word	0x00001720


	//----- nvinfo : EIATTR_CRS_STACK_SIZE
	.align		4
.L_309:
        /*00a8*/ 	.byte	0x04, 0x1e
        /*00aa*/ 	.short	(.L_311 - .L_310)
.L_310:
        /*00ac*/ 	.word	0x00000000


	//----- nvinfo : EIATTR_CBANK_PARAM_SIZE
	.align		4
.L_311:
        /*00b0*/ 	.byte	0x03, 0x19
        /*00b2*/ 	.short	0x0034


	//----- nvinfo : EIATTR_PARAM_CBANK
	.align		4
        /*00b4*/ 	.byte	0x04, 0x0a
        /*00b6*/ 	.short	(.L_313 - .L_312)
	.align		4
.L_312:
        /*00b8*/ 	.word	index@(.nv.constant0._ZN17fastertransformer13addBiasGeluV2I7__half2Li40960EEEvPT_PKS2_PKiS5_iS7_i)
        /*00bc*/ 	.short	0x0380
        /*00be*/ 	.short	0x0034


	//----- nvinfo : EIATTR_SW_WAR
	.align		4
.L_313:
        /*00c0*/ 	.byte	0x04, 0x36
        /*00c2*/ 	.short	(.L_315 - .L_314)
.L_314:
        /*00c4*/ 	.word	0x00000008
.L_315:


//--------------------- .nv.info._ZN17fastertransformer13addBiasGeluV3I7__half2Li40960ELi4EEEvPT_PKS2_PKiS5_iS7_i --------------------------
	.section	.nv.info._ZN17fastertransformer13addBiasGeluV3I7__half2Li40960ELi4EEEvPT_PKS2_PKiS5_iS7_i,"",@"SHT_CUDA_INFO"
	.sectionflags	@""
	.align	4


	//----- nvinfo : EIATTR_CUDA_API_VERSION
	.align		4
        /*0000*/ 	.byte	0x04, 0x37
        /*0002*/ 	.short	(.L_317 - .L_316)
.L_316:
        /*0004*/ 	.word	0x00000082


	//----- nvinfo : EIATTR_KPARAM_INFO
	.align		4
.L_317:
        /*0008*/ 	.byte	0x04, 0x17
        /*000a*/ 	.short	(.L_319 - .L_318)
.L_318:
        /*000c*/ 	.word	0x00000000
        /*0010*/ 	.short	0x0006
        /*0012*/ 	.short	0x0030
        /*0014*/ 	.byte	0x00, 0xf0, 0x11, 0x00


	//----- nvinfo : EIATTR_KPARAM_INFO
	.align		4
.L_319:
        /*0018*/ 	.byte	0x04, 0x17
        /*001a*/ 	.short	(.L_321 - .L_320)
.L_320:
        /*001c*/ 	.word	0x00000000
        /*0020*/ 	.short	0x0005
        /*0022*/ 	.short	0x0028
        /*0024*/ 	.byte	0x00, 0xf5, 0x21, 0x00


	//----- nvinfo : EIATTR_KPARAM_INFO
	.align		4
.L_321:
        /*0028*/ 	.byte	0x04, 0x17
        /*002a*/ 	.short	(.L_323 - .L_322)
.L_322:
        /*002c*/ 	.word	0x00000000
        /*0030*/ 	.short	0x0004
        /*0032*/ 	.short	0x0020
        /*0034*/ 	.byte	0x00, 0xf0, 0x11, 0x00


	//----- nvinfo : EIATTR_KPARAM_INFO
	.align		4
.L_323:
        /*0038*/ 	.byte	0x04, 0x17
        /*003a*/ 	.short	(.L_325 - .L_324)
.L_324:
        /*003c*/ 	.word	0x00000000
        /*0040*/ 	.short	0x0003
        /*0042*/ 	.short	0x0018
        /*0044*/ 	.byte	0x00, 0xf5, 0x21, 0x00


	//----- nvinfo : EIATTR_KPARAM_INFO
	.align		4
.L_325:
        /*0048*/ 	.byte	0x04, 0x17
        /*004a*/ 	.short	(.L_327 - .L_326)
.L_326:
        /*004c*/ 	.word	0x00000000
        /*0050*/ 	.short	0x0002
        /*0052*/ 	.short	0x0010
        /*0054*/ 	.byte	0x00, 0xf5, 0x21, 0x00


	//----- nvinfo : EIATTR_KPARAM_INFO
	.align		4
.L_327:
        /*0058*/ 	.byte	0x04, 0x17
        /*005a*/ 	.short	(.L_329 - .L_328)
.L_328:
        /*005c*/ 	.word	0x00000000
        /*0060*/ 	.short	0x0001
        /*0062*/ 	.short	0x0008
        /*0064*/ 	.byte	0x00, 0xf5, 0x21, 0x00


	//----- nvinfo : EIATTR_KPARAM_INFO
	.align		4
.L_329:
        /*0068*/ 	.byte	0x04, 0x17
        /*006a*/ 	.short	(.L_331 - .L_330)
.L_330:
        /*006c*/ 	.word	0x00000000
        /*0070*/ 	.short	0x0000
        /*0072*/ 	.short	0x0000
        /*0074*/ 	.byte	0x00, 0xf5, 0x21, 0x00


	//----- nvinfo : EIATTR_SPARSE_MMA_MASK
	.align		4
.L_331:
        /*0078*/ 	.byte	0x03, 0x50
        /*007a*/ 	.short	0x0000


	//----- nvinfo : EIATTR_MAXREG_COUNT
	.align		4
        /*007c*/ 	.byte	0x03, 0x1b
        /*007e*/ 	.short	0x00ff


	//----- nvinfo : EIATTR_MERCURY_ISA_VERSION
	.align		4
        /*0080*/ 	.byte	0x03, 0x5f
        /*0082*/ 	.short	0x0101


	//----- nvinfo : EIATTR_VRC_CTA_INIT_COUNT
	.align		4
        /*0084*/ 	.byte	0x02, 0x4a
	.zero		1
	.zero		1


	//----- nvinfo : EIATTR_EXIT_INSTR_OFFSETS
	.align		4
        /*0088*/ 	.byte	0x04, 0x1c
        /*008a*/ 	.short	(.L_333 - .L_332)


	//   ....[0]....
.L_332:
        /*008c*/ 	.word	0x00000080


	//   ....[1]....
        /*0090*/ 	.word	0x000008a0


	//   ....[2]....
        /*0094*/ 	.word	0x00000df0


	//   ....[3]....
        /*0098*/ 	.word	0x00001cb0


	//   ....[4]....
        /*009c*/ 	.word	0x00002ac0


	//   ....[5]....
        /*00a0*/ 	.word	0x000037b0


	//----- nvinfo : EIATTR_CRS_STACK_SIZE
	.align		4
.L_333:
        /*00a4*/ 	.byte	0x04, 0x1e
        /*00a6*/ 	.short	(.L_335 - .L_334)
.L_334:
        /*00a8*/ 	.word	0x00000000


	//----- nvinfo : EIATTR_CBANK_PARAM_SIZE
	.align		4
.L_335:
        /*00ac*/ 	.byte	0x03, 0x19
        /*00ae*/ 	.short	0x0034


	//----- nvinfo : EIATTR_PARAM_CBANK
	.align		4
        /*00b0*/ 	.byte	0x04, 0x0a
        /*00b2*/ 	.short	(.L_337 - .L_336)
	.align		4
.L_336:
        /*00b4*/ 	.word	index@(.nv.constant0._ZN17fastertransformer13addBiasGeluV3I7__half2Li40960ELi4EEEvPT_PKS2_PKiS5_iS7_i)
        /*00b8*/ 	.short	0x0380
        /*00ba*/ 	.short	0x0034


	//----- nvinfo : EIATTR_SW_WAR
	.align		4
.L_337:
        /*00bc*/ 	.byte	0x04, 0x36
        /*00be*/ 	.short	(.L_339 - .L_338)
.L_338:
        /*00c0*/ 	.word	0x00000008
.L_339:


//--------------------- .nv.info._ZN17fastertransformer13addBiasGeluV2I7__half2Li24576EEEvPT_PKS2_PKiS5_iS7_i --------------------------
	.section	.nv.info._ZN17fastertransformer13addBiasGeluV2I7__half2Li24576EEEvPT_PKS2_PKiS5_iS7_i,"",@"SHT_CUDA_INFO"
	.sectionflags	@""
	.align	4


	//----- nvinfo : EIATTR_CUDA_API_VERSION
	.align		4
        /*0000*/ 	.byte	0x04, 0x37
        /*0002*/ 	.short	(.L_341 - .L_340)
.L_340:
        /*0004*/ 	.word	0x00000082


	//----- nvinfo : EIATTR_KPARAM_INFO
	.align		4
.L_341:
        /*0008*/ 	.byte	0x04, 0x17
        /*000a*/ 	.short	(.L_343 - .L_342)
.L_342:
        /*000c*/ 	.word	0x00000000
        /*0010*/ 	.short	0x0006
        /*0012*/ 	.short	0x0030
        /*0014*/ 	.byte	0x00, 0xf0, 0x11, 0x00


	//----- nvinfo : EIATTR_KPARAM_INFO
	.align		4
.L_343:
        /*0018*/ 	.byte	0x04, 0x17
        /*001a*/ 	.short	(.L_345 - .L_344)
.L_344:
        /*001c*/ 	.word	0x00000000
        /*0020*/ 	.short	0x0005
        /*0022*/ 	.short	0x0028
        /*0024*/ 	.byte	0x00, 0xf5, 0x21, 0x00


	//----- nvinfo : EIATTR_KPARAM_INFO
	.align		4
.L_345:
        /*0028*/ 	.byte	0x04, 0x17
        /*002a*/ 	.short	(.L_347 - .L_346)
.L_346:
        /*002c*/ 	.word	0x00000000
        /*0030*/ 	.short	0x0004
        /*0032*/ 	.short	0x0020
        /*0034*/ 	.byte	0x00, 0xf0, 0x11, 0x00


	//----- nvinfo : EIATTR_KPARAM_INFO
	.align		4
.L_347:
        /*0038*/ 	.byte	0x04, 0x17
        /*003a*/ 	.short	(.L_349 - .L_348)
.L_348:
        /*003c*/ 	.word	0x00000000
        /*0040*/ 	.short	0x0003
        /*0042*/ 	.short	0x0018
        /*0044*/ 	.byte	0x00, 0xf5, 0x21, 0x00


	//----- nvinfo : EIATTR_KPARAM_INFO
	.align		4
.L_349:
        /*0048*/ 	.byte	0x04, 0x17
        /*004a*/ 	.short	(.L_351 - .L_350)
.L_350:
        /*004c*/ 	.word	0x00000000
        /*0050*/ 	.short	0x0002
        /*0052*/ 	.short	0x0010
        /*0054*/ 	.byte	0x00, 0xf5, 0x21, 0x00


	//----- nvinfo : EIATTR_KPARAM_INFO
	.align		4
.L_351:
        /*0058*/ 	.byte	0x04, 0x17
        /*005a*/ 	.short	(.L_353 - .L_352)
.L_352:
        /*005c*/ 	.word	0x00000000
        /*0060*/ 	.short	0x0001
        /*0062*/ 	.short	0x0008
        /*0064*/ 	.byte	0x00, 0xf5, 0x21, 0x00


	//----- nvinfo : EIATTR_KPARAM_INFO
	.align		4
.L_353:
        /*0068*/ 	.byte	0x04, 0x17
        /*006a*/ 	.short	(.L_355 - .L_354)
.L_354:
        /*006c*/ 	.word	0x00000000
        /*0070*/ 	.short	0x0000
        /*0072*/ 	.short	0x0000
        /*0074*/ 	.byte	0x00, 0xf5, 0x21, 0x00


	//----- nvinfo : EIATTR_SPARSE_MMA_MASK
	.align		4
.L_355:
        /*0078*/ 	.byte	0x03, 0x50
        /*007a*/ 	.short	0x0000


	//----- nvinfo : EIATTR_MAXREG_COUNT
	.align		4
        /*007c*/ 	.byte	0x03, 0x1b
        /*007e*/ 	.short	0x00ff


	//----- nvinfo : EIATTR_MERCURY_ISA_VERSION
	.align		4
        /*0080*/ 	.byte	0x03, 0x5f
        /*0082*/ 	.short	0x0101


	//----- nvinfo : EIATTR_VRC_CTA_INIT_COUNT
	.align		4
        /*0084*/ 	.byte	0x02, 0x4a
	.zero		1
	.zero		1


	//----- nvinfo : EIATTR_EXIT_INSTR_OFFSETS
	.align		4
        /*0088*/ 	.byte	0x04, 0x1c
        /*008a*/ 	.short	(.L_357 - .L_356)


	//   ....[0]....
.L_356:
        /*008c*/ 	.word	0x00000070


	//   ....[1]....
        /*0090*/ 	.word	0x00000350


	//   ....[2]....
        /*0094*/ 	.word	0x000004e0


	//   ....[3]....
        /*0098*/ 	.word	0x000009c0


	//   ....[4]....
        /*009c*/ 	.word	0x00000de0


	//   ....[5]....
        /*00a0*/ 	.word	0x000012c0


	//   ....[6]....
        /*00a4*/ 	.word	0x00001720


	//----- nvinfo : EIATTR_CRS_STACK_SIZE
	.align		4
.L_357:
        /*00a8*/ 	.byte	0x04, 0x1e
        /*00aa*/ 	.short	(.L_359 - .L_358)
.L_358:
        /*00ac*/ 	.word	0x00000000


	//----- nvinfo : EIATTR_CBANK_PARAM_SIZE
	.align		4
.L_359:
        /*00b0*/ 	.byte	0x03, 0x19
        /*00b2*/ 	.short	0x0034


	//----- nvinfo : EIATTR_PARAM_CBANK
	.align		4
        /*00b4*/ 	.byte	0x04, 0x0a
        /*00b6*/ 	.short	(.L_361 - .L_360)
	.align		4
.L_360:
        /*00b8*/ 	.word	index@(.nv.constant0._ZN17fastertransformer13addBiasGeluV2I7__half2Li24576EEEvPT_PKS2_PKiS5_iS7_i)
        /*00bc*/ 	.short	0x0380
        /*00be*/ 	.short	0x0034


	//----- nvinfo : EIATTR_SW_WAR
	.align		4
.L_361:
        /*00c0*/ 	.byte	0x04, 0x36
        /*00c2*/ 	.short	(.L_363 - .L_362)
.L_362:
        /*00c4*/ 	.word	0x00000008
.L_363:


//--------------------- .nv.info._ZN17fastertransformer13addBiasGeluV3I7__half2Li24576ELi2EEEvPT_PKS2_PKiS5_iS7_i --------------------------
	.section	.nv.info._ZN17fastertransformer13addBiasGeluV3I7__half2Li24576ELi2EEEvPT_PKS2_PKiS5_iS7_i,"",@"SHT_CUDA_INFO"
	.sectionflags	@""
	.align	4


	//----- nvinfo : EIATTR_CUDA_API_VERSION
	.align		4
        /*0000*/ 	.byte	0x04, 0x37
        /*0002*/ 	.short	(.L_365 - .L_364)
.L_364:
        /*0004*/ 	.word	0x00000082


	//----- nvinfo : EIATTR_KPARAM_INFO
	.align		4
.L_365:
        /*0008*/ 	.byte	0x04, 0x17
        /*000a*/ 	.short	(.L_367 - .L_366)
.L_366:
        /*000c*/ 	.word	0x00000000
        /*0010*/ 	.short	0x0006
        /*0012*/ 	.short	0x0030
        /*0014*/ 	.byte	0x00, 0xf0, 0x11, 0x00


	//----- nvinfo : EIATTR_KPARAM_INFO
	.align		4
.L_367:
        /*0018*/ 	.byte	0x04, 0x17
        /*001a*/ 	.short	(.L_369 - .L_368)
.L_368:
        /*001c*/ 	.word	0x00000000
        /*0020*/ 	.short	0x0005
        /*0022*/ 	.short	0x0028
        /*0024*/ 	.byte	0x00, 0xf5, 0x21, 0x00


	//----- nvinfo : EIATTR_KPARAM_INFO
	.align		4
.L_369:
        /*0028*/ 	.byte	0x04, 0x17
        /*002a*/ 	.short	(.L_371 - .L_370)
.L_370:
        /*002c*/ 	.word	0x00000000
        /*0030*/ 	.short	0x0004
        /*0032*/ 	.short	0x0020
        /*0034*/ 	.byte	0x00, 0xf0, 0x11, 0x00


	//----- nvinfo : EIATTR_KPARAM_INFO
	.align		4
.L_371:
        /*0038*/ 	.byte	0x04, 0x17
        /*003a*/ 	.short	(.L_373 - .L_372)
.L_372:
        /*003c*/ 	.word	0x00000000
        /*0040*/ 	.short	0x0003
        /*0042*/ 	.short	0x0018
        /*0044*/ 	.byte	0x00, 0xf5, 0x21, 0x00


	//----- nvinfo : EIATTR_KPARAM_INFO
	.align		4
.L_373:
        /*0048*/ 	.byte	0x04, 0x17
        /*004a*/ 	.short	(.L_375 - .L_374)
.L_374:
        /*004c*/ 	.word	0x00000000
        /*0050*/ 	.short	0x0002
        /*0052*/ 	.short	0x0010
        /*0054*/ 	.byte	0x00, 0xf5, 0x21, 0x00


	//----- nvinfo : EIATTR_KPARAM_INFO
	.align		4
.L_375:
        /*0058*/ 	.byte	0x04, 0x17
        /*005a*/ 	.short	(.L_377 - .L_376)
.L_376:
        /*005c*/ 	.word	0x00000000
        /*0060*/ 	.short	0x0001
        /*0062*/ 	.short	0x0008
        /*0064*/ 	.byte	0x00, 0xf5, 0x21, 0x00


	//----- nvinfo : EIATTR_KPARAM_INFO
	.align		4
.L_377:
        /*0068*/ 	.byte	0x04, 0x17
        /*006a*/ 	.short	(.L_379 - .L_378)
.L_378:
        /*006c*/ 	.word	0x00000000
        /*0070*/ 	.short	0x0000
        /*0072*/ 	.short	0x0000
        /*0074*/ 	.byte	0x00, 0xf5, 0x21, 0x00


	//----- nvinfo : EIATTR_SPARSE_MMA_MASK
	.align		4
.L_379:
        /*0078*/ 	.byte	0x03, 0x50
        /*007a*/ 	.short	0x0000


	//----- nvinfo : EIATTR_MAXREG_COUNT
	.align		4
        /*007c*/ 	.byte	0x03, 0x1b
        /*007e*/ 	.short	0x00ff


	//----- nvinfo : EIATTR_MERCURY_ISA_VERSION
	.align		4
        /*0080*/ 	.byte	0x03, 0x5f
        /*0082*/ 	.short	0x0101


	//----- nvinfo : EIATTR_VRC_CTA_INIT_COUNT
	.align		4
        /*0084*/ 	.byte	0x02, 0x4a
	.zero		1
	.zero		1


	//----- nvinfo : EIATTR_EXIT_INSTR_OFFSETS
	.align		4
        /*0088*/ 	.byte	0x04, 0x1c
        /*008a*/ 	.short	(.L_381 - .L_380)


	//   ....[0]....
.L_380:
        /*008c*/ 	.word	0x00000080


	//   ....[1]....
        /*0090*/ 	.word	0x00000520


	//   ....[2]....
        /*0094*/ 	.word	0x000007f0


	//   ....[3]....
        /*0098*/ 	.word	0x00001040


	//   ....[4]....
        /*009c*/ 	.word	0x00001870


	//   ....[5]....
        /*00a0*/ 	.word	0x00001fe0


	//----- nvinfo : EIATTR_CRS_STACK_SIZE
	.align		4
.L_381:
        /*00a4*/ 	.byte	0x04, 0x1e
        /*00a6*/ 	.short	(.L_383 - .L_382)
.L_382:
        /*00a8*/ 	.word	0x00000000


	//----- nvinfo : EIATTR_CBANK_PARAM_SIZE
	.align		4
.L_383:
        /*00ac*/ 	.byte	0x03, 0x19
        /*00ae*/ 	.short	0x0034


	//----- nvinfo : EIATTR_PARAM_CBANK
	.align		4
        /*00b0*/ 	.byte	0x04, 0x0a
        /*00b2*/ 	.short	(.L_385 - .L_384)
	.align		4
.L_384:
        /*00b4*/ 	.word	index@(.nv.constant0._ZN17fastertransformer13addBiasGeluV3I7__half2Li24576ELi2EEEvPT_PKS2_PKiS5_iS7_i)
        /*00b8*/ 	.short	0x0380
        /*00ba*/ 	.short	0x0034


	//----- nvinfo : EIATTR_SW_WAR
	.align		4
.L_385:
        /*00bc*/ 	.byte	0x04, 0x36
        /*00be*/ 	.short	(.L_387 - .L_386)
.L_386:
        /*00c0*/ 	.word	0x00000008
.L_387:


//--------------------- .nv.info._ZN17fastertransformer13addBiasGeluV2I7__half2Li16384EEEvPT_PKS2_PKiS5_iS7_i --------------------------
	.section	.nv.info._ZN17fastertransformer13addBiasGeluV2I7__half2Li16384EEEvPT_PKS2_PKiS5_iS7_i,"",@"SHT_CUDA_INFO"
	.sectionflags	@""
	.align	4


	//----- nvinfo : EIATTR_CUDA_API_VERSION
	.align		4
        /*0000*/ 	.byte	0x04, 0x37
        /*0002*/ 	.short	(.L_389 - .L_388)
.L_388:
        /*0004*/ 	.word	0x00000082


	//----- nvinfo : EIATTR_KPARAM_INFO
	.align		4
.L_389:
        /*0008*/ 	.byte	0x04, 0x17
        /*000a*/ 	.short	(.L_391 - .L_390)
.L_390:
        /*000c*/ 	.word	0x00000000
        /*0010*/ 	.short	0x0006
        /*0012*/ 	.short	0x0030
        /*0014*/ 	.byte	0x00, 0xf0, 0x11, 0x00


	//----- nvinfo : EIATTR_KPARAM_INFO
	.align		4
.L_391:
        /*0018*/ 	.byte	0x04, 0x17
        /*001a*/ 	.short	(.L_393 - .L_392)
.L_392:
        /*001c*/ 	.word	0x00000000
        /*0020*/ 	.short	0x0005
        /*0022*/ 	.short	0x0028
        /*0024*/ 	.byte	0x00, 0xf5, 0x21, 0x00


	//----- nvinfo : EIATTR_KPARAM_INFO
	.align		4
.L_393:
        /*0028*/ 	.byte	0x04, 0x17
        /*002a*/ 	.short	(.L_395 - .L_394)
.L_394:
        /*002c*/ 	.word	0x00000000
        /*0030*/ 	.short	0x0004
        /*0032*/ 	.short	0x0020
        /*0034*/ 	.byte	0x00, 0xf0, 0x11, 0x00


	//----- nvinfo : EIATTR_KPARAM_INFO
	.align		4
.L_395:
        /*0038*/ 	.byte	0x04, 0x17
        /*003a*/ 	.short	(.L_397 - .L_396)
.L_396:
        /*003c*/ 	.word	0x00000000
        /*0040*/ 	.short	0x0003
        /*0042*/ 	.short	0x0018
        /*0044*/ 	.byte	0x00, 0xf5, 0x21, 0x00


	//----- nvinfo : EIATTR_KPARAM_INFO
	.align		4
.L_397:
        /*0048*/ 	.byte	0x04, 0x17
        /*004a*/ 	.short	(.L_399 - .L_398)
.L_398:
        /*004c*/ 	.word	0x00000000
        /*0050*/ 	.short	0x0002
        /*0052*/ 	.short	0x0010
        /*0054*/ 	.byte	0x00, 0xf5, 0x21, 0x00


	//----- nvinfo : EIATTR_KPARAM_INFO
	.align		4
.L_399:
        /*0058*/ 	.byte	0x04, 0x17
        /*005a*/ 	.short	(.L_401 - .L_400)
.L_400:
        /*005c*/ 	.word	0x00000000
        /*0060*/ 	.short	0x0001
        /*0062*/ 	.short	0x0008
        /*0064*/ 	.byte	0x00, 0xf5, 0x21, 0x00


	//----- nvinfo : EIATTR_KPARAM_INFO
	.align		4
.L_401:
        /*0068*/ 	.byte	0x04, 0x17
        /*006a*/ 	.short	(.L_403 - .L_402)
.L_402:
        /*006c*/ 	.word	0x00000000
        /*0070*/ 	.short	0x0000
        /*0072*/ 	.short	0x0000
        /*0074*/ 	.byte	0x00, 0xf5, 0x21, 0x00


	//----- nvinfo : EIATTR_SPARSE_MMA_MASK
	.align		4
.L_403:
        /*0078*/ 	.byte	0x03, 0x50
        /*007a*/ 	.short	0x0000


	//----- nvinfo : EIATTR_MAXREG_COUNT
	.align		4
        /*007c*/ 	.byte	0x03, 0x1b
        /*007e*/ 	.short	0x00ff


	//----- nvinfo : EIATTR_MERCURY_ISA_VERSION
	.align		4
        /*0080*/ 	.byte	0x03, 0x5f
        /*0082*/ 	.short	0x0101


	//----- nvinfo : EIATTR_VRC_CTA_INIT_COUNT
	.align		4
        /*0084*/ 	.byte	0x02, 0x4a
	.zero		1
	.zero		1


	//----- nvinfo : EIATTR_EXIT_INSTR_OFFSETS
	.align		4
        /*0088*/ 	.byte	0x04, 0x1c
        /*008a*/ 	.short	(.L_405 - .L_404)


	//   ....[0]....
.L_404:
        /*008c*/ 	.word	0x00000070


	//   ....[1]....
        /*0090*/ 	.word	0x00000350


	//   ....[2]....
        /*0094*/ 	.word	0x000004e0


	//   ....[3]....
        /*0098*/ 	.word	0x000009d0


	//   ....[4]....
        /*009c*/ 	.word	0x00000e00


	//   ....[5]....
        /*00a0*/ 	.word	0x000012f0


	//   ....[6]....
        /*00a4*/ 	.word	0x00001760


	//----- nvinfo : EIATTR_CRS_STACK_SIZE
	.align		4
.L_405:
        /*00a8*/ 	.byte	0x04, 0x1e
        /*00aa*/ 	.short	(.L_407 - .L_406)
.L_406:
        /*00ac*/ 	.word	0x00000000


	//----- nvinfo : EIATTR_CBANK_PARAM_SIZE
	.align		4
.L_407:
        /*00b0*/ 	.byte	0x03, 0x19
        /*00b2*/ 	.short	0x0034


	//----- nvinfo : EIATTR_PARAM_CBANK
	.align		4
        /*00b4*/ 	.byte	0x04, 0x0a
        /*00b6*/ 	.short	(.L_409 - .L_408)
	.align		4
.L_408:
        /*00b8*/ 	.word	index@(.nv.constant0._ZN17fastertransformer13addBiasGeluV2I7__half2Li16384EEEvPT_PKS2_PKiS5_iS7_i)
        /*00bc*/ 	.short	0x0380
        /*00be*/ 	.short	0x0034


	//----- nvinfo : EIATTR_SW_WAR
	.align		4
.L_409:
        /*00c0*/ 	.byte	0x04, 0x36
        /*00c2*/ 	.short	(.L_411 - .L_410)
.L_410:
        /*00c4*/ 	.word	0x00000008
.L_411:


//--------------------- .nv.info._ZN17fastertransformer13addBiasGeluV3I7__half2Li16384ELi2EEEvPT_PKS2_PKiS5_iS7_i --------------------------
	.section	.nv.info._ZN17fastertransformer13addBiasGeluV3I7__half2Li16384ELi2EEEvPT_PKS2_PKiS5_iS7_i,"",@"SHT_CUDA_INFO"
	.sectionflags	@""
	.align	4


	//----- nvinfo : EIATTR_CUDA_API_VERSION
	.align		4
        /*0000*/ 	.byte	0x04, 0x37
        /*0002*/ 	.short	(.L_413 - .L_412)
.L_412:
        /*0004*/ 	.word	0x00000082


	//----- nvinfo : EIATTR_KPARAM_INFO
	.align		4
.L_413:
        /*0008*/ 	.byte	0x04, 0x17
        /*000a*/ 	.short	(.L_415 - .L_414)
.L_414:
        /*000c*/ 	.word	0x00000000
        /*0010*/ 	.short	0x0006
        /*0012*/ 	.short	0x0030
        /*0014*/ 	.byte	0x00, 0xf0, 0x11, 0x00


	//----- nvinfo : EIATTR_KPARAM_INFO
	.align		4
.L_415:
        /*0018*/ 	.byte	0x04, 0x17
        /*001a*/ 	.short	(.L_417 - .L_416)
.L_416:
        /*001c*/ 	.word	0x00000000
        /*0020*/ 	.short	0x0005
        /*0022*/ 	.short	0x0028
        /*0024*/ 	.byte	0x00, 0xf5, 0x21, 0x00


	//----- nvinfo : EIATTR_KPARAM_INFO
	.align		4
.L_417:
        /*0028*/ 	.byte	0x04, 0x17
        /*002a*/ 	.short	(.L_419 - .L_418)
.L_418:
        /*002c*/ 	.word	0x00000000
        /*0030*/ 	.short	0x0004
        /*0032*/ 	.short	0x0020
        /*0034*/ 	.byte	0x00, 0xf0, 0x11, 0x00


	//----- nvinfo : EIATTR_KPARAM_INFO
	.align		4
.L_419:
        /*0038*/ 	.byte	0x04, 0x17
        /*003a*/ 	.short	(.L_421 - .L_420)
.L_420:
        /*003c*/ 	.word	0x00000000
        /*0040*/ 	.short	0x0003
        /*0042*/ 	.short	0x0018
        /*0044*/ 	.byte	0x00, 0xf5, 0x21, 0x00


	//----- nvinfo : EIATTR_KPARAM_INFO
	.align		4
.L_421:
        /*0048*/ 	.byte	0x04, 0x17
        /*004a*/ 	.short	(.L_423 - .L_422)
.L_422:
        /*004c*/ 	.word	0x00000000
        /*0050*/ 	.short	0x0002
        /*0052*/ 	.short	0x0010
        /*0054*/ 	.byte	0x00, 0xf5, 0x21, 0x00


	//----- nvinfo : EIATTR_KPARAM_INFO
	.align		4
.L_423:
        /*0058*/ 	.byte	0x04, 0x17
        /*005a*/ 	.short	(.L_425 - .L_424)
.L_424:
        /*005c*/ 	.word	0x00000000
        /*0060*/ 	.short	0x0001
        /*0062*/ 	.short	0x0008
        /*0064*/ 	.byte	0x00, 0xf5, 0x21, 0x00


	//----- nvinfo : EIATTR_KPARAM_INFO
	.align		4
.L_425:
        /*0068*/ 	.byte	0x04, 0x17
        /*006a*/ 	.short	(.L_427 - .L_426)
.L_426:
        /*006c*/ 	.word	0x00000000
        /*0070*/ 	.short	0x0000
        /*0072*/ 	.short	0x0000
        /*0074*/ 	.byte	0x00, 0xf5, 0x21, 0x00


	//----- nvinfo : EIATTR_SPARSE_MMA_MASK
	.align		4
.L_427:
        /*0078*/ 	.byte	0x03, 0x50
        /*007a*/ 	.short	0x0000


	//----- nvinfo : EIATTR_MAXREG_COUNT
	.align		4
        /*007c*/ 	.byte	0x03, 0x1b
        /*007e*/ 	.short	0x00ff


	//----- nvinfo : EIATTR_MERCURY_ISA_VERSION
	.align		4
        /*0080*/ 	.byte	0x03, 0x5f
        /*0082*/ 	.short	0x0101


	//----- nvinfo : EIATTR_VRC_CTA_INIT_COUNT
	.align		4
        /*0084*/ 	.byte	0x02, 0x4a
	.zero		1
	.zero		1


	//----- nvinfo : EIATTR_EXIT_INSTR_OFFSETS
	.align		4
        /*0088*/ 	.byte	0x04, 0x1c
        /*008a*/ 	.short	(.L_429 - .L_428)


	//   ....[0]....
.L_428:
        /*008c*/ 	.word	0x00000080


	//   ....[1]....
        /*0090*/ 	.word	0x00000520


	//   ....[2]....
        /*0094*/ 	.word	0x000007f0


	//   ....[3]....
        /*0098*/ 	.word	0x00001050


	//   ....[4]....
        /*009c*/ 	.word	0x00001890


	//   ....[5]....
        /*00a0*/ 	.word	0x00002020


	//----- nvinfo : EIATTR_CRS_STACK_SIZE
	.align		4
.L_429:
        /*00a4*/ 	.byte	0x04, 0x1e
        /*00a6*/ 	.short	(.L_431 - .L_430)
.L_430:
        /*00a8*/ 	.word	0x00000000


	//----- nvinfo : EIATTR_CBANK_PARAM_SIZE
	.align		4
.L_431:
        /*00ac*/ 	.byte	0x03, 0x19
        /*00ae*/ 	.short	0x0034


	//----- nvinfo : EIATTR_PARAM_CBANK
	.align		4
        /*00b0*/ 	.byte	0x04, 0x0a
        /*00b2*/ 	.short	(.L_433 - .L_432)
	.align		4
.L_432:
        /*00b4*/ 	.word	index@(.nv.constant0._ZN17fastertransformer13addBiasGeluV3I7__half2Li16384ELi2EEEvPT_PKS2_PKiS5_iS7_i)
        /*00b8*/ 	.short	0x0380
        /*00ba*/ 	.short	0x0034


	//----- nvinfo : EIATTR_SW_WAR
	.align		4
.L_433:
        /*00bc*/ 	.byte	0x04, 0x36
        /*00be*/ 	.short	(.L_435 - .L_434)
.L_434:
        /*00c0*/ 	.word	0x00000008
.L_435:


//--------------------- .nv.info._ZN17fastertransformer13addBiasGeluV2I7__half2Li8192EEEvPT_PKS2_PKiS5_iS7_i --------------------------
	.section	.nv.info._ZN17fastertransformer13addBiasGeluV2I7__half2Li8192EEEvPT_PKS2_PKiS5_iS7_i,"",@"SHT_CUDA_INFO"
	.sectionflags	@""
	.align	4


	//----- nvinfo : EIATTR_CUDA_API_VERSION
	.align		4
        /*0000*/ 	.byte	0x04, 0x37
        /*0002*/ 	.short	(.L_437 - .L_436)
.L_436:
        /*0004*/ 	.word	0x00000082


	//----- nvinfo : EIATTR_KPARAM_INFO
	.align		4
.L_437:
        /*0008*/ 	.byte	0x04, 0x17
        /*000a*/ 	.short	(.L_439 - .L_438)
.L_438:
        /*000c*/ 	.word	0x00000000
        /*0010*/ 	.short	0x0006
        /*0012*/ 	.short	0x0030
        /*0014*/ 	.byte	0x00, 0xf0, 0x11, 0x00


	//----- nvinfo : EIATTR_KPARAM_INFO
	.align		4
.L_439:
        /*0018*/ 	.byte	0x04, 0x17
        /*001a*/ 	.short	(.L_441 - .L_440)
.L_440:
        /*001c*/ 	.word	0x00000000
        /*0020*/ 	.short	0x0005
        /*0022*/ 	.short	0x0028
        /*0024*/ 	.byte	0x00, 0xf5, 0x21, 0x00


	//----- nvinfo : EIATTR_KPARAM_INFO
	.align		4
.L_441:
        /*0028*/ 	.byte	0x04, 0x17
        /*002a*/ 	.short	(.L_443 - .L_442)
.L_442:
        /*002c*/ 	.word	0x00000000
        /*0030*/ 	.short	0x0004
        /*0032*/ 	.short	0x0020
        /*0034*/ 	.byte	0x00, 0xf0, 0x11, 0x00


	//----- nvinfo : EIATTR_KPARAM_INFO
	.align		4
.L_443:
        /*0038*/ 	.byte	0x04, 0x17
        /*003a*/ 	.short	(.L_445 - .L_444)
.L_444:
        /*003c*/ 	.word	0x00000000
        /*0040*/ 	.short	0x0003
        /*0042*/ 	.short	0x0018
        /*0044*/ 	.byte	0x00, 0xf5, 0x21, 0x00


	//----- nvinfo : EIATTR_KPARAM_INFO
	.align		4
.L_445:
        /*0048*/ 	.byte	0x04, 0x17
        /*004a*/ 	.short	(.L_447 - .L_446)
.L_446:
        /*004c*/ 	.word	0x00000000
        /*0050*/ 	.short	0x0002
        /*0052*/ 	.short	0x0010
        /*0054*/ 	.byte	0x00, 0xf5, 0x21, 0x00


	//----- nvinfo : EIATTR_KPARAM_INFO
	.align		4
.L_447:
        /*0058*/ 	.byte	0x04, 0x17
        /*005a*/ 	.short	(.L_449 - .L_448)
.L_448:
        /*005c*/ 	.word	0x00000000
        /*0060*/ 	.short	0x0001
        /*0062*/ 	.short	0x0008
        /*0064*/ 	.byte	0x00, 0xf5, 0x21, 0x00


	//----- nvinfo : EIATTR_KPARAM_INFO
	.align		4
.L_449:
        /*0068*/ 	.byte	0x04, 0x17
        /*006a*/ 	.short	(.L_451 - .L_450)
.L_450:
        /*006c*/ 	.word	0x00000000
        /*0070*/ 	.short	0x0000
        /*0072*/ 	.short	0x0000
        /*0074*/ 	.byte	0x00, 0xf5, 0x21, 0x00


	//----- nvinfo : EIATTR_SPARSE_MMA_MASK
	.align		4
.L_451:
        /*0078*/ 	.byte	0x03, 0x50
        /*007a*/ 	.short	0x0000


	//----- nvinfo : EIATTR_MAXREG_COUNT
	.align		4
        /*007c*/ 	.byte	0x03, 0x1b
        /*007e*/ 	.short	0x00ff


	//----- nvinfo : EIATTR_MERCURY_ISA_VERSION
	.align		4
        /*0080*/ 	.byte	0x03, 0x5f
        /*0082*/ 	.short	0x0101


	//----- nvinfo : EIATTR_VRC_CTA_INIT_COUNT
	.align		4
        /*0084*/ 	.byte	0x02, 0x4a
	.zero		1
	.zero		1


	//----- nvinfo : EIATTR_EXIT_INSTR_OFFSETS
	.align		4
        /*0088*/ 	.byte	0x04, 0x1c
        /*008a*/ 	.short	(.L_453 - .L_452)


	//   ....[0]....
.L_452:
        /*008c*/ 	.word	0x00000070


	//   ....[1]....
        /*0090*/ 	.word	0x00000350


	//   ....[2]....
        /*0094*/ 	.word	0x000004e0


	//   ....[3]....
        /*0098*/ 	.word	0x000009d0


	//   ....[4]....
        /*009c*/ 	.word	0x00000e00


	//   ....[5]....
        /*00a0*/ 	.word	0x000012f0


	//   ....[6]....
        /*00a4*/ 	.word	0x00001760


	//----- nvinfo : EIATTR_CRS_STACK_SIZE
	.align		4
.L_453:
        /*00a8*/ 	.byte	0x04, 0x1e
        /*00aa*/ 	.short	(.L_455 - .L_454)
.L_454:
        /*00ac*/ 	.word	0x00000000


	//----- nvinfo : EIATTR_CBANK_PARAM_SIZE
	.align		4
.L_455:
        /*00b0*/ 	.byte	0x03, 0x19
        /*00b2*/ 	.short	0x0034


	//----- nvinfo : EIATTR_PARAM_CBANK
	.align		4
        /*00b4*/ 	.byte	0x04, 0x0a
        /*00b6*/ 	.short	(.L_457 - .L_456)
	.align		4
.L_456:
        /*00b8*/ 	.word	index@(.nv.constant0._ZN17fastertransformer13addBiasGeluV2I7__half2Li8192EEEvPT_PKS2_PKiS5_iS7_i)
        /*00bc*/ 	.short	0x0380
        /*00be*/ 	.short	0x0034


	//----- nvinfo : EIATTR_SW_WAR
	.align		4
.L_457:
        /*00c0*/ 	.byte	0x04, 0x36
        /*00c2*/ 	.short	(.L_459 - .L_458)
.L_458:
        /*00c4*/ 	.word	0x00000008
.L_459:


//--------------------- .nv.info._ZN17fastertransformer13addBiasGeluV3I7__half2Li8192ELi2EEEvPT_PKS2_PKiS5_iS7_i --------------------------
	.section	.nv.info._ZN17fastertransformer13addBiasGeluV3I7__half2Li8192ELi2EEEvPT_PKS2_PKiS5_iS7_i,"",@"SHT_CUDA_INFO"
	.sectionflags	@""
	.align	4


	//----- nvinfo : EIATTR_CUDA_API_VERSION
	.align		4
        /*0000*/ 	.byte	0x04, 0x37
        /*0002*/ 	.short	(.L_461 - .L_460)
.L_460:
        /*0004*/ 	.word	0x00000082


	//----- nvinfo : EIATTR_KPARAM_INFO
	.align		4
.L_461:
        /*0008*/ 	.byte	0x04, 0x17
        /*000a*/ 	.short	(.L_463 - .L_462)
.L_462:
        /*000c*/ 	.word	0x00000000
        /*0010*/ 	.short	0x0006
        /*0012*/ 	.short	0x0030
        /*0014*/ 	.byte	0x00, 0xf0, 0x11, 0x00


	//----- nvinfo : EIATTR_KPARAM_INFO
	.align		4
.L_463:
        /*0018*/ 	.byte	0x04, 0x17
        /*001a*/ 	.short	(.L_465 - .L_464)
.L_464:
        /*001c*/ 	.word	0x00000000
        /*0020*/ 	.short	0x0005
        /*0022*/ 	.short	0x0028
        /*0024*/ 	.byte	0x00, 0xf5, 0x21, 0x00


	//----- nvinfo : EIATTR_KPARAM_INFO
	.align		4
.L_465:
        /*0028*/ 	.byte	0x04, 0x17
        /*002a*/ 	.short	(.L_467 - .L_466)
.L_466:
        /*002c*/ 	.word	0x00000000
        /*0030*/ 	.short	0x0004
        /*0032*/ 	.short	0x0020
        /*0034*/ 	.byte	0x00, 0xf0, 0x11, 0x00


	//----- nvinfo : EIATTR_KPARAM_INFO
	.align		4
.L_467:
        /*0038*/ 	.byte	0x04, 0x17
        /*003a*/ 	.short	(.L_469 - .L_468)
.L_468:
        /*003c*/ 	.word	0x00000000
        /*0040*/ 	.short	0x0003
        /*0042*/ 	.short	0x0018
        /*0044*/ 	.byte	0x00, 0xf5, 0x21, 0x00


	//----- nvinfo : EIATTR_KPARAM_INFO
	.align		4
.L_469:
        /*0048*/ 	.byte	0x04, 0x17
        /*004a*/ 	.short	(.L_471 - .L_470)
.L_470:
        /*004c*/ 	.word	0x00000000
        /*0050*/ 	.short	0x0002
        /*0052*/ 	.short	0x0010
        /*0054*/ 	.byte	0x00, 0xf5, 0x21, 0x00


	//----- nvinfo : EIATTR_KPARAM_INFO
	.align		4
.L_471:
        /*0058*/ 	.byte	0x04, 0x17
        /*005a*/ 	.short	(.L_473 - .L_472)
.L_472:
        /*005c*/ 	.word	0x00000000
        /*0060*/ 	.short	0x0001
        /*0062*/ 	.short	0x0008
        /*0064*/ 	.byte	0x00, 0xf5, 0x21, 0x00


	//----- nvinfo : EIATTR_KPARAM_INFO
	.align		4
.L_473:
        /*0068*/ 	.byte	0x04, 0x17
        /*006a*/ 	.short	(.L_475 - .L_474)
.L_474:
        /*006c*/ 	.word	0x00000000
        /*0070*/ 	.short	0x0000
        /*0072*/ 	.short	0x0000
        /*0074*/ 	.byte	0x00, 0xf5, 0x21, 0x00


	//----- nvinfo : EIATTR_SPARSE_MMA_MASK
	.align		4
.L_475:
        /*0078*/ 	.byte	0x03, 0x50
        /*007a*/ 	.short	0x0000


	//----- nvinfo : EIATTR_MAXREG_COUNT
	.align		4
        /*007c*/ 	.byte	0x03, 0x1b
        /*007e*/ 	.short	0x00ff


	//----- nvinfo : EIATTR_MERCURY_ISA_VERSION
	.align		4
        /*0080*/ 	.byte	0x03, 0x5f
        /*0082*/ 	.short	0x0101


	//----- nvinfo : EIATTR_VRC_CTA_INIT_COUNT
	.align		4
        /*0084*/ 	.byte	0x02, 0x4a
	.zero		1
	.zero		1


	//----- nvinfo : EIATTR_EXIT_INSTR_OFFSETS
	.align		4
        /*0088*/ 	.byte	0x04, 0x1c
        /*008a*/ 	.short	(.L_477 - .L_476)


	//   ....[0]....
.L_476:
        /*008c*/ 	.word	0x00000080


	//   ....[1]....
        /*0090*/ 	.word	0x00000520


	//   ....[2]....
        /*0094*/ 	.word	0x000007f0


	//   ....[3]....
        /*0098*/ 	.word	0x00001050


	//   ....[4]....
        /*009c*/ 	.word	0x00001890


	//   ....[5]....
        /*00a0*/ 	.word	0x00002020


	//----- nvinfo : EIATTR_CRS_STACK_SIZE
	.align		4
.L_477:
        /*00a4*/ 	.byte	0x04, 0x1e
        /*00a6*/ 	.short	(.L_479 - .L_478)
.L_478:
        /*00a8*/ 	.word	0x00000000


	//----- nvinfo : EIATTR_CBANK_PARAM_SIZE
	.align		4
.L_479:
        /*00ac*/ 	.byte	0x03, 0x19
        /*00ae*/ 	.short	0x0034


	//----- nvinfo : EIATTR_PARAM_CBANK
	.align		4
        /*00b0*/ 	.byte	0x04, 0x0a
        /*00b2*/ 	.short	(.L_481 - .L_480)
	.align		4
.L_480:
        /*00b4*/ 	.word	index@(.nv.constant0._ZN17fastertransformer13addBiasGeluV3I7__half2Li8192ELi2EEEvPT_PKS2_PKiS5_iS7_i)
        /*00b8*/ 	.short	0x0380
        /*00ba*/ 	.short	0x0034


	//----- nvinfo : EIATTR_SW_WAR
	.align		4
.L_481:
        /*00bc*/ 	.byte	0x04, 0x36
        /*00be*/ 	.short	(.L_483 - .L_482)
.L_482:
        /*00c0*/ 	.word	0x00000008
.L_483:


//--------------------- .nv.info._ZN17fastertransformer13addBiasGeluV2I7__half2Li4096EEEvPT_PKS2_PKiS5_iS7_i --------------------------
	.section	.nv.info._ZN17fastertransformer13addBiasGeluV2I7__half2Li4096EEEvPT_PKS2_PKiS5_iS7_i,"",@"SHT_CUDA_INFO"
	.sectionflags	@""
	.align	4


	//----- nvinfo : EIATTR_CUDA_API_VERSION
	.align		4
        /*0000*/ 	.byte	0x04, 0x37
        /*0002*/ 	.short	(.L_485 - .L_484)
.L_484:
        /*0004*/ 	.word	0x00000082


	//----- nvinfo : EIATTR_KPARAM_INFO
	.align		4
.L_485:
        /*0008*/ 	.byte	0x04, 0x17
        /*000a*/ 	.short	(.L_487 - .L_486)
.L_486:
        /*000c*/ 	.word	0x00000000
        /*0010*/ 	.short	0x0006
        /*0012*/ 	.short	0x0030
        /*0014*/ 	.byte	0x00, 0xf0, 0x11, 0x00


	//----- nvinfo : EIATTR_KPARAM_INFO
	.align		4
.L_487:
        /*0018*/ 	.byte	0x04, 0x17
        /*001a*/ 	.short	(.L_489 - .L_488)
.L_488:
        /*001c*/ 	.word	0x00000000
        /*0020*/ 	.short	0x0005
        /*0022*/ 	.short	0x0028
        /*0024*/ 	.byte	0x00, 0xf5, 0x21, 0x00


	//----- nvinfo : EIATTR_KPARAM_INFO
	.align		4
.L_489:
        /*0028*/ 	.byte	0x04, 0x17
        /*002a*/ 	.short	(.L_491 - .L_490)
.L_490:
        /*002c*/ 	.word	0x00000000
        /*0030*/ 	.short	0x0004
        /*0032*/ 	.short	0x0020
        /*0034*/ 	.byte	0x00, 0xf0, 0x11, 0x00


	//----- nvinfo : EIATTR_KPARAM_INFO
	.align		4
.L_491:
        /*0038*/ 	.byte	0x04, 0x17
        /*003a*/ 	.short	(.L_493 - .L_492)
.L_492:
        /*003c*/ 	.word	0x00000000
        /*0040*/ 	.short	0x0003
        /*0042*/ 	.short	0x0018
        /*0044*/ 	.byte	0x00, 0xf5, 0x21, 0x00


	//----- nvinfo : EIATTR_KPARAM_INFO
	.align		4
.L_493:
        /*0048*/ 	.byte	0x04, 0x17
        /*004a*/ 	.short	(.L_495 - .L_494)
.L_494:
        /*004c*/ 	.word	0x00000000
        /*0050*/ 	.short	0x0002
        /*0052*/ 	.short	0x0010
        /*0054*/ 	.byte	0x00, 0xf5, 0x21, 0x00


	//----- nvinfo : EIATTR_KPARAM_INFO
	.align		4
.L_495:
        /*0058*/ 	.byte	0x04, 0x17
        /*005a*/ 	.short	(.L_497 - .L_496)
.L_496:
        /*005c*/ 	.word	0x00000000
        /*0060*/ 	.short	0x0001
        /*0062*/ 	.short	0x0008
        /*0064*/ 	.byte	0x00, 0xf5, 0x21, 0x00


	//----- nvinfo : EIATTR_KPARAM_INFO
	.align		4
.L_497:
        /*0068*/ 	.byte	0x04, 0x17
        /*006a*/ 	.short	(.L_499 - .L_498)
.L_498:
        /*006c*/ 	.word	0x00000000
        /*0070*/ 	.short	0x0000
        /*0072*/ 	.short	0x0000
        /*0074*/ 	.byte	0x00, 0xf5, 0x21, 0x00


	//----- nvinfo : EIATTR_SPARSE_MMA_MASK
	.align		4
.L_499:
        /*0078*/ 	.byte	0x03, 0x50
        /*007a*/ 	.short	0x0000


	//----- nvinfo : EIATTR_MAXREG_COUNT
	.align		4
        /*007c*/ 	.byte	0x03, 0x1b
        /*007e*/ 	.short	0x00ff


	//----- nvinfo : EIATTR_MERCURY_ISA_VERSION
	.align		4
        /*0080*/ 	.byte	0x03, 0x5f
        /*0082*/ 	.short	0x0101


	//----- nvinfo : EIATTR_VRC_CTA_INIT_COUNT
	.align		4
        /*0084*/ 	.byte	0x02, 0x4a
	.zero		1
	.zero		1


	//----- nvinfo : EIATTR_EXIT_INSTR_OFFSETS
	.align		4
        /*0088*/ 	.byte	0x04, 0x1c
        /*008a*/ 	.short	(.L_501 - .L_500)


	//   ....[0]....
.L_500:
        /*008c*/ 	.word	0x00000070


	//   ....[1]....
        /*0090*/ 	.word	0x00000350


	//   ....[2]....
        /*0094*/ 	.word	0x000004e0


	//   ....[3]....
        /*0098*/ 	.word	0x000009d0


	//   ....[4]....
        /*009c*/ 	.word	0x00000e00


	//   ....[5]....
        /*00a0*/ 	.word	0x000012f0


	//   ....[6]....
        /*00a4*/ 	.word	0x00001760


	//----- nvinfo : EIATTR_CRS_STACK_SIZE
	.align		4
.L_501:
        /*00a8*/ 	.byte	0x04, 0x1e
        /*00aa*/ 	.short	(.L_503 - .L_502)
.L_502:
        /*00ac*/ 	.word	0x00000000


	//----- nvinfo : EIATTR_CBANK_PARAM_SIZE
	.align		4
.L_503:
        /*00b0*/ 	.byte	0x03, 0x19
        /*00b2*/ 	.short	0x0034


	//----- nvinfo : EIATTR_PARAM_CBANK
	.align		4
        /*00b4*/ 	.byte	0x04, 0x0a
        /*00b6*/ 	.short	(.L_505 - .L_504)
	.align		4
.L_504:
        /*00b8*/ 	.word	index@(.nv.constant0._ZN17fastertransformer13addBiasGeluV2I7__half2Li4096EEEvPT_PKS2_PKiS5_iS7_i)
        /*00bc*/ 	.short	0x0380
        /*00be*/ 	.short	0x0034


	//----- nvinfo : EIATTR_SW_WAR
	.align		4
.L_505:
        /*00c0*/ 	.byte	0x04, 0x36
        /*00c2*/ 	.short	(.L_507 - .L_506)
.L_506:
        /*00c4*/ 	.word	0x00000008
.L_507:


//--------------------- .nv.info._ZN17fastertransformer13addBiasGeluV3I7__half2Li4096ELi2EEEvPT_PKS2_PKiS5_iS7_i --------------------------
	.section	.nv.info._ZN17fastertransformer13addBiasGeluV3I7__half2Li4096ELi2EEEvPT_PKS2_PKiS5_iS7_i,"",@"SHT_CUDA_INFO"
	.sectionflags	@""
	.align	4


	//----- nvinfo : EIATTR_CUDA_API_VERSION
	.align		4
        /*0000*/ 	.byte	0x04, 0x37
        /*0002*/ 	.short	(.L_509 - .L_508)
.L_508:
        /*0004*/ 	.word	0x00000082


	//----- nvinfo : EIATTR_KPARAM_INFO
	.align		4
.L_509:
        /*0008*/ 	.byte	0x04, 0x17
        /*000a*/ 	.short	(.L_511 - .L_510)
.L_510:
        /*000c*/ 	.word	0x00000000
        /*0010*/ 	.short	0x0006
        /*0012*/ 	.short	0x0030
        /*0014*/ 	.byte	0x00, 0xf0, 0x11, 0x00


	//----- nvinfo : EIATTR_KPARAM_INFO
	.align		4
.L_511:
        /*0018*/ 	.byte	0x04, 0x17
        /*001a*/ 	.short	(.L_513 - .L_512)
.L_512:
        /*001c*/ 	.word	0x00000000
        /*0020*/ 	.short	0x0005
        /*0022*/ 	.short	0x0028
        /*0024*/ 	.byte	0x00, 0xf5, 0x21, 0x00


	//----- nvinfo : EIATTR_KPARAM_INFO
	.align		4
.L_513:
        /*0028*/ 	.byte	0x04, 0x17
        /*002a*/ 	.short	(.L_515 - .L_514)
.L_514:
        /*002c*/ 	.word	0x00000000
        /*0030*/ 	.short	0x0004
        /*0032*/ 	.short	0x0020
        /*0034*/ 	.byte	0x00, 0xf0, 0x11, 0x00


	//----- nvinfo : EIATTR_KPARAM_INFO
	.align		4
.L_515:
        /*0038*/ 	.byte	0x04, 0x17
        /*003a*/ 	.short	(.L_517 - .L_516)
.L_516:
        /*003c*/ 	.word	0x00000000
        /*0040*/ 	.short	0x0003
        /*0042*/ 	.short	0x0018
        /*0044*/ 	.byte	0x00, 0xf5, 0x21, 0x00


	//----- nvinfo : EIATTR_KPARAM_INFO
	.align		4
.L_517:
        /*0048*/ 	.byte	0x04, 0x17
        /*004a*/ 	.short	(.L_519 - .L_518)
.L_518:
        /*004c*/ 	.word	0x00000000
        /*0050*/ 	.short	0x0002
        /*0052*/ 	.short	0x0010
        /*0054*/ 	.byte	0x00, 0xf5, 0x21, 0x00


	//----- nvinfo : EIATTR_KPARAM_INFO
	.align		4
.L_519:
        /*0058*/ 	.byte	0x04, 0x17
        /*005a*/ 	.short	(.L_521 - .L_520)
.L_520:
        /*005c*/ 	.word	0x00000000
        /*0060*/ 	.short	0x0001
        /*0062*/ 	.short	0x0008
        /*0064*/ 	.byte	0x00, 0xf5, 0x21, 0x00


	//----- nvinfo : EIATTR_KPARAM_INFO
	.align		4
.L_521:
        /*0068*/ 	.byte	0x04, 0x17
        /*006a*/ 	.short	(.L_523 - .L_522)
.L_522:
        /*006c*/ 	.word	0x00000000
        /*0070*/ 	.short	0x0000
        /*0072*/ 	.short	0x0000
        /*0074*/ 	.byte	0x00, 0xf5, 0x21, 0x00


	//----- nvinfo : EIATTR_SPARSE_MMA_MASK
	.align		4
.L_523:
        /*0078*/ 	.byte	0x03, 0x50
        /*007a*/ 	.short	0x0000


	//----- nvinfo : EIATTR_MAXREG_COUNT
	.align		4
        /*007c*/ 	.byte	0x03, 0x1b
        /*007e*/ 	.short	0x00ff


	//----- nvinfo : EIATTR_MERCURY_ISA_VERSION
	.align		4
        /*0080*/ 	.byte	0x03, 0x5f
        /*0082*/ 	.short	0x0101


	//----- nvinfo : EIATTR_VRC_CTA_INIT_COUNT
	.align		4
        /*0084*/ 	.byte	0x02, 0x4a
	.zero		1
	.zero		1


	//----- nvinfo : EIATTR_EXIT_INSTR_OFFSETS
	.align		4
        /*0088*/ 	.byte	0x04, 0x1c
        /*008a*/ 	.short	(.L_525 - .L_524)


	//   ....[0]....
.L_524:
        /*008c*/ 	.word	0x00000080


	//   ....[1]....
        /*0090*/ 	.word	0x00000520


	//   ....[2]....
        /*0094*/ 	.word	0x000007f0


	//   ....[3]....
        /*0098*/ 	.word	0x00001050


	//   ....[4]....
        /*009c*/ 	.word	0x00001890


	//   ....[5]....
        /*00a0*/ 	.word	0x00002020


	//----- nvinfo : EIATTR_CRS_STACK_SIZE
	.align		4
.L_525:
        /*00a4*/ 	.byte	0x04, 0x1e
        /*00a6*/ 	.short	(.L_527 - .L_526)
.L_526:
        /*00a8*/ 	.word	0x00000000


	//----- nvinfo : EIATTR_CBANK_PARAM_SIZE
	.align		4
.L_527:
        /*00ac*/ 	.byte	0x03, 0x19
        /*00ae*/ 	.short	0x0034


	//----- nvinfo : EIATTR_PARAM_CBANK
	.align		4
        /*00b0*/ 	.byte	0x04, 0x0a
        /*00b2*/ 	.short	(.L_529 - .L_528)
	.align		4
.L_528:
        /*00b4*/ 	.word	index@(.nv.constant0._ZN17fastertransformer13addBiasGeluV3I7__half2Li4096ELi2EEEvPT_PKS2_PKiS5_iS7_i)
        /*00b8*/ 	.short	0x0380
        /*00ba*/ 	.short	0x0034


	//----- nvinfo : EIATTR_SW_WAR
	.align		4
.L_529:
        /*00bc*/ 	.byte	0x04, 0x36
        /*00be*/ 	.short	(.L_531 - .L_530)
.L_530:
        /*00c0*/ 	.word	0x00000008
.L_531:


//--------------------- .nv.info._ZN17fastertransformer13addBiasGeluV2I7__half2Li2048EEEvPT_PKS2_PKiS5_iS7_i --------------------------
	.section	.nv.info._ZN17fastertransformer13addBiasGeluV2I7__half2Li2048EEEvPT_PKS2_PKiS5_iS7_i,"",@"SHT_CUDA_INFO"
	.sectionflags	@""
	.align	4


	//----- nvinfo : EIATTR_CUDA_API_VERSION
	.align		4
        /*0000*/ 	.byte	0x04, 0x37
        /*0002*/ 	.short	(.L_533 - .L_532)
.L_532:
        /*0004*/ 	.word	0x00000082


	//----- nvinfo : EIATTR_KPARAM_INFO
	.align		4
.L_533:
        /*0008*/ 	.byte	0x04, 0x17
        /*000a*/ 	.short	(.L_535 - .L_534)
.L_534:
        /*000c*/ 	.word	0x00000000
        /*0010*/ 	.short	0x0006
        /*0012*/ 	.short	0x0030
        /*0014*/ 	.byte	0x00, 0xf0, 0x11, 0x00


	//----- nvinfo : EIATTR_KPARAM_INFO
	.align		4
.L_535:
        /*0018*/ 	.byte	0x04, 0x17
        /*001a*/ 	.short	(.L_537 - .L_536)
.L_536:
        /*001c*/ 	.word	0x00000000
        /*0020*/ 	.short	0x0005
        /*0022*/ 	.short	0x0028
        /*0024*/ 	.byte	0x00, 0xf5, 0x21, 0x00


	//----- nvinfo : EIATTR_KPARAM_INFO
	.align		4
.L_537:
        /*0028*/ 	.byte	0x04, 0x17
        /*002a*/ 	.short	(.L_539 - .L_538)
.L_538:
        /*002c*/ 	.word	0x00000000
        /*0030*/ 	.short	0x0004
        /*0032*/ 	.short	0x0020
        /*0034*/ 	.byte	0x00, 0xf0, 0x11, 0x00


	//----- nvinfo : EIATTR_KPARAM_INFO
	.align		4
.L_539:
        /*0038*/ 	.byte	0x04, 0x17
        /*003a*/ 	.short	(.L_541 - .L_540)
.L_540:
        /*003c*/ 	.word	0x00000000
        /*0040*/ 	.short	0x0003
        /*0042*/ 	.short	0x0018
        /*0044*/ 	.byte	0x00, 0xf5, 0x21, 0x00


	//----- nvinfo : EIATTR_KPARAM_INFO
	.align		4
.L_541:
        /*0048*/ 	.byte	0x04, 0x17
        /*004a*/ 	.short	(.L_543 - .L_542)
.L_542:
        /*004c*/ 	.word	0x00000000
        /*0050*/ 	.short	0x0002
        /*0052*/ 	.short	0x0010
        /*0054*/ 	.byte	0x00, 0xf5, 0x21, 0x00


	//----- nvinfo : EIATTR_KPARAM_INFO
	.align		4
.L_543:
        /*0058*/ 	.byte	0x04, 0x17
        /*005a*/ 	.short	(.L_545 - .L_544)
.L_544:
        /*005c*/ 	.word	0x00000000
        /*0060*/ 	.short	0x0001
        /*0062*/ 	.short	0x0008
        /*0064*/ 	.byte	0x00, 0xf5, 0x21, 0x00


	//----- nvinfo : EIATTR_KPARAM_INFO
	.align		4
.L_545:
        /*0068*/ 	.byte	0x04, 0x17
        /*006a*/ 	.short	(.L_547 - .L_546)
.L_546:
        /*006c*/ 	.word	0x00000000
        /*0070*/ 	.short	0x0000
        /*0072*/ 	.short	0x0000
        /*0074*/ 	.byte	0x00, 0xf5, 0x21, 0x00


	//----- nvinfo : EIATTR_SPARSE_MMA_MASK
	.align		4
.L_547:
        /*0078*/ 	.byte	0x03, 0x50
        /*007a*/ 	.short	0x0000


	//----- nvinfo : EIATTR_MAXREG_COUNT
	.align		4
        /*007c*/ 	.byte	0x03, 0x1b
        /*007e*/ 	.short	0x00ff


	//----- nvinfo : EIATTR_MERCURY_ISA_VERSION
	.align		4
        /*0080*/ 	.byte	0x03, 0x5f
        /*0082*/ 	.short	0x0101


	//----- nvinfo : EIATTR_VRC_CTA_INIT_COUNT
	.align		4
        /*0084*/ 	.byte	0x02, 0x4a
	.zero		1
	.zero		1


	//----- nvinfo : EIATTR_EXIT_INSTR_OFFSETS
	.align		4
        /*0088*/ 	.byte	0x04, 0x1c
        /*008a*/ 	.short	(.L_549 - .L_548)


	//   ....[0]....
.L_548:
        /*008c*/ 	.word	0x00000070


	//   ....[1]....
        /*0090*/ 	.word	0x00000350


	//   ....[2]....
        /*0094*/ 	.word	0x000004e0


	//   ....[3]....
        /*0098*/ 	.word	0x000009d0


	//   ....[4]....
        /*009c*/ 	.word	0x00000e00


	//   ....[5]....
        /*00a0*/ 	.word	0x000012f0


	//   ....[6]....
        /*00a4*/ 	.word	0x00001760


	//----- nvinfo : EIATTR_CRS_STACK_SIZE
	.align		4
.L_549:
        /*00a8*/ 	.byte	0x04, 0x1e
        /*00aa*/ 	.short	(.L_551 - .L_550)
.L_550:
        /*00ac*/ 	.word	0x00000000


	//----- nvinfo : EIATTR_CBANK_PARAM_SIZE
	.align		4
.L_551:
        /*00b0*/ 	.byte	0x03, 0x19
        /*00b2*/ 	.short	0x0034


	//----- nvinfo : EIATTR_PARAM_CBANK
	.align		4
        /*00b4*/ 	.byte	0x04, 0x0a
        /*00b6*/ 	.short	(.L_553 - .L_552)
	.align		4
.L_552:
        /*00b8*/ 	.word	index@(.nv.constant0._ZN17fastertransformer13addBiasGeluV2I7__half2Li2048EEEvPT_PKS2_PKiS5_iS7_i)
        /*00bc*/ 	.short	0x0380
        /*00be*/ 	.short	0x0034


	//----- nvinfo : EIATTR_SW_WAR
	.align		4
.L_553:
        /*00c0*/ 	.byte	0x04, 0x36
        /*00c2*/ 	.short	(.L_555 - .L_554)
.L_554:
        /*00c4*/ 	.word	0x00000008
.L_555:


//--------------------- .nv.info._ZN17fastertransformer13addBiasGeluV3I7__half2Li2048ELi1EEEvPT_PKS2_PKiS5_iS7_i --------------------------
	.section	.nv.info._ZN17fastertransformer13addBiasGeluV3I7__half2Li2048ELi1EEEvPT_PKS2_PKiS5_iS7_i,"",@"SHT_CUDA_INFO"
	.sectionflags	@""
	.align	4


	//----- nvinfo : EIATTR_CUDA_API_VERSION
	.align		4
        /*0000*/ 	.byte	0x04, 0x37
        /*0002*/ 	.short	(.L_557 - .L_556)
.L_556:
        /*0004*/ 	.word	0x00000082


	//----- nvinfo : EIATTR_KPARAM_INFO
	.align		4
.L_557:
        /*0008*/ 	.byte	0x04, 0x17
        /*000a*/ 	.short	(.L_559 - .L_558)
.L_558:
        /*000c*/ 	.word	0x00000000
        /*0010*/ 	.short	0x0006
        /*0012*/ 	.short	0x0030
        /*0014*/ 	.byte	0x00, 0xf0, 0x11, 0x00


	//----- nvinfo : EIATTR_KPARAM_INFO
	.align		4
.L_559:
        /*0018*/ 	.byte	0x04, 0x17
        /*001a*/ 	.short	(.L_561 - .L_560)
.L_560:
        /*001c*/ 	.word	0x00000000
        /*0020*/ 	.short	0x0005
        /*0022*/ 	.short	0x0028
        /*0024*/ 	.byte	0x00, 0xf5, 0x21, 0x00


	//----- nvinfo : EIATTR_KPARAM_INFO
	.align		4
.L_561:
        /*0028*/ 	.byte	0x04, 0x17
        /*002a*/ 	.short	(.L_563 - .L_562)
.L_562:
        /*002c*/ 	.word	0x00000000
        /*0030*/ 	.short	0x0004
        /*0032*/ 	.short	0x0020
        /*0034*/ 	.byte	0x00, 0xf0, 0x11, 0x00


	//----- nvinfo : EIATTR_KPARAM_INFO
	.align		4
.L_563:
        /*0038*/ 	.byte	0x04, 0x17
        /*003a*/ 	.short	(.L_565 - .L_564)
.L_564:
        /*003c*/ 	.word	0x00000000
        /*0040*/ 	.short	0x0003
        /*0042*/ 	.short	0x0018
        /*0044*/ 	.byte	0x00, 0xf5, 0x21, 0x00


	//----- nvinfo : EIATTR_KPARAM_INFO
	.align		4
.L_565:
        /*0048*/ 	.byte	0x04, 0x17
        /*004a*/ 	.short	(.L_567 - .L_566)
.L_566:
        /*004c*/ 	.word	0x00000000
        /*0050*/ 	.short	0x0002
        /*0052*/ 	.short	0x0010
        /*0054*/ 	.byte	0x00, 0xf5, 0x21, 0x00


	//----- nvinfo : EIATTR_KPARAM_INFO
	.align		4
.L_567:
        /*0058*/ 	.byte	0x04, 0x17
        /*005a*/ 	.short	(.L_569 - .L_568)
.L_568:
        /*005c*/ 	.word	0x00000000
        /*0060*/ 	.short	0x0001
        /*0062*/ 	.short	0x0008
        /*0064*/ 	.byte	0x00, 0xf5, 0x21, 0x00


	//----- nvinfo : EIATTR_KPARAM_INFO
	.align		4
.L_569:
        /*0068*/ 	.byte	0x04, 0x17
        /*006a*/ 	.short	(.L_571 - .L_570)
.L_570:
        /*006c*/ 	.word	0x00000000
        /*0070*/ 	.short	0x0000
        /*0072*/ 	.short	0x0000
        /*0074*/ 	.byte	0x00, 0xf5, 0x21, 0x00


	//----- nvinfo : EIATTR_SPARSE_MMA_MASK
	.align		4
.L_571:
        /*0078*/ 	.byte	0x03, 0x50
        /*007a*/ 	.short	0x0000


	//----- nvinfo : EIATTR_MAXREG_COUNT
	.align		4
        /*007c*/ 	.byte	0x03, 0x1b
        /*007e*/ 	.short	0x00ff


	//----- nvinfo : EIATTR_MERCURY_ISA_VERSION
	.align		4
        /*0080*/ 	.byte	0x03, 0x5f
        /*0082*/ 	.short	0x0101


	//----- nvinfo : EIATTR_VRC_CTA_INIT_COUNT
	.align		4
        /*0084*/ 	.byte	0x02, 0x4a
	.zero		1
	.zero		1


	//----- nvinfo : EIATTR_EXIT_INSTR_OFFSETS
	.align		4
        /*0088*/ 	.byte	0x04, 0x1c
        /*008a*/ 	.short	(.L_573 - .L_572)


	//   ....[0]....
.L_572:
        /*008c*/ 	.word	0x00000070


	//   ....[1]....
        /*0090*/ 	.word	0x00000350


	//   ....[2]....
        /*0094*/ 	.word	0x000004e0


	//   ....[3]....
        /*0098*/ 	.word	0x000009d0


	//   ....[4]....
        /*009c*/ 	.word	0x00000e00


	//   ....[5]....
        /*00a0*/ 	.word	0x000012f0


	//   ....[6]....
        /*00a4*/ 	.word	0x00001760


	//----- nvinfo : EIATTR_CRS_STACK_SIZE
	.align		4
.L_573:
        /*00a8*/ 	.byte	0x04, 0x1e
        /*00aa*/ 	.short	(.L_575 - .L_574)
.L_574:
        /*00ac*/ 	.word	0x00000000


	//----- nvinfo : EIATTR_CBANK_PARAM_SIZE
	.align		4
.L_575:
        /*00b0*/ 	.byte	0x03, 0x19
        /*00b2*/ 	.short	0x0034


	//----- nvinfo : EIATTR_PARAM_CBANK
	.align		4
        /*00b4*/ 	.byte	0x04, 0x0a
        /*00b6*/ 	.short	(.L_577 - .L_576)
	.align		4
.L_576:
        /*00b8*/ 	.word	index@(.nv.constant0._ZN17fastertransformer13addBiasGeluV3I7__half2Li2048ELi1EEEvPT_PKS2_PKiS5_iS7_i)
        /*00bc*/ 	.short	0x0380
        /*00be*/ 	.short	0x0034


	//----- nvinfo : EIATTR_SW_WAR
	.align		4
.L_577:
        /*00c0*/ 	.byte	0x04, 0x36
        /*00c2*/ 	.short	(.L_579 - .L_578)
.L_578:
        /*00c4*/ 	.word	0x00000008
.L_579:


//--------------------- .nv.info._ZN17fastertransformer13addBiasGeluV2I7__half2Li1536EEEvPT_PKS2_PKiS5_iS7_i --------------------------
	.section	.nv.info._ZN17fastertransformer13addBiasGeluV2I7__half2Li1536EEEvPT_PKS2_PKiS5_iS7_i,"",@"SHT_CUDA_INFO"
	.sectionflags	@""
	.align	4


	//----- nvinfo : EIATTR_CUDA_API_VERSION
	.align		4
        /*0000*/ 	.byte	0x04, 0x37
        /*0002*/ 	.short	(.L_581 - .L_580)
.L_580:
        /*0004*/ 	.word	0x00000082


	//----- nvinfo : EIATTR_KPARAM_INFO
	.align		4
.L_581:
        /*0008*/ 	.byte	0x04, 0x17
        /*000a*/ 	.short	(.L_583 - .L_582)
.L_582:
        /*000c*/ 	.word	0x00000000
        /*0010*/ 	.short	0x0006
        /*0012*/ 	.short	0x0030
        /*0014*/ 	.byte	0x00, 0xf0, 0x11, 0x00


	//----- nvinfo : EIATTR_KPARAM_INFO
	.align		4
.L_583:
        /*0018*/ 	.byte	0x04, 0x17
        /*001a*/ 	.short	(.L_585 - .L_584)
.L_584:
        /*001c*/ 	.word	0x00000000
        /*0020*/ 	.short	0x0005
        /*0022*/ 	.short	0x0028
        /*0024*/ 	.byte	0x00, 0xf5, 0x21, 0x00


	//----- nvinfo : EIATTR_KPARAM_INFO
	.align		4
.L_585:
        /*0028*/ 	.byte	0x04, 0x17
        /*002a*/ 	.short	(.L_587 - .L_586)
.L_586:
        /*002c*/ 	.word	0x00000000
        /*0030*/ 	.short	0x0004
        /*0032*/ 	.short	0x0020
        /*0034*/ 	.byte	0x00, 0xf0, 0x11, 0x00


	//----- nvinfo : EIATTR_KPARAM_INFO
	.align		4
.L_587:
        /*0038*/ 	.byte	0x04, 0x17
        /*003a*/ 	.short	(.L_589 - .L_588)
.L_588:
        /*003c*/ 	.word	0x00000000
        /*0040*/ 	.short	0x0003
        /*0042*/ 	.short	0x0018
        /*0044*/ 	.byte	0x00, 0xf5, 0x21, 0x00


	//----- nvinfo : EIATTR_KPARAM_INFO
	.align		4
.L_589:
        /*0048*/ 	.byte	0x04, 0x17
        /*004a*/ 	.short	(.L_591 - .L_590)
.L_590:
        /*004c*/ 	.word	0x00000000
        /*0050*/ 	.short	0x0002
        /*0052*/ 	.short	0x0010
        /*0054*/ 	.byte	0x00, 0xf5, 0x21, 0x00


	//----- nvinfo : EIATTR_KPARAM_INFO
	.align		4
.L_591:
        /*0058*/ 	.byte	0x04, 0x17
        /*005a*/ 	.short	(.L_593 - .L_592)
.L_592:
        /*005c*/ 	.word	0x00000000
        /*0060*/ 	.short	0x0001
        /*0062*/ 	.short	0x0008
        /*0064*/ 	.byte	0x00, 0xf5, 0x21, 0x00


	//----- nvinfo : EIATTR_KPARAM_INFO
	.align		4
.L_593:
        /*0068*/ 	.byte	0x04, 0x17
        /*006a*/ 	.short	(.L_595 - .L_594)
.L_594:
        /*006c*/ 	.word	0x00000000
        /*0070*/ 	.short	0x0000
        /*0072*/ 	.short	0x0000
        /*0074*/ 	.byte	0x00, 0xf5, 0x21, 0x00


	//----- nvinfo : EIATTR_SPARSE_MMA_MASK
	.align		4
.L_595:
        /*0078*/ 	.byte	0x03, 0x50
        /*007a*/ 	.short	0x0000


	//----- nvinfo : EIATTR_MAXREG_COUNT
	.align		4
        /*007c*/ 	.byte	0x03, 0x1b
        /*007e*/ 	.short	0x00ff


	//----- nvinfo : EIATTR_MERCURY_ISA_VERSION
	.align		4
        /*0080*/ 	.byte	0x03, 0x5f
        /*0082*/ 	.short	0x0101


	//----- nvinfo : EIATTR_VRC_CTA_INIT_COUNT
	.align		4
        /*0084*/ 	.byte	0x02, 0x4a
	.zero		1
	.zero		1


	//----- nvinfo : EIATTR_EXIT_INSTR_OFFSETS
	.align		4
        /*0088*/ 	.byte	0x04, 0x1c
        /*008a*/ 	.short	(.L_597 - .L_596)


	//   ....[0]....
.L_596:
        /*008c*/ 	.word	0x00000070


	//   ....[1]....
        /*0090*/ 	.word	0x00000350


	//   ....[2]....
        /*0094*/ 	.word	0x000004e0


	//   ....[3]....
        /*0098*/ 	.word	0x000009c0


	//   ....[4]....
        /*009c*/ 	.word	0x00000de0


	//   ....[5]....
        /*00a0*/ 	.word	0x000012c0


	//   ....[6]....
        /*00a4*/ 	.word	0x00001720


	//----- nvinfo : EIATTR_CRS_STACK_SIZE
	.align		4
.L_597:
        /*00a8*/ 	.byte	0x04, 0x1e
        /*00aa*/ 	.short	(.L_599 - .L_598)
.L_598:
        /*00ac*/ 	.word	0x00000000


	//----- nvinfo : EIATTR_CBANK_PARAM_SIZE
	.align		4
.L_599:
        /*00b0*/ 	.byte	0x03, 0x19
        /*00b2*/ 	.short	0x0034


	//----- nvinfo : EIATTR_PARAM_CBANK
	.align		4
        /*00b4*/ 	.byte	0x04, 0x0a
        /*00b6*/ 	.short	(.L_601 - .L_600)
	.align		4
.L_600:
        /*00b8*/ 	.word	index@(.nv.constant0._ZN17fastertransformer13addBiasGeluV2I7__half2Li1536EEEvPT_PKS2_PKiS5_iS7_i)
        /*00bc*/ 	.short	0x0380
        /*00be*/ 	.short	0x0034


	//----- nvinfo : EIATTR_SW_WAR
	.align		4
.L_601:
        /*00c0*/ 	.byte	0x04, 0x36
        /*00c2*/ 	.short	(.L_603 - .L_602)
.L_602:
        /*00c4*/ 	.word	0x00000008
.L_603:


//--------------------- .nv.info._ZN17fastertransformer13addBiasGeluV3I7__half2Li1536ELi1EEEvPT_PKS2_PKiS5_iS7_i --------------------------
	.section	.nv.info._ZN17fastertransformer13addBiasGeluV3I7__half2Li1536ELi1EEEvPT_PKS2_PKiS5_iS7_i,"",@"SHT_CUDA_INFO"
	.sectionflags	@""
	.align	4


	//----- nvinfo : EIATTR_CUDA_API_VERSION
	.align		4
        /*0000*/ 	.byte	0x04, 0x37
        /*0002*/ 	.short	(.L_605 - .L_604)
.L_604:
        /*0004*/ 	.word	0x00000082


	//----- nvinfo : EIATTR_KPARAM_INFO
	.align		4
.L_605:
        /*0008*/ 	.byte	0x04, 0x17
        /*000a*/ 	.short	(.L_607 - .L_606)
.L_606:
        /*000c*/ 	.word	0x00000000
        /*0010*/ 	.short	0x0006
        /*0012*/ 	.short	0x0030
        /*0014*/ 	.byte	0x00, 0xf0, 0x11, 0x00


	//----- nvinfo : EIATTR_KPARAM_INFO
	.align		4
.L_607:
        /*0018*/ 	.byte	0x04, 0x17
        /*001a*/ 	.short	(.L_609 - .L_608)
.L_608:
        /*001c*/ 	.word	0x00000000
        /*0020*/ 	.short	0x0005
        /*0022*/ 	.short	0x0028
        /*0024*/ 	.byte	0x00, 0xf5, 0x21, 0x00


	//----- nvinfo : EIATTR_KPARAM_INFO
	.align		4
.L_609:
        /*0028*/ 	.byte	0x04, 0x17
        /*002a*/ 	.short	(.L_611 - .L_610)
.L_610:
        /*002c*/ 	.word	0x00000000
        /*0030*/ 	.short	0x0004
        /*0032*/ 	.short	0x0020
        /*0034*/ 	.byte	0x00, 0xf0, 0x11, 0x00


	//----- nvinfo : EIATTR_KPARAM_INFO
	.align		4
.L_611:
        /*0038*/ 	.byte	0x04, 0x17
        /*003a*/ 	.short	(.L_613 - .L_612)
.L_612:
        /*003c*/ 	.word	0x00000000
        /*0040*/ 	.short	0x0003
        /*0042*/ 	.short	0x0018
        /*0044*/ 	.byte	0x00, 0xf5, 0x21, 0x00


	//----- nvinfo : EIATTR_KPARAM_INFO
	.align		4
.L_613:
        /*0048*/ 	.byte	0x04, 0x17
        /*004a*/ 	.short	(.L_615 - .L_614)
.L_614:
        /*004c*/ 	.word	0x00000000
        /*0050*/ 	.short	0x0002
        /*0052*/ 	.short	0x0010
        /*0054*/ 	.byte	0x00, 0xf5, 0x21, 0x00


	//----- nvinfo : EIATTR_KPARAM_INFO
	.align		4
.L_615:
        /*0058*/ 	.byte	0x04, 0x17
        /*005a*/ 	.short	(.L_617 - .L_616)
.L_616:
        /*005c*/ 	.word	0x00000000
        /*0060*/ 	.short	0x0001
        /*0062*/ 	.short	0x0008
        /*0064*/ 	.byte	0x00, 0xf5, 0x21, 0x00


	//----- nvinfo : EIATTR_KPARAM_INFO
	.align		4
.L_617:
        /*0068*/ 	.byte	0x04, 0x17
        /*006a*/ 	.short	(.L_619 - .L_618)
.L_618:
        /*006c*/ 	.word	0x00000000
        /*0070*/ 	.short	0x0000
        /*0072*/ 	.short	0x0000
        /*0074*/ 	.byte	0x00, 0xf5, 0x21, 0x00


	//----- nvinfo : EIATTR_SPARSE_MMA_MASK
	.align		4
.L_619:
        /*0078*/ 	.byte	0x03, 0x50
        /*007a*/ 	.short	0x0000


	//----- nvinfo : EIATTR_MAXREG_COUNT
	.align		4
        /*007c*/ 	.byte	0x03, 0x1b
        /*007e*/ 	.short	0x00ff


	//----- nvinfo : EIATTR_MERCURY_ISA_VERSION
	.align		4
        /*0080*/ 	.byte	0x03, 0x5f
        /*0082*/ 	.short	0x0101


	//----- nvinfo : EIATTR_VRC_CTA_INIT_COUNT
	.align		4
        /*0084*/ 	.byte	0x02, 0x4a
	.zero		1
	.zero		1


	//----- nvinfo : EIATTR_EXIT_INSTR_OFFSETS
	.align		4
        /*0088*/ 	.byte	0x04, 0x1c
        /*008a*/ 	.short	(.L_621 - .L_620)


	//   ....[0]....
.L_620:
        /*008c*/ 	.word	0x00000070


	//   ....[1]....
        /*0090*/ 	.word	0x00000350


	//   ....[2]....
        /*0094*/ 	.word	0x000004e0


	//   ....[3]....
        /*0098*/ 	.word	0x000009c0


	//   ....[4]....
        /*009c*/ 	.word	0x00000de0


	//   ....[5]....
        /*00a0*/ 	.word	0x000012c0


	//   ....[6]....
        /*00a4*/ 	.word	0x00001720


	//----- nvinfo : EIATTR_CRS_STACK_SIZE
	.align		4
.L_621:
        /*00a8*/ 	.byte	0x04, 0x1e
        /*00aa*/ 	.short	(.L_623 - .L_622)
.L_622:
        /*00ac*/ 	.word	0x00000000


	//----- nvinfo : EIATTR_CBANK_PARAM_SIZE
	.align		4
.L_623:
        /*00b0*/ 	.byte	0x03, 0x19
        /*00b2*/ 	.short	0x0034


	//----- nvinfo : EIATTR_PARAM_CBANK
	.align		4
        /*00b4*/ 	.byte	0x04, 0x0a
        /*00b6*/ 	.short	(.L_625 - .L_624)
	.align		4
.L_624:
        /*00b8*/ 	.word	index@(.nv.constant0._ZN17fastertransformer13addBiasGeluV3I7__half2Li1536ELi1EEEvPT_PKS2_PKiS5_iS7_i)
        /*00bc*/ 	.short	0x0380
        /*00be*/ 	.short	0x0034


	//----- nvinfo : EIATTR_SW_WAR
	.align		4
.L_625:
        /*00c0*/ 	.byte	0x04, 0x36
        /*00c2*/ 	.short	(.L_627 - .L_626)
.L_626:
        /*00c4*/ 	.word	0x00000008
.L_627:


//--------------------- .nv.info._ZN17fastertransformer13addBiasGeluV2I7__half2Li1024EEEvPT_PKS2_PKiS5_iS7_i --------------------------
	.section	.nv.info._ZN17fastertransformer13addBiasGeluV2I7__half2Li1024EEEvPT_PKS2_PKiS5_iS7_i,"",@"SHT_CUDA_INFO"
	.sectionflags	@""
	.align	4


	//----- nvinfo : EIATTR_CUDA_API_VERSION
	.align		4
        /*0000*/ 	.byte	0x04, 0x37
        /*0002*/ 	.short	(.L_629 - .L_628)
.L_628:
        /*0004*/ 	.word	0x00000082


	//----- nvinfo : EIATTR_KPARAM_INFO
	.align		4
.L_629:
        /*0008*/ 	.byte	0x04, 0x17
        /*000a*/ 	.short	(.L_631 - .L_630)
.L_630:
        /*000c*/ 	.word	0x00000000
        /*0010*/ 	.short	0x0006
        /*0012*/ 	.short	0x0030
        /*0014*/ 	.byte	0x00, 0xf0, 0x11, 0x00


	//----- nvinfo : EIATTR_KPARAM_INFO
	.align		4
.L_631:
        /*0018*/ 	.byte	0x04, 0x17
        /*001a*/ 	.short	(.L_633 - .L_632)
.L_632:
        /*001c*/ 	.word	0x00000000
        /*0020*/ 	.short	0x0005
        /*0022*/ 	.short	0x0028
        /*0024*/ 	.byte	0x00, 0xf5, 0x21, 0x00


	//----- nvinfo : EIATTR_KPARAM_INFO
	.align		4
.L_633:
        /*0028*/ 	.byte	0x04, 0x17
        /*002a*/ 	.short	(.L_635 - .L_634)
.L_634:
        /*002c*/ 	.word	0x00000000
        /*0030*/ 	.short	0x0004
        /*0032*/ 	.short	0x0020
        /*0034*/ 	.byte	0x00, 0xf0, 0x11, 0x00


	//----- nvinfo : EIATTR_KPARAM_INFO
	.align		4
.L_635:
        /*0038*/ 	.byte	0x04, 0x17
        /*003a*/ 	.short	(.L_637 - .L_636)
.L_636:
        /*003c*/ 	.word	0x00000000
        /*0040*/ 	.short	0x0003
        /*0042*/ 	.short	0x0018
        /*0044*/ 	.byte	0x00, 0xf5, 0x21, 0x00


	//----- nvinfo : EIATTR_KPARAM_INFO
	.align		4
.L_637:
        /*0048*/ 	.byte	0x04, 0x17
        /*004a*/ 	.short	(.L_639 - .L_638)
.L_638:
        /*004c*/ 	.word	0x00000000
        /*0050*/ 	.short	0x0002
        /*0052*/ 	.short	0x0010
        /*0054*/ 	.byte	0x00, 0xf5, 0x21, 0x00


	//----- nvinfo : EIATTR_KPARAM_INFO
	.align		4
.L_639:
        /*0058*/ 	.byte	0x04, 0x17
        /*005a*/ 	.short	(.L_641 - .L_640)
.L_640:
        /*005c*/ 	.word	0x00000000
        /*0060*/ 	.short	0x0001
        /*0062*/ 	.short	0x0008
        /*0064*/ 	.byte	0x00, 0xf5, 0x21, 0x00


	//----- nvinfo : EIATTR_KPARAM_INFO
	.align		4
.L_641:
        /*0068*/ 	.byte	0x04, 0x17
        /*006a*/ 	.short	(.L_643 - .L_642)
.L_642:
        /*006c*/ 	.word	0x00000000
        /*0070*/ 	.short	0x0000
        /*0072*/ 	.short	0x0000
        /*0074*/ 	.byte	0x00, 0xf5, 0x21, 0x00


	//----- nvinfo : EIATTR_SPARSE_MMA_MASK
	.align		4
.L_643:
        /*0078*/ 	.byte	0x03, 0x50
        /*007a*/ 	.short	0x0000


	//----- nvinfo : EIATTR_MAXREG_COUNT
	.align		4
        /*007c*/ 	.byte	0x03, 0x1b
        /*007e*/ 	.short	0x00ff


	//----- nvinfo : EIATTR_MERCURY_ISA_VERSION
	.align		4
        /*0080*/ 	.byte	0x03, 0x5f
        /*0082*/ 	.short	0x0101


	//----- nvinfo : EIATTR_VRC_CTA_INIT_COUNT
	.align		4
        /*0084*/ 	.byte	0x02, 0x4a
	.zero		1
	.zero		1


	//----- nvinfo : EIATTR_EXIT_INSTR_OFFSETS
	.align		4
        /*0088*/ 	.byte	0x04, 0x1c
        /*008a*/ 	.short	(.L_645 - .L_644)


	//   ....[0]....
.L_644:
        /*008c*/ 	.word	0x00000070


	//   ....[1]....
        /*0090*/ 	.word	0x00000350


	//   ....[2]....
        /*0094*/ 	.word	0x000004e0


	//   ....[3]....
        /*0098*/ 	.word	0x000009d0


	//   ....[4]....
        /*009c*/ 	.word	0x00000e00


	//   ....[5]....
        /*00a0*/ 	.word	0x000012f0


	//   ....[6]....
        /*00a4*/ 	.word	0x00001760


	//----- nvinfo : EIATTR_CRS_STACK_SIZE
	.align		4
.L_645:
        /*00a8*/ 	.byte	0x04, 0x1e
        /*00aa*/ 	.short	(.L_647 - .L_646)
.L_646:
        /*00ac*/ 	.word	0x00000000


	//----- nvinfo : EIATTR_CBANK_PARAM_SIZE
	.align		4
.L_647:
        /*00b0*/ 	.byte	0x03, 0x19
        /*00b2*/ 	.short	0x0034


	//----- nvinfo : EIATTR_PARAM_CBANK
	.align		4
        /*00b4*/ 	.byte	0x04, 0x0a
        /*00b6*/ 	.short	(.L_649 - .L_648)
	.align		4
.L_648:
        /*00b8*/ 	.word	index@(.nv.constant0._ZN17fastertransformer13addBiasGeluV2I7__half2Li1024EEEvPT_PKS2_PKiS5_iS7_i)
        /*00bc*/ 	.short	0x0380
        /*00be*/ 	.short	0x0034


	//----- nvinfo : EIATTR_SW_WAR
	.align		4
.L_649:
        /*00c0*/ 	.byte	0x04, 0x36
        /*00c2*/ 	.short	(.L_651 - .L_650)
.L_650:
        /*00c4*/ 	.word	0x00000008
.L_651:


//--------------------- .nv.info._ZN17fastertransformer13addBiasGeluV3I7__half2Li1024ELi1EEEvPT_PKS2_PKiS5_iS7_i --------------------------
	.section	.nv.info._ZN17fastertransformer13addBiasGeluV3I7__half2Li1024ELi1EEEvPT_PKS2_PKiS5_iS7_i,"",@"SHT_CUDA_INFO"
	.sectionflags	@""
	.align	4


	//----- nvinfo : EIATTR_CUDA_API_VERSION
	.align		4
        /*0000*/ 	.byte	0x04, 0x37
        /*0002*/ 	.short	(.L_653 - .L_652)
.L_652:
        /*0004*/ 	.word	0x00000082


	//----- nvinfo : EIATTR_KPARAM_INFO
	.align		4
.L_653:
        /*0008*/ 	.byte	0x04, 0x17
        /*000a*/ 	.short	(.L_655 - .L_654)
.L_654:
        /*000c*/ 	.word	0x00000000
        /*0010*/ 	.short	0x0006
        /*0012*/ 	.short	0x0030
        /*0014*/ 	.byte	0x00, 0xf0, 0x11, 0x00


	//----- nvinfo : EIATTR_KPARAM_INFO
	.align		4
.L_655:
        /*0018*/ 	.byte	0x04, 0x17
        /*001a*/ 	.short	(.L_657 - .L_656)
.L_656:
        /*001c*/ 	.word	0x00000000
        /*0020*/ 	.short	0x0005
        /*0022*/ 	.short	0x0028
        /*0024*/ 	.byte	0x00, 0xf5, 0x21, 0x00


	//----- nvinfo : EIATTR_KPARAM_INFO
	.align		4
.L_657:
        /*0028*/ 	.byte	0x04, 0x17
        /*002a*/ 	.short	(.L_659 - .L_658)
.L_658:
        /*002c*/ 	.word	0x00000000
        /*0030*/ 	.short	0x0004
        /*0032*/ 	.short	0x0020
        /*0034*/ 	.byte	0x00, 0xf0, 0x11, 0x00


	//----- nvinfo : EIATTR_KPARAM_INFO
	.align		4
.L_659:
        /*0038*/ 	.byte	0x04, 0x17
        /*003a*/ 	.short	(.L_661 - .L_660)
.L_660:
        /*003c*/ 	.word	0x00000000
        /*0040*/ 	.short	0x0003
        /*0042*/ 	.short	0x0018
        /*0044*/ 	.byte	0x00, 0xf5, 0x21, 0x00


	//----- nvinfo : EIATTR_KPARAM_INFO
	.align		4
.L_661:
        /*0048*/ 	.byte	0x04, 0x17
        /*004a*/ 	.short	(.L_663 - .L_662)
.L_662:
        /*004c*/ 	.word	0x00000000
        /*0050*/ 	.short	0x0002
        /*0052*/ 	.short	0x0010
        /*0054*/ 	.byte	0x00, 0xf5, 0x21, 0x00


	//----- nvinfo : EIATTR_KPARAM_INFO
	.align		4
.L_663:
        /*0058*/ 	.byte	0x04, 0x17
        /*005a*/ 	.short	(.L_665 - .L_664)
.L_664:
        /*005c*/ 	.word	0x00000000
        /*0060*/ 	.short	0x0001
        /*0062*/ 	.short	0x0008
        /*0064*/ 	.byte	0x00, 0xf5, 0x21, 0x00


	//----- nvinfo : EIATTR_KPARAM_INFO
	.align		4
.L_665:
        /*0068*/ 	.byte	0x04, 0x17
        /*006a*/ 	.short	(.L_667 - .L_666)
.L_666:
        /*006c*/ 	.word	0x00000000
        /*0070*/ 	.short	0x0000
        /*0072*/ 	.short	0x0000
        /*0074*/ 	.byte	0x00, 0xf5, 0x21, 0x00


	//----- nvinfo : EIATTR_SPARSE_MMA_MASK
	.align		4
.L_667:
        /*0078*/ 	.byte	0x03, 0x50
        /*007a*/ 	.short	0x0000


	//----- nvinfo : EIATTR_MAXREG_COUNT
	.align		4
        /*007c*/ 	.byte	0x03, 0x1b
        /*007e*/ 	.short	0x00ff


	//----- nvinfo : EIATTR_MERCURY_ISA_VERSION
	.align		4
        /*0080*/ 	.byte	0x03, 0x5f
        /*0082*/ 	.short	0x0101


	//----- nvinfo : EIATTR_VRC_CTA_INIT_COUNT
	.align		4
        /*0084*/ 	.byte	0x02, 0x4a
	.zero		1
	.zero		1


	//----- nvinfo : EIATTR_EXIT_INSTR_OFFSETS
	.align		4
        /*0088*/ 	.byte	0x04, 0x1c
        /*008a*/ 	.short	(.L_669 - .L_668)


	//   ....[0]....
.L_668:
        /*008c*/ 	.word	0x00000070


	//   ....[1]....
        /*0090*/ 	.word	0x00000350


	//   ....[2]....
        /*0094*/ 	.word	0x000004e0


	//   ....[3]....
        /*0098*/ 	.word	0x000009d0


	//   ....[4]....
        /*009c*/ 	.word	0x00000e00


	//   ....[5]....
        /*00a0*/ 	.word	0x000012f0


	//   ....[6]....
        /*00a4*/ 	.word	0x00001760


	//----- nvinfo : EIATTR_CRS_STACK_SIZE
	.align		4
.L_669:
        /*00a8*/ 	.byte	0x04, 0x1e
        /*00aa*/ 	.short	(.L_671 - .L_670)
.L_670:
        /*00ac*/ 	.word	0x00000000


	//----- nvinfo : EIATTR_CBANK_PARAM_SIZE
	.align		4
.L_671:
        /*00b0*/ 	.byte	0x03, 0x19
        /*00b2*/ 	.short	0x0034


	//----- nvinfo : EIATTR_PARAM_CBANK
	.align		4
        /*00b4*/ 	.byte	0x04, 0x0a
        /*00b6*/ 	.short	(.L_673 - .L_672)
	.align		4
.L_672:
        /*00b8*/ 	.word	index@(.nv.constant0._ZN17fastertransformer13addBiasGeluV3I7__half2Li1024ELi1EEEvPT_PKS2_PKiS5_iS7_i)
        /*00bc*/ 	.short	0x0380
        /*00be*/ 	.short	0x0034


	//----- nvinfo : EIATTR_SW_WAR
	.align		4
.L_673:
        /*00c0*/ 	.byte	0x04, 0x36
        /*00c2*/ 	.short	(.L_675 - .L_674)
.L_674:
        /*00c4*/ 	.word	0x00000008
.L_675:


//--------------------- .nv.info._ZN17fastertransformer13addBiasGeluV2I7__half2Li512EEEvPT_PKS2_PKiS5_iS7_i --------------------------
	.section	.nv.info._ZN17fastertransformer13addBiasGeluV2I7__half2Li512EEEvPT_PKS2_PKiS5_iS7_i,"",@"SHT_CUDA_INFO"
	.sectionflags	@""
	.align	4


	//----- nvinfo : EIATTR_CUDA_API_VERSION
	.align		4
        /*0000*/ 	.byte	0x04, 0x37
        /*0002*/ 	.short	(.L_677 - .L_676)
.L_676:
        /*0004*/ 	.word	0x00000082


	//----- nvinfo : EIATTR_KPARAM_INFO
	.align		4
.L_677:
        /*0008*/ 	.byte	0x04, 0x17
        /*000a*/ 	.short	(.L_679 - .L_678)
.L_678:
        /*000c*/ 	.word	0x00000000
        /*0010*/ 	.short	0x0006
        /*0012*/ 	.short	0x0030
        /*0014*/ 	.byte	0x00, 0xf0, 0x11, 0x00


	//----- nvinfo : EIATTR_KPARAM_INFO
	.align		4
.L_679:
        /*0018*/ 	.byte	0x04, 0x17
        /*001a*/ 	.short	(.L_681 - .L_680)
.L_680:
        /*001c*/ 	.word	0x00000000
        /*0020*/ 	.short	0x0005
        /*0022*/ 	.short	0x0028
        /*0024*/ 	.byte	0x00, 0xf5, 0x21, 0x00


	//----- nvinfo : EIATTR_KPARAM_INFO
	.align		4
.L_681:
        /*0028*/ 	.byte	0x04, 0x17
        /*002a*/ 	.short	(.L_683 - .L_682)
.L_682:
        /*002c*/ 	.word	0x00000000
        /*0030*/ 	.short	0x0004
        /*0032*/ 	.short	0x0020
        /*0034*/ 	.byte	0x00, 0xf0, 0x11, 0x00


	//----- nvinfo : EIATTR_KPARAM_INFO
	.align		4
.L_683:
        /*0038*/ 	.byte	0x04, 0x17
        /*003a*/ 	.short	(.L_685 - .L_684)
.L_684:
        /*003c*/ 	.word	0x00000000
        /*0040*/ 	.short	0x0003
        /*0042*/ 	.short	0x0018
        /*0044*/ 	.byte	0x00, 0xf5, 0x21, 0x00


	//----- nvinfo : EIATTR_KPARAM_INFO
	.align		4
.L_685:
        /*0048*/ 	.byte	0x04, 0x17
        /*004a*/ 	.short	(.L_687 - .L_686)
.L_686:
        /*004c*/ 	.word	0x00000000
        /*0050*/ 	.short	0x0002
        /*0052*/ 	.short	0x0010
        /*0054*/ 	.byte	0x00, 0xf5, 0x21, 0x00


	//----- nvinfo : EIATTR_KPARAM_INFO
	.align		4
.L_687:
        /*0058*/ 	.byte	0x04, 0x17
        /*005a*/ 	.short	(.L_689 - .L_688)
.L_688:
        /*005c*/ 	.word	0x00000000
        /*0060*/ 	.short	0x0001
        /*0062*/ 	.short	0x0008
        /*0064*/ 	.byte	0x00, 0xf5, 0x21, 0x00


	//----- nvinfo : EIATTR_KPARAM_INFO
	.align		4
.L_689:
        /*0068*/ 	.byte	0x04, 0x17
        /*006a*/ 	.short	(.L_691 - .L_690)
.L_690:
        /*006c*/ 	.word	0x00000000
        /*0070*/ 	.short	0x0000
        /*0072*/ 	.short	0x0000
        /*0074*/ 	.byte	0x00, 0xf5, 0x21, 0x00


	//----- nvinfo : EIATTR_SPARSE_MMA_MASK
	.align		4
.L_691:
        /*0078*/ 	.byte	0x03, 0x50
        /*007a*/ 	.short	0x0000


	//----- nvinfo : EIATTR_MAXREG_COUNT
	.align		4
        /*007c*/ 	.byte	0x03, 0x1b
        /*007e*/ 	.short	0x00ff


	//----- nvinfo : EIATTR_MERCURY_ISA_VERSION
	.align		4
        /*0080*/ 	.byte	0x03, 0x5f
        /*0082*/ 	.short	0x0101


	//----- nvinfo : EIATTR_VRC_CTA_INIT_COUNT
	.align		4
        /*0084*/ 	.byte	0x02, 0x4a
	.zero		1
	.zero		1


	//----- nvinfo : EIATTR_EXIT_INSTR_OFFSETS
	.align		4
        /*0088*/ 	.byte	0x04, 0x1c
        /*008a*/ 	.short	(.L_693 - .L_692)


	//   ....[0]....
.L_692:
        /*008c*/ 	.word	0x00000070


	//   ....[1]....
        /*0090*/ 	.word	0x00000350


	//   ....[2]....
        /*0094*/ 	.word	0x000004e0


	//   ....[3]....
        /*0098*/ 	.word	0x000009d0


	//   ....[4]....
        /*009c*/ 	.word	0x00000e00


	//   ....[5]....
        /*00a0*/ 	.word	0x000012f0


	//   ....[6]....
        /*00a4*/ 	.word	0x00001760


	//----- nvinfo : EIATTR_CRS_STACK_SIZE
	.align		4
.L_693:
        /*00a8*/ 	.byte	0x04, 0x1e
        /*00aa*/ 	.short	(.L_695 - .L_694)
.L_694:
        /*00ac*/ 	.word	0x00000000


	//----- nvinfo : EIATTR_CBANK_PARAM_SIZE
	.align		4
.L_695:
        /*00b0*/ 	.byte	0x03, 0x19
        /*00b2*/ 	.short	0x0034


	//----- nvinfo : EIATTR_PARAM_CBANK
	.align		4
        /*00b4*/ 	.byte	0x04, 0x0a
        /*00b6*/ 	.short	(.L_697 - .L_696)
	.align		4
.L_696:
        /*00b8*/ 	.word	index@(.nv.constant0._ZN17fastertransformer13addBiasGeluV2I7__half2Li512EEEvPT_PKS2_PKiS5_iS7_i)
        /*00bc*/ 	.short	0x0380
        /*00be*/ 	.short	0x0034


	//----- nvinfo : EIATTR_SW_WAR
	.align		4
.L_697:
        /*00c0*/ 	.byte	0x04, 0x36
        /*00c2*/ 	.short	(.L_699 - .L_698)
.L_698:
        /*00c4*/ 	.word	0x00000008
.L_699:


//--------------------- .nv.info._ZN17fastertransformer13addBiasGeluV3I7__half2Li512ELi1EEEvPT_PKS2_PKiS5_iS7_i --------------------------
	.section	.nv.info._ZN17fastertransformer13addBiasGeluV3I7__half2Li512ELi1EEEvPT_PKS2_PKiS5_iS7_i,"",@"SHT_CUDA_INFO"
	.sectionflags	@""
	.align	4


	//----- nvinfo : EIATTR_CUDA_API_VERSION
	.align		4
        /*0000*/ 	.byte	0x04, 0x37
        /*0002*/ 	.short	(.L_701 - .L_700)
.L_700:
        /*0004*/ 	.word	0x00000082


	//----- nvinfo : EIATTR_KPARAM_INFO
	.align		4
.L_701:
        /*0008*/ 	.byte	0x04, 0x17
        /*000a*/ 	.short	(.L_703 - .L_702)
.L_702:
        /*000c*/ 	.word	0x00000000
        /*0010*/ 	.short	0x0006
        /*0012*/ 	.short	0x0030
        /*0014*/ 	.byte	0x00, 0xf0, 0x11, 0x00


	//----- nvinfo : EIATTR_KPARAM_INFO
	.align		4
.L_703:
        /*0018*/ 	.byte	0x04, 0x17
        /*001a*/ 	.short	(.L_705 - .L_704)
.L_704:
        /*001c*/ 	.word	0x00000000
        /*0020*/ 	.short	0x0005
        /*0022*/ 	.short	0x0028
        /*0024*/ 	.byte	0x00, 0xf5, 0x21, 0x00


	//----- nvinfo : EIATTR_KPARAM_INFO
	.align		4
.L_705:
        /*0028*/ 	.byte	0x04, 0x17
        /*002a*/ 	.short	(.L_707 - .L_706)
.L_706:
        /*002c*/ 	.word	0x00000000
        /*0030*/ 	.short	0x0004
        /*0032*/ 	.short	0x0020
        /*0034*/ 	.byte	0x00, 0xf0, 0x11, 0x00


	//----- nvinfo : EIATTR_KPARAM_INFO
	.align		4
.L_707:
        /*0038*/ 	.byte	0x04, 0x17
        /*003a*/ 	.short	(.L_709 - .L_708)
.L_708:
        /*003c*/ 	.word	0x00000000
        /*0040*/ 	.short	0x0003
        /*0042*/ 	.short	0x0018
        /*0044*/ 	.byte	0x00, 0xf5, 0x21, 0x00


	//----- nvinfo : EIATTR_KPARAM_INFO
	.align		4
.L_709:
        /*0048*/ 	.byte	0x04, 0x17
        /*004a*/ 	.short	(.L_711 - .L_710)
.L_710:
        /*004c*/ 	.word	0x00000000
        /*0050*/ 	.short	0x0002
        /*0052*/ 	.short	0x0010
        /*0054*/ 	.byte	0x00, 0xf5, 0x21, 0x00


	//----- nvinfo : EIATTR_KPARAM_INFO
	.align		4
.L_711:
        /*0058*/ 	.byte	0x04, 0x17
        /*005a*/ 	.short	(.L_713 - .L_712)
.L_712:
        /*005c*/ 	.word	0x00000000
        /*0060*/ 	.short	0x0001
        /*0062*/ 	.short	0x0008
        /*0064*/ 	.byte	0x00, 0xf5, 0x21, 0x00


	//----- nvinfo : EIATTR_KPARAM_INFO
	.align		4
.L_713:
        /*0068*/ 	.byte	0x04, 0x17
        /*006a*/ 	.short	(.L_715 - .L_714)
.L_714:
        /*006c*/ 	.word	0x00000000
        /*0070*/ 	.short	0x0000
        /*0072*/ 	.short	0x0000
        /*0074*/ 	.byte	0x00, 0xf5, 0x21, 0x00


	//----- nvinfo : EIATTR_SPARSE_MMA_MASK
	.align		4
.L_715:
        /*0078*/ 	.byte	0x03, 0x50
        /*007a*/ 	.short	0x0000


	//----- nvinfo : EIATTR_MAXREG_COUNT
	.align		4
        /*007c*/ 	.byte	0x03, 0x1b
        /*007e*/ 	.short	0x00ff


	//----- nvinfo : EIATTR_MERCURY_ISA_VERSION
	.align		4
        /*0080*/ 	.byte	0x03, 0x5f
        /*0082*/ 	.short	0x0101


	//----- nvinfo : EIATTR_VRC_CTA_INIT_COUNT
	.align		4
        /*0084*/ 	.byte	0x02, 0x4a
	.zero		1
	.zero		1


	//----- nvinfo : EIATTR_EXIT_INSTR_OFFSETS
	.align		4
        /*0088*/ 	.byte	0x04, 0x1c
        /*008a*/ 	.short	(.L_717 - .L_716)


	//   ....[0]....
.L_716:
        /*008c*/ 	.word	0x00000070


	//   ....[1]....
        /*0090*/ 	.word	0x00000350


	//   ....[2]....
        /*0094*/ 	.word	0x000004e0


	//   ....[3]....
        /*0098*/ 	.word	0x000009d0


	//   ....[4]....
        /*009c*/ 	.word	0x00000e00


	//   ....[5]....
        /*00a0*/ 	.word	0x000012f0


	//   ....[6]....
        /*00a4*/ 	.word	0x00001760


	//----- nvinfo : EIATTR_CRS_STACK_SIZE
	.align		4
.L_717:
        /*00a8*/ 	.byte	0x04, 0x1e
        /*00aa*/ 	.short	(.L_719 - .L_718)
.L_718:
        /*00ac*/ 	.word	0x00000000


	//----- nvinfo : EIATTR_CBANK_PARAM_SIZE
	.align		4
.L_719:
        /*00b0*/ 	.byte	0x03, 0x19
        /*00b2*/ 	.short	0x0034


	//----- nvinfo : EIATTR_PARAM_CBANK
	.align		4
        /*00b4*/ 	.byte	0x04, 0x0a
        /*00b6*/ 	.short	(.L_721 - .L_720)
	.align		4
.L_720:
        /*00b8*/ 	.word	index@(.nv.constant0._ZN17fastertransformer13addBiasGeluV3I7__half2Li512ELi1EEEvPT_PKS2_PKiS5_iS7_i)
        /*00bc*/ 	.short	0x0380
        /*00be*/ 	.short	0x0034


	//----- nvinfo : EIATTR_SW_WAR
	.align		4
.L_721:
        /*00c0*/ 	.byte	0x04, 0x36
        /*00c2*/ 	.short	(.L_723 - .L_722)
.L_722:
        /*00c4*/ 	.word	0x00000008
.L_723:


//--------------------- .nv.info._ZN17fastertransformer13addBiasGeluV2I7__half2Li256EEEvPT_PKS2_PKiS5_iS7_i --------------------------
	.section	.nv.info._ZN17fastertransformer13addBiasGeluV2I7__half2Li256EEEvPT_PKS2_PKiS5_iS7_i,"",@"SHT_CUDA_INFO"
	.sectionflags	@""
	.align	4


	//----- nvinfo : EIATTR_CUDA_API_VERSION
	.align		4
        /*0000*/ 	.byte	0x04, 0x37
        /*0002*/ 	.short	(.L_725 - .L_724)
.L_724:
        /*0004*/ 	.word	0x00000082


	//----- nvinfo : EIATTR_KPARAM_INFO
	.align		4
.L_725:
        /*0008*/ 	.byte	0x04, 0x17
        /*000a*/ 	.short	(.L_727 - .L_726)
.L_726:
        /*000c*/ 	.word	0x00000000
        /*0010*/ 	.short	0x0006
        /*0012*/ 	.short	0x0030
        /*0014*/ 	.byte	0x00, 0xf0, 0x11, 0x00


	//----- nvinfo : EIATTR_KPARAM_INFO
	.align		4
.L_727:
        /*0018*/ 	.byte	0x04, 0x17
        /*001a*/ 	.short	(.L_729 - .L_728)
.L_728:
        /*001c*/ 	.word	0x00000000
        /*0020*/ 	.short	0x0005
        /*0022*/ 	.short	0x0028
        /*0024*/ 	.byte	0x00, 0xf5, 0x21, 0x00


	//----- nvinfo : EIATTR_KPARAM_INFO
	.align		4
.L_729:
        /*0028*/ 	.byte	0x04, 0x17
        /*002a*/ 	.short	(.L_731 - .L_730)
.L_730:
        /*002c*/ 	.word	0x00000000
        /*0030*/ 	.short	0x0004
        /*0032*/ 	.short	0x0020
        /*0034*/ 	.byte	0x00, 0xf0, 0x11, 0x00


	//----- nvinfo : EIATTR_KPARAM_INFO
	.align		4
.L_731:
        /*0038*/ 	.byte	0x04, 0x17
        /*003a*/ 	.short	(.L_733 - .L_732)
.L_732:
        /*003c*/ 	.word	0x00000000
        /*0040*/ 	.short	0x0003
        /*0042*/ 	.short	0x0018
        /*0044*/ 	.byte	0x00, 0xf5, 0x21, 0x00


	//----- nvinfo : EIATTR_KPARAM_INFO
	.align		4
.L_733:
        /*0048*/ 	.byte	0x04, 0x17
        /*004a*/ 	.short	(.L_735 - .L_734)
.L_734:
        /*004c*/ 	.word	0x00000000
        /*0050*/ 	.short	0x0002
        /*0052*/ 	.short	0x0010
        /*0054*/ 	.byte	0x00, 0xf5, 0x21, 0x00


	//----- nvinfo : EIATTR_KPARAM_INFO
	.align		4
.L_735:
        /*0058*/ 	.byte	0x04, 0x17
        /*005a*/ 	.short	(.L_737 - .L_736)
.L_736:
        /*005c*/ 	.word	0x00000000
        /*0060*/ 	.short	0x0001
        /*0062*/ 	.short	0x0008
        /*0064*/ 	.byte	0x00, 0xf5, 0x21, 0x00


	//----- nvinfo : EIATTR_KPARAM_INFO
	.align		4
.L_737:
        /*0068*/ 	.byte	0x04, 0x17
        /*006a*/ 	.short	(.L_739 - .L_738)
.L_738:
        /*006c*/ 	.word	0x00000000
        /*0070*/ 	.short	0x0000
        /*0072*/ 	.short	0x0000
        /*0074*/ 	.byte	0x00, 0xf5, 0x21, 0x00


	//----- nvinfo : EIATTR_SPARSE_MMA_MASK
	.align		4
.L_739:
        /*0078*/ 	.byte	0x03, 0x50
        /*007a*/ 	.short	0x0000


	//----- nvinfo : EIATTR_MAXREG_COUNT
	.align		4
        /*007c*/ 	.byte	0x03, 0x1b
        /*007e*/ 	.short	0x00ff


	//----- nvinfo : EIATTR_MERCURY_ISA_VERSION
	.align		4
        /*0080*/ 	.byte	0x03, 0x5f
        /*0082*/ 	.short	0x0101


	//----- nvinfo : EIATTR_VRC_CTA_INIT_COUNT
	.align		4
        /*0084*/ 	.byte	0x02, 0x4a
	.zero		1
	.zero		1


	//----- nvinfo : EIATTR_EXIT_INSTR_OFFSETS
	.align		4
        /*0088*/ 	.byte	0x04, 0x1c
        /*008a*/ 	.short	(.L_741 - .L_740)


	//   ....[0]....
.L_740:
        /*008c*/ 	.word	0x00000070


	//   ....[1]....
        /*0090*/ 	.word	0x00000350


	//   ....[2]....
        /*0094*/ 	.word	0x000004e0


	//   ....[3]....
        /*0098*/ 	.word	0x000009d0


	//   ....[4]....
        /*009c*/ 	.word	0x00000e00


	//   ....[5]....
        /*00a0*/ 	.word	0x000012f0


	//   ....[6]....
        /*00a4*/ 	.word	0x00001760


	//----- nvinfo : EIATTR_CRS_STACK_SIZE
	.align		4
.L_741:
        /*00a8*/ 	.byte	0x04, 0x1e
        /*00aa*/ 	.short	(.L_743 - .L_742)
.L_742:
        /*00ac*/ 	.word	0x00000000


	//----- nvinfo : EIATTR_CBANK_PARAM_SIZE
	.align		4
.L_743:
        /*00b0*/ 	.byte	0x03, 0x19
        /*00b2*/ 	.short	0x0034


	//----- nvinfo : EIATTR_PARAM_CBANK
	.align		4
        /*00b4*/ 	.byte	0x04, 0x0a
        /*00b6*/ 	.short	(.L_745 - .L_744)
	.align		4
.L_744:
        /*00b8*/ 	.word	index@(.nv.constant0._ZN17fastertransformer13addBiasGeluV2I7__half2Li256EEEvPT_PKS2_PKiS5_iS7_i)
        /*00bc*/ 	.short	0x0380
        /*00be*/ 	.short	0x0034


	//----- nvinfo : EIATTR_SW_WAR
	.align		4
.L_745:
        /*00c0*/ 	.byte	0x04, 0x36
        /*00c2*/ 	.short	(.L_747 - .L_746)
.L_746:
        /*00c4*/ 	.word	0x00000008
.L_747:


//--------------------- .nv.info._ZN17fastertransformer13addBiasGeluV3I7__half2Li256ELi1EEEvPT_PKS2_PKiS5_iS7_i --------------------------
	.section	.nv.info._ZN17fastertransformer13addBiasGeluV3I7__half2Li256ELi1EEEvPT_PKS2_PKiS5_iS7_i,"",@"SHT_CUDA_INFO"
	.sectionflags	@""
	.align	4


	//----- nvinfo : EIATTR_CUDA_API_VERSION
	.align		4
        /*0000*/ 	.byte	0x04, 0x37
        /*0002*/ 	.short	(.L_749 - .L_748)
.L_748:
        /*0004*/ 	.word	0x00000082


	//----- nvinfo : EIATTR_KPARAM_INFO
	.align		4
.L_749:
        /*0008*/ 	.byte	0x04, 0x17
        /*000a*/ 	.short	(.L_751 - .L_750)
.L_750:
        /*000c*/ 	.word	0x00000000
        /*0010*/ 	.short	0x0006
        /*0012*/ 	.short	0x0030
        /*0014*/ 	.byte	0x00, 0xf0, 0x11, 0x00


	//----- nvinfo : EIATTR_KPARAM_INFO
	.align		4
.L_751:
        /*0018*/ 	.byte	0x04, 0x17
        /*001a*/ 	.short	(.L_753 - .L_752)
.L_752:
        /*001c*/ 	.word	0x00000000
        /*0020*/ 	.short	0x0005
        /*0022*/ 	.short	0x0028
        /*0024*/ 	.byte	0x00, 0xf5, 0x21, 0x00


	//----- nvinfo : EIATTR_KPARAM_INFO
	.align		4
.L_753:
        /*0028*/ 	.byte	0x04, 0x17
        /*002a*/ 	.short	(.L_755 - .L_754)
.L_754:
        /*002c*/ 	.word	0x00000000
        /*0030*/ 	.short	0x0004
        /*0032*/ 	.short	0x0020
        /*0034*/ 	.byte	0x00, 0xf0, 0x11, 0x00


	//----- nvinfo : EIATTR_KPARAM_INFO
	.align		4
.L_755:
        /*0038*/ 	.byte	0x04, 0x17
        /*003a*/ 	.short	(.L_757 - .L_756)
.L_756:
        /*003c*/ 	.word	0x00000000
        /*0040*/ 	.short	0x0003
        /*0042*/ 	.short	0x0018
        /*0044*/ 	.byte	0x00, 0xf5, 0x21, 0x00


	//----- nvinfo : EIATTR_KPARAM_INFO
	.align		4
.L_757:
        /*0048*/ 	.byte	0x04, 0x17
        /*004a*/ 	.short	(.L_759 - .L_758)
.L_758:
        /*004c*/ 	.word	0x00000000
        /*0050*/ 	.short	0x0002
        /*0052*/ 	.short	0x0010
        /*0054*/ 	.byte	0x00, 0xf5, 0x21, 0x00


	//----- nvinfo : EIATTR_KPARAM_INFO
	.align		4
.L_759:
        /*0058*/ 	.byte	0x04, 0x17
        /*005a*/ 	.short	(.L_761 - .L_760)
.L_760:
        /*005c*/ 	.word	0x00000000
        /*0060*/ 	.short	0x0001
        /*0062*/ 	.short	0x0008
        /*0064*/ 	.byte	0x00, 0xf5, 0x21, 0x00


	//----- nvinfo : EIATTR_KPARAM_INFO
	.align		4
.L_761:
        /*0068*/ 	.byte	0x04, 0x17
        /*006a*/ 	.short	(.L_763 - .L_762)
.L_762:
        /*006c*/ 	.word	0x00000000
        /*0070*/ 	.short	0x0000
        /*0072*/ 	.short	0x0000
        /*0074*/ 	.byte	0x00, 0xf5, 0x21, 0x00


	//----- nvinfo : EIATTR_SPARSE_MMA_MASK
	.align		4
.L_763:
        /*0078*/ 	.byte	0x03, 0x50
        /*007a*/ 	.short	0x0000


	//----- nvinfo : EIATTR_MAXREG_COUNT
	.align		4
        /*007c*/ 	.byte	0x03, 0x1b
        /*007e*/ 	.short	0x00ff


	//----- nvinfo : EIATTR_MERCURY_ISA_VERSION
	.align		4
        /*0080*/ 	.byte	0x03, 0x5f
        /*0082*/ 	.short	0x0101


	//----- nvinfo : EIATTR_VRC_CTA_INIT_COUNT
	.align		4
        /*0084*/ 	.byte	0x02, 0x4a
	.zero		1
	.zero		1


	//----- nvinfo : EIATTR_EXIT_INSTR_OFFSETS
	.align		4
        /*0088*/ 	.byte	0x04, 0x1c
        /*008a*/ 	.short	(.L_765 - .L_764)


	//   ....[0]....
.L_764:
        /*008c*/ 	.word	0x00000070


	//   ....[1]....
        /*0090*/ 	.word	0x00000350


	//   ....[2]....
        /*0094*/ 	.word	0x000004e0


	//   ....[3]....
        /*0098*/ 	.word	0x000009d0


	//   ....[4]....
        /*009c*/ 	.word	0x00000e00


	//   ....[5]....
        /*00a0*/ 	.word	0x000012f0


	//   ....[6]....
        /*00a4*/ 	.word	0x00001760


	//----- nvinfo : EIATTR_CRS_STACK_SIZE
	.align		4
.L_765:
        /*00a8*/ 	.byte	0x04, 0x1e
        /*00aa*/ 	.short	(.L_767 - .L_766)
.L_766:
        /*00ac*/ 	.word	0x00000000


	//----- nvinfo : EIATTR_CBANK_PARAM_SIZE
	.align		4
.L_767:
        /*00b0*/ 	.byte	0x03, 0x19
        /*00b2*/ 	.short	0x0034


	//----- nvinfo : EIATTR_PARAM_CBANK
	.align		4
        /*00b4*/ 	.byte	0x04, 0x0a
        /*00b6*/ 	.short	(.L_769 - .L_768)
	.align		4
.L_768:
        /*00b8*/ 	.word	index@(.nv.constant0._ZN17fastertransformer13addBiasGeluV3I7__half2Li256ELi1EEEvPT_PKS2_PKiS5_iS7_i)
        /*00bc*/ 	.short	0x0380
        /*00be*/ 	.short	0x0034


	//----- nvinfo : EIATTR_SW_WAR
	.align		4
.L_769:
        /*00c0*/ 	.byte	0x04, 0x36
        /*00c2*/ 	.short	(.L_771 - .L_770)
.L_770:
        /*00c4*/ 	.word	0x00000008
.L_771:


//--------------------- .nv.info._ZN17fastertransformer13add_bias_tanhIfEEvPT_PKS1_ii --------------------------
	.section	.nv.info._ZN17fastertransformer13add_bias_tanhIfEEvPT_PKS1_ii,"",@"SHT_CUDA_INFO"
	.sectionflags	@""
	.align	4


	//----- nvinfo : EIATTR_CUDA_API_VERSION
	.align		4
        /*0000*/ 	.byte	0x04, 0x37
        /*0002*/ 	.short	(.L_773 - .L_772)
.L_772:
        /*0004*/ 	.word	0x00000082


	//----- nvinfo : EIATTR_KPARAM_INFO
	.align		4
.L_773:
        /*0008*/ 	.byte	0x04, 0x17
        /*000a*/ 	.short	(.L_775 - .L_774)
.L_774:
        /*000c*/ 	.word	0x00000000
        /*0010*/ 	.short	0x0003
        /*0012*/ 	.short	0x0014
        /*0014*/ 	.byte	0x00, 0xf0, 0x11, 0x00


	//----- nvinfo : EIATTR_KPARAM_INFO
	.align		4
.L_775:
        /*0018*/ 	.byte	0x04, 0x17
        /*001a*/ 	.short	(.L_777 - .L_776)
.L_776:
        /*001c*/ 	.word	0x00000000
        /*0020*/ 	.short	0x0002
        /*0022*/ 	.short	0x0010
        /*0024*/ 	.byte	0x00, 0xf0, 0x11, 0x00


	//----- nvinfo : EIATTR_KPARAM_INFO
	.align		4
.L_777:
        /*0028*/ 	.byte	0x04, 0x17
        /*002a*/ 	.short	(.L_779 - .L_778)
.L_778:
        /*002c*/ 	.word	0x00000000
        /*0030*/ 	.short	0x0001
        /*0032*/ 	.short	0x0008
        /*0034*/ 	.byte	0x00, 0xf5, 0x21, 0x00


	//----- nvinfo : EIATTR_KPARAM_INFO
	.align		4
.L_779:
        /*0038*/ 	.byte	0x04, 0x17
        /*003a*/ 	.short	(.L_781 - .L_780)
.L_780:
        /*003c*/ 	.word	0x00000000
        /*0040*/ 	.short	0x0000
        /*0042*/ 	.short	0x0000
        /*0044*/ 	.byte	0x00, 0xf5, 0x21, 0x00


	//----- nvinfo : EIATTR_SPARSE_MMA_MASK
	.align		4
.L_781:
        /*0048*/ 	.byte	0x03, 0x50
        /*004a*/ 	.short	0x0000


	//----- nvinfo : EIATTR_MAXREG_COUNT
	.align		4
        /*004c*/ 	.byte	0x03, 0x1b
        /*004e*/ 	.short	0x00ff


	//----- nvinfo : EIATTR_MERCURY_ISA_VERSION
	.align		4
        /*0050*/ 	.byte	0x03, 0x5f
        /*0052*/ 	.short	0x0101


	//----- nvinfo : EIATTR_VRC_CTA_INIT_COUNT
	.align		4
        /*0054*/ 	.byte	0x02, 0x4a
	.zero		1
	.zero		1


	//----- nvinfo : EIATTR_EXIT_INSTR_OFFSETS
	.align		4
        /*0058*/ 	.byte	0x04, 0x1c
        /*005a*/ 	.short	(.L_783 - .L_782)


	//   ....[0]....
.L_782:
        /*005c*/ 	.word	0x00000080


	//   ....[1]....
        /*0060*/ 	.word	0x00000330


	//----- nvinfo : EIATTR_CRS_STACK_SIZE
	.align		4
.L_783:
        /*0064*/ 	.byte	0x04, 0x1e
        /*0066*/ 	.short	(.L_785 - .L_784)
.L_784:
        /*0068*/ 	.word	0x00000000


	//----- nvinfo : EIATTR_CBANK_PARAM_SIZE
	.align		4
.L_785:
        /*006c*/ 	.byte	0x03, 0x19
        /*006e*/ 	.short	0x0018


	//----- nvinfo : EIATTR_PARAM_CBANK
	.align		4
        /*0070*/ 	.byte	0x04, 0x0a
        /*0072*/ 	.short	(.L_787 - .L_786)
	.align		4
.L_786:
        /*0074*/ 	.word	index@(.nv.constant0._ZN17fastertransformer13add_bias_tanhIfEEvPT_PKS1_ii)
        /*0078*/ 	.short	0x0380
        /*007a*/ 	.short	0x0018


	//----- nvinfo : EIATTR_SW_WAR
	.align		4
.L_787:
        /*007c*/ 	.byte	0x04, 0x36
        /*007e*/ 	.short	(.L_789 - .L_788)
.L_788:
        /*0080*/ 	.word	0x00000008
.L_789:


//--------------------- .nv.info._ZN17fastertransformer18generic_activationINS_18IdentityActivationEf6__halfEEvPT0_PKT1_PKS3_S7_PKiS9_iPKfSD_SB_iii --------------------------
	.section	.nv.info._ZN17fastertransformer18generic_activationINS_18IdentityActivationEf6__halfEEvPT0_PKT1_PKS3_S7_PKiS9_iPKfSD_SB_iii,"",@"SHT_CUDA_INFO"
	.sectionflags	@""
	.align	4


	//----- nvinfo : EIATTR_CUDA_API_VERSION
	.align		4
        /*0000*/ 	.byte	0x04, 0x37
        /*0002*/ 	.short	(.L_791 - .L_790)
.L_790:
        /*0004*/ 	.word	0x00000082


	//----- nvinfo : EIATTR_KPARAM_INFO
	.align		4
.L_791:
        /*0008*/ 	.byte	0x04, 0x17
        /*000a*/ 	.short	(.L_793 - .L_792)
.L_792:
        /*000c*/ 	.word	0x00000000
        /*0010*/ 	.short	0x000c
        /*0012*/ 	.short	0x0058
        /*0014*/ 	.byte	0x00, 0xf0, 0x11, 0x00


	//----- nvinfo : EIATTR_KPARAM_INFO
	.align		4
.L_793:
        /*0018*/ 	.byte	0x04, 0x17
        /*001a*/ 	.short	(.L_795 - .L_794)
.L_794:
        /*001c*/ 	.word	0x00000000
        /*0020*/ 	.short	0x000b
        /*0022*/ 	.short	0x0054
        /*0024*/ 	.byte	0x00, 0xf0, 0x11, 0x00


	//----- nvinfo : EIATTR_KPARAM_INFO
	.align		4
.L_795:
        /*0028*/ 	.byte	0x04, 0x17
        /*002a*/ 	.short	(.L_797 - .L_796)
.L_796:
        /*002c*/ 	.word	0x00000000
        /*0030*/ 	.short	0x000a
        /*0032*/ 	.short	0x0050
        /*0034*/ 	.byte	0x00, 0xf0, 0x11, 0x00


	//----- nvinfo : EIATTR_KPARAM_INFO
	.align		4
.L_797:
        /*0038*/ 	.byte	0x04, 0x17
        /*003a*/ 	.short	(.L_799 - .L_798)
.L_798:
        /*003c*/ 	.word	0x00000000
        /*0040*/ 	.short	0x0009
        /*0042*/ 	.short	0x0048
        /*0044*/ 	.byte	0x00, 0xf5, 0x21, 0x00


	//----- nvinfo : EIATTR_KPARAM_INFO
	.align		4
.L_799:
        /*0048*/ 	.byte	0x04, 0x17
        /*004a*/ 	.short	(.L_801 - .L_800)
.L_800:
        /*004c*/ 	.word	0x00000000
        /*0050*/ 	.short	0x0008
        /*0052*/ 	.short	0x0040
        /*0054*/ 	.byte	0x00, 0xf5, 0x21, 0x00


	//----- nvinfo : EIATTR_KPARAM_INFO
	.align		4
.L_801:
        /*0058*/ 	.byte	0x04, 0x17
        /*005a*/ 	.short	(.L_803 - .L_802)
.L_802:
        /*005c*/ 	.word	0x00000000
        /*0060*/ 	.short	0x0007
        /*0062*/ 	.short	0x0038
        /*0064*/ 	.byte	0x00, 0xf5, 0x21, 0x00


	//----- nvinfo : EIATTR_KPARAM_INFO
	.align		4
.L_803:
        /*0068*/ 	.byte	0x04, 0x17
        /*006a*/ 	.short	(.L_805 - .L_804)
.L_804:
        /*006c*/ 	.word	0x00000000
        /*0070*/ 	.short	0x0006
        /*0072*/ 	.short	0x0030
        /*0074*/ 	.byte	0x00, 0xf0, 0x11, 0x00


	//----- nvinfo : EIATTR_KPARAM_INFO
	.align		4
.L_805:
        /*0078*/ 	.byte	0x04, 0x17
        /*007a*/ 	.short	(.L_807 - .L_806)
.L_806:
        /*007c*/ 	.word	0x00000000
        /*0080*/ 	.short	0x0005
        /*0082*/ 	.short	0x0028
        /*0084*/ 	.byte	0x00, 0xf5, 0x21, 0x00


	//----- nvinfo : EIATTR_KPARAM_INFO
	.align		4
.L_807:
        /*0088*/ 	.byte	0x04, 0x17
        /*008a*/ 	.short	(.L_809 - .L_808)
.L_808:
        /*008c*/ 	.word	0x00000000
        /*0090*/ 	.short	0x0004
        /*0092*/ 	.short	0x0020
        /*0094*/ 	.byte	0x00, 0xf5, 0x21, 0x00


	//----- nvinfo : EIATTR_KPARAM_INFO
	.align		4
.L_809:
        /*0098*/ 	.byte	0x04, 0x17
        /*009a*/ 	.short	(.L_811 - .L_810)
.L_810:
        /*009c*/ 	.word	0x00000000
        /*00a0*/ 	.short	0x0003
        /*00a2*/ 	.short	0x0018
        /*00a4*/ 	.byte	0x00, 0xf5, 0x21, 0x00


	//----- nvinfo : EIATTR_KPARAM_INFO
	.align		4
.L_811:
        /*00a8*/ 	.byte	0x04, 0x17
        /*00aa*/ 	.short	(.L_813 - .L_812)
.L_812:
        /*00ac*/ 	.word	0x00000000
        /*00b0*/ 	.short	0x0002
        /*00b2*/ 	.short	0x0010
        /*00b4*/ 	.byte	0x00, 0xf5, 0x21, 0x00


	//----- nvinfo : EIATTR_KPARAM_INFO
	.align		4
.L_813:
        /*00b8*/ 	.byte	0x04, 0x17
        /*00ba*/ 	.short	(.L_815 - .L_814)
.L_814:
        /*00bc*/ 	.word	0x00000000
        /*00c0*/ 	.short	0x0001
        /*00c2*/ 	.short	0x0008
        /*00c4*/ 	.byte	0x00, 0xf5, 0x21, 0x00


	//----- nvinfo : EIATTR_KPARAM_INFO
	.align		4
.L_815:
        /*00c8*/ 	.byte	0x04, 0x17
        /*00ca*/ 	.short	(.L_817 - .L_816)
.L_816:
        /*00cc*/ 	.word	0x00000000
        /*00d0*/ 	.short	0x0000
        /*00d2*/ 	.short	0x0000
        /*00d4*/ 	.byte	0x00, 0xf5, 0x21, 0x00


	//----- nvinfo : EIATTR_SPARSE_MMA_MASK
	.align		4
.L_817:
        /*00d8*/ 	.byte	0x03, 0x50
        /*00da*/ 	.short	0x0000


	//----- nvinfo : EIATTR_MAXREG_COUNT
	.align		4
        /*00dc*/ 	.byte	0x03, 0x1b
        /*00de*/ 	.short	0x00ff


	//----- nvinfo : EIATTR_MERCURY_ISA_VERSION
	.align		4
        /*00e0*/ 	.byte	0x03, 0x5f
        /*00e2*/ 	.short	0x0101


	//----- nvinfo : EIATTR_VRC_CTA_INIT_COUNT
	.align		4
        /*00e4*/ 	.byte	0x02, 0x4a
	.zero		1
	.zero		1


	//----- nvinfo : EIATTR_EXIT_INSTR_OFFSETS
	.align		4
        /*00e8*/ 	.byte	0x04, 0x1c
        /*00ea*/ 	.short	(.L_819 - .L_818)


	//   ....[0]....
.L_818:
        /*00ec*/ 	.word	0x00000090


	//   ....[1]....
        /*00f0*/ 	.word	0x000009f0


	//----- nvinfo : EIATTR_CRS_STACK_SIZE
	.align		4
.L_819:
        /*00f4*/ 	.byte	0x04, 0x1e
        /*00f6*/ 	.short	(.L_821 - .L_820)
.L_820:
        /*00f8*/ 	.word	0x00000000


	//----- nvinfo : EIATTR_CBANK_PARAM_SIZE
	.align		4
.L_821:
        /*00fc*/ 	.byte	0x03, 0x19
        /*00fe*/ 	.short	0x005c


	//----- nvinfo : EIATTR_PARAM_CBANK
	.align		4
        /*0100*/ 	.byte	0x04, 0x0a
        /*0102*/ 	.short	(.L_823 - .L_822)
	.align		4
.L_822:
        /*0104*/ 	.word	index@(.nv.constant0._ZN17fastertransformer18generic_activationINS_18IdentityActivationEf6__halfEEvPT0_PKT1_PKS3_S7_PKiS9_iPKfSD_SB_iii)
        /*0108*/ 	.short	0x0380
        /*010a*/ 	.short	0x005c


	//----- nvinfo : EIATTR_SW_WAR
	.align		4
.L_823:
        /*010c*/ 	.byte	0x04, 0x36
        /*010e*/ 	.short	(.L_825 - .L_824)
.L_824:
        /*0110*/ 	.word	0x00000008
.L_825:


//--------------------- .nv.info._ZN17fastertransformer18generic_activationINS_18IdentityActivationE7__half2S2_EEvPT0_PKT1_PKS3_S7_PKiS9_iPKfSD_SB_iii --------------------------
	.section	.nv.info._ZN17fastertransformer18generic_activationINS_18IdentityActivationE7__half2S2_EEvPT0_PKT1_PKS3_S7_PKiS9_iPKfSD_SB_iii,"",@"SHT_CUDA_INFO"
	.sectionflags	@""
	.align	4


	//----- nvinfo : EIATTR_CUDA_API_VERSION
	.align		4
        /*0000*/ 	.byte	0x04, 0x37
        /*0002*/ 	.short	(.L_827 - .L_826)
.L_826:
        /*0004*/ 	.word	0x00000082


	//----- nvinfo : EIATTR_KPARAM_INFO
	.align		4
.L_827:
        /*0008*/ 	.byte	0x04, 0x17
        /*000a*/ 	.short	(.L_829 - .L_828)
.L_828:
        /*000c*/ 	.word	0x00000000
        /*0010*/ 	.short	0x000c
        /*0012*/ 	.short	0x0058
        /*0014*/ 	.byte	0x00, 0xf0, 0x11, 0x00


	//----- nvinfo : EIATTR_KPARAM_INFO
	.align		4
.L_829:
        /*0018*/ 	.byte	0x04, 0x17
        /*001a*/ 	.short	(.L_831 - .L_830)
.L_830:
        /*001c*/ 	.word	0x00000000
        /*0020*/ 	.short	0x000b
        /*0022*/ 	.short	0x0054
        /*0024*/ 	.byte	0x00, 0xf0, 0x11, 0x00


	//----- nvinfo : EIATTR_KPARAM_INFO
	.align		4
.L_831:
        /*0028*/ 	.byte	0x04, 0x17
        /*002a*/ 	.short	(.L_833 - .L_832)
.L_832:
        /*002c*/ 	.word	0x00000000
        /*0030*/ 	.short	0x000a
        /*0032*/ 	.short	0x0050
        /*0034*/ 	.byte	0x00, 0xf0, 0x11, 0x00


	//----- nvinfo : EIATTR_KPARAM_INFO
	.align		4
.L_833:
        /*0038*/ 	.byte	0x04, 0x17
        /*003a*/ 	.short	(.L_835 - .L_834)
.L_834:
        /*003c*/ 	.word	0x00000000
        /*0040*/ 	.short	0x0009
        /*0042*/ 	.short	0x0048
        /*0044*/ 	.byte	0x00, 0xf5, 0x21, 0x00


	//----- nvinfo : EIATTR_KPARAM_INFO
	.align		4
.L_835:
        /*0048*/ 	.byte	0x04, 0x17
        /*004a*/ 	.short	(.L_837 - .L_836)
.L_836:
        /*004c*/ 	.word	0x00000000
        /*0050*/ 	.short	0x0008
        /*0052*/ 	.short	0x0040
        /*0054*/ 	.byte	0x00, 0xf5, 0x21, 0x00


	//----- nvinfo : EIATTR_KPARAM_INFO
	.align		4
.L_837:
        /*0058*/ 	.byte	0x04, 0x17
        /*005a*/ 	.short	(.L_839 - .L_838)
.L_838:
        /*005c*/ 	.word	0x00000000
        /*0060*/ 	.short	0x0007
        /*0062*/ 	.short	0x0038
        /*0064*/ 	.byte	0x00, 0xf5, 0x21, 0x00


	//----- nvinfo : EIATTR_KPARAM_INFO
	.align		4
.L_839:
        /*0068*/ 	.byte	0x04, 0x17
        /*006a*/ 	.short	(.L_841 - .L_840)
.L_840:
        /*006c*/ 	.word	0x00000000
        /*0070*/ 	.short	0x0006
        /*0072*/ 	.short	0x0030
        /*0074*/ 	.byte	0x00, 0xf0, 0x11, 0x00


	//----- nvinfo : EIATTR_KPARAM_INFO
	.align		4
.L_841:
        /*0078*/ 	.byte	0x04, 0x17
        /*007a*/ 	.short	(.L_843 - .L_842)
.L_842:
        /*007c*/ 	.word	0x00000000
        /*0080*/ 	.short	0x0005
        /*0082*/ 	.short	0x0028
        /*0084*/ 	.byte	0x00, 0xf5, 0x21, 0x00


	//----- nvinfo : EIATTR_KPARAM_INFO
	.align		4
.L_843:
        /*0088*/ 	.byte	0x04, 0x17
        /*008a*/ 	.short	(.L_845 - .L_844)
.L_844:
        /*008c*/ 	.word	0x00000000
        /*0090*/ 	.short	0x0004
        /*0092*/ 	.short	0x0020
        /*0094*/ 	.byte	0x00, 0xf5, 0x21, 0x00


	//----- nvinfo : EIATTR_KPARAM_INFO
	.align		4
.L_845:
        /*0098*/ 	.byte	0x04, 0x17
        /*009a*/ 	.short	(.L_847 - .L_846)
.L_846:
        /*009c*/ 	.word	0x00000000
        /*00a0*/ 	.short	0x0003
        /*00a2*/ 	.short	0x0018
        /*00a4*/ 	.byte	0x00, 0xf5, 0x21, 0x00


	//----- nvinfo : EIATTR_KPARAM_INFO
	.align		4
.L_847:
        /*00a8*/ 	.byte	0x04, 0x17
        /*00aa*/ 	.short	(.L_849 - .L_848)
.L_848:
        /*00ac*/ 	.word	0x00000000
        /*00b0*/ 	.short	0x0002
        /*00b2*/ 	.short	0x0010
        /*00b4*/ 	.byte	0x00, 0xf5, 0x21, 0x00


	//----- nvinfo : EIATTR_KPARAM_INFO
	.align		4
.L_849:
        /*00b8*/ 	.byte	0x04, 0x17
        /*00ba*/ 	.short	(.L_851 - .L_850)
.L_850:
        /*00bc*/ 	.word	0x00000000
        /*00c0*/ 	.short	0x0001
        /*00c2*/ 	.short	0x0008
        /*00c4*/ 	.byte	0x00, 0xf5, 0x21, 0x00


	//----- nvinfo : EIATTR_KPARAM_INFO
	.align		4
.L_851:
        /*00c8*/ 	.byte	0x04, 0x17
        /*00ca*/ 	.short	(.L_853 - .L_852)
.L_852:
        /*00cc*/ 	.word	0x00000000
        /*00d0*/ 	.short	0x0000
        /*00d2*/ 	.short	0x0000
        /*00d4*/ 	.byte	0x00, 0xf5, 0x21, 0x00


	//----- nvinfo : EIATTR_SPARSE_MMA_MASK
	.align		4
.L_853:
        /*00d8*/ 	.byte	0x03, 0x50
        /*00da*/ 	.short	0x0000


	//----- nvinfo : EIATTR_MAXREG_COUNT
	.align		4
        /*00dc*/ 	.byte	0x03, 0x1b
        /*00de*/ 	.short	0x00ff


	//----- nvinfo : EIATTR_MERCURY_ISA_VERSION
	.align		4
        /*00e0*/ 	.byte	0x03, 0x5f
        /*00e2*/ 	.short	0x0101


	//----- nvinfo : EIATTR_VRC_CTA_INIT_COUNT
	.align		4
        /*00e4*/ 	.byte	0x02, 0x4a
	.zero		1
	.zero		1


	//----- nvinfo : EIATTR_EXIT_INSTR_OFFSETS
	.align		4
        /*00e8*/ 	.byte	0x04, 0x1c
        /*00ea*/ 	.short	(.L_855 - .L_854)


	//   ....[0]....
.L_854:
        /*00ec*/ 	.word	0x00000090


	//   ....[1]....
        /*00f0*/ 	.word	0x00000a90


	//----- nvinfo : EIATTR_CRS_STACK_SIZE
	.align		4
.L_855:
        /*00f4*/ 	.byte	0x04, 0x1e
        /*00f6*/ 	.short	(.L_857 - .L_856)
.L_856:
        /*00f8*/ 	.word	0x00000000


	//----- nvinfo : EIATTR_CBANK_PARAM_SIZE
	.align		4
.L_857:
        /*00fc*/ 	.byte	0x03, 0x19
        /*00fe*/ 	.short	0x005c


	//----- nvinfo : EIATTR_PARAM_CBANK
	.align		4
        /*0100*/ 	.byte	0x04, 0x0a
        /*0102*/ 	.short	(.L_859 - .L_858)
	.align		4
.L_858:
        /*0104*/ 	.word	index@(.nv.constant0._ZN17fastertransformer18generic_activationINS_18IdentityActivationE7__half2S2_EEvPT0_PKT1_PKS3_S7_PKiS9_iPKfSD_SB_iii)
        /*0108*/ 	.short	0x0380
        /*010a*/ 	.short	0x005c


	//----- nvinfo : EIATTR_SW_WAR
	.align		4
.L_859:
        /*010c*/ 	.byte	0x04, 0x36
        /*010e*/ 	.short	(.L_861 - .L_860)
.L_860:
        /*0110*/ 	.word	0x00000008
.L_861:


//--------------------- .nv.info._ZN17fastertransformer18generic_activationINS_18IdentityActivationEffEEvPT0_PKT1_PKS2_S6_PKiS8_iPKfSC_SA_iii --------------------------
	.section	.nv.info._ZN17fastertransformer18generic_activationINS_18IdentityActivationEffEEvPT0_PKT1_PKS2_S6_PKiS8_iPKfSC_SA_iii,"",@"SHT_CUDA_INFO"
	.sectionflags	@""
	.align	4


	//----- nvinfo : EIATTR_CUDA_API_VERSION
	.align		4
        /*0000*/ 	.byte	0x04, 0x37
        /*0002*/ 	.short	(.L_863 - .L_862)
.L_862:
        /*0004*/ 	.word	0x00000082


	//----- nvinfo : EIATTR_KPARAM_INFO
	.align		4
.L_863:
        /*0008*/ 	.byte	0x04, 0x17
        /*000a*/ 	.short	(.L_865 - .L_864)
.L_864:
        /*000c*/ 	.word	0x00000000
        /*0010*/ 	.short	0x000c
        /*0012*/ 	.short	0x0058
        /*0014*/ 	.byte	0x00, 0xf0, 0x11, 0x00


	//----- nvinfo : EIATTR_KPARAM_INFO
	.align		4
.L_865:
        /*0018*/ 	.byte	0x04, 0x17
        /*001a*/ 	.short	(.L_867 - .L_866)
.L_866:
        /*001c*/ 	.word	0x00000000
        /*0020*/ 	.short	0x000b
        /*0022*/ 	.short	0x0054
        /*0024*/ 	.byte	0x00, 0xf0, 0x11, 0x00


	//----- nvinfo : EIATTR_KPARAM_INFO
	.align		4
.L_867:
        /*0028*/ 	.byte	0x04, 0x17
        /*002a*/ 	.short	(.L_869 - .L_868)
.L_868:
        /*002c*/ 	.word	0x00000000
        /*0030*/ 	.short	0x000a
        /*0032*/ 	.short	0x0050
        /*0034*/ 	.byte	0x00, 0xf0, 0x11, 0x00


	//----- nvinfo : EIATTR_KPARAM_INFO
	.align		4
.L_869:
        /*0038*/ 	.byte	0x04, 0x17
        /*003a*/ 	.short	(.L_871 - .L_870)
.L_870:
        /*003c*/ 	.word	0x00000000
        /*0040*/ 	.short	0x0009
        /*0042*/ 	.short	0x0048
        /*0044*/ 	.byte	0x00, 0xf5, 0x21, 0x00


	//----- nvinfo : EIATTR_KPARAM_INFO
	.align		4
.L_871:
        /*0048*/ 	.byte	0x04, 0x17
        /*004a*/ 	.short	(.L_873 - .L_872)
.L_872:
        /*004c*/ 	.word	0x00000000
        /*0050*/ 	.short	0x0008
        /*0052*/ 	.short	0x0040
        /*0054*/ 	.byte	0x00, 0xf5, 0x21, 0x00


	//----- nvinfo : EIATTR_KPARAM_INFO
	.align		4
.L_873:
        /*0058*/ 	.byte	0x04, 0x17
        /*005a*/ 	.short	(.L_875 - .L_874)
.L_874:
        /*005c*/ 	.word	0x00000000
        /*0060*/ 	.short	0x0007
        /*0062*/ 	.short	0x0038
        /*0064*/ 	.byte	0x00, 0xf5, 0x21, 0x00


	//----- nvinfo : EIATTR_KPARAM_INFO
	.align		4
.L_875:
        /*0068*/ 	.byte	0x04, 0x17
        /*006a*/ 	.short	(.L_877 - .L_876)
.L_876:
        /*006c*/ 	.word	0x00000000
        /*0070*/ 	.short	0x0006
        /*0072*/ 	.short	0x0030
        /*0074*/ 	.byte	0x00, 0xf0, 0x11, 0x00


	//----- nvinfo : EIATTR_KPARAM_INFO
	.align		4
.L_877:
        /*0078*/ 	.byte	0x04, 0x17
        /*007a*/ 	.short	(.L_879 - .L_878)
.L_878:
        /*007c*/ 	.word	0x00000000
        /*0080*/ 	.short	0x0005
        /*0082*/ 	.short	0x0028
        /*0084*/ 	.byte	0x00, 0xf5, 0x21, 0x00


	//----- nvinfo : EIATTR_KPARAM_INFO
	.align		4
.L_879:
        /*0088*/ 	.byte	0x04, 0x17
        /*008a*/ 	.short	(.L_881 - .L_880)
.L_880:
        /*008c*/ 	.word	0x00000000
        /*0090*/ 	.short	0x0004
        /*0092*/ 	.short	0x0020
        /*0094*/ 	.byte	0x00, 0xf5, 0x21, 0x00


	//----- nvinfo : EIATTR_KPARAM_INFO
	.align		4
.L_881:
        /*0098*/ 	.byte	0x04, 0x17
        /*009a*/ 	.short	(.L_883 - .L_882)
.L_882:
        /*009c*/ 	.word	0x00000000
        /*00a0*/ 	.short	0x0003
        /*00a2*/ 	.short	0x0018
        /*00a4*/ 	.byte	0x00, 0xf5, 0x21, 0x00


	//----- nvinfo : EIATTR_KPARAM_INFO
	.align		4
.L_883:
        /*00a8*/ 	.byte	0x04, 0x17
        /*00aa*/ 	.short	(.L_885 - .L_884)
.L_884:
        /*00ac*/ 	.word	0x00000000
        /*00b0*/ 	.short	0x0002
        /*00b2*/ 	.short	0x0010
        /*00b4*/ 	.byte	0x00, 0xf5, 0x21, 0x00


	//----- nvinfo : EIATTR_KPARAM_INFO
	.align		4
.L_885:
        /*00b8*/ 	.byte	0x04, 0x17
        /*00ba*/ 	.short	(.L_887 - .L_886)
.L_886:
        /*00bc*/ 	.word	0x00000000
        /*00c0*/ 	.short	0x0001
        /*00c2*/ 	.short	0x0008
        /*00c4*/ 	.byte	0x00, 0xf5, 0x21, 0x00


	//----- nvinfo : EIATTR_KPARAM_INFO
	.align		4
.L_887:
        /*00c8*/ 	.byte	0x04, 0x17
        /*00ca*/ 	.short	(.L_889 - .L_888)
.L_888:
        /*00cc*/ 	.word	0x00000000
        /*00d0*/ 	.short	0x0000
        /*00d2*/ 	.short	0x0000
        /*00d4*/ 	.byte	0x00, 0xf5, 0x21, 0x00


	//----- nvinfo : EIATTR_SPARSE_MMA_MASK
	.align		4
.L_889:
        /*00d8*/ 	.byte	0x03, 0x50
        /*00da*/ 	.short	0x0000


	//----- nvinfo : EIATTR_MAXREG_COUNT
	.align		4
        /*00dc*/ 	.byte	0x03, 0x1b
        /*00de*/ 	.short	0x00ff


	//----- nvinfo : EIATTR_MERCURY_ISA_VERSION
	.align		4
        /*00e0*/ 	.byte	0x03, 0x5f
        /*00e2*/ 	.short	0x0101


	//----- nvinfo : EIATTR_VRC_CTA_INIT_COUNT
	.align		4
        /*00e4*/ 	.byte	0x02, 0x4a
	.zero		1
	.zero		1


	//----- nvinfo : EIATTR_EXIT_INSTR_OFFSETS
	.align		4
        /*00e8*/ 	.byte	0x04, 0x1c
        /*00ea*/ 	.short	(.L_891 - .L_890)


	//   ....[0]....
.L_890:
        /*00ec*/ 	.word	0x00000090


	//   ....[1]....
        /*00f0*/ 	.word	0x000009d0


	//----- nvinfo : EIATTR_CRS_STACK_SIZE
	.align		4
.L_891:
        /*00f4*/ 	.byte	0x04, 0x1e
        /*00f6*/ 	.short	(.L_893 - .L_892)
.L_892:
        /*00f8*/ 	.word	0x00000000


	//----- nvinfo : EIATTR_CBANK_PARAM_SIZE
	.align		4
.L_893:
        /*00fc*/ 	.byte	0x03, 0x19
        /*00fe*/ 	.short	0x005c


	//----- nvinfo : EIATTR_PARAM_CBANK
	.align		4
        /*0100*/ 	.byte	0x04, 0x0a
        /*0102*/ 	.short	(.L_895 - .L_894)
	.align		4
.L_894:
        /*0104*/ 	.word	index@(.nv.constant0._ZN17fastertransformer18generic_activationINS_18IdentityActivationEffEEvPT0_PKT1_PKS2_S6_PKiS8_iPKfSC_SA_iii)
        /*0108*/ 	.short	0x0380
        /*010a*/ 	.short	0x005c


	//----- nvinfo : EIATTR_SW_WAR
	.align		4
.L_895:
        /*010c*/ 	.byte	0x04, 0x36
        /*010e*/ 	.short	(.L_897 - .L_896)
.L_896:
        /*0110*/ 	.word	0x00000008
.L_897:


//--------------------- .nv.info._ZN17fastertransformer18generic_activationINS_14SiluActivationE7__half2S2_EEvPT0_PKT1_PKS3_S7_PKiS9_iPKfSD_SB_iii --------------------------
	.section	.nv.info._ZN17fastertransformer18generic_activationINS_14SiluActivationE7__half2S2_EEvPT0_PKT1_PKS3_S7_PKiS9_iPKfSD_SB_iii,"",@"SHT_CUDA_INFO"
	.sectionflags	@""
	.align	4


	//----- nvinfo : EIATTR_CUDA_API_VERSION
	.align		4
        /*0000*/ 	.byte	0x04, 0x37
        /*0002*/ 	.short	(.L_899 - .L_898)
.L_898:
        /*0004*/ 	.word	0x00000082


	//----- nvinfo : EIATTR_KPARAM_INFO
	.align		4
.L_899:
        /*0008*/ 	.byte	0x04, 0x17
        /*000a*/ 	.short	(.L_901 - .L_900)
.L_900:
        /*000c*/ 	.word	0x00000000
        /*0010*/ 	.short	0x000c
        /*0012*/ 	.short	0x0058
        /*0014*/ 	.byte	0x00, 0xf0, 0x11, 0x00


	//----- nvinfo : EIATTR_KPARAM_INFO
	.align		4
.L_901:
        /*0018*/ 	.byte	0x04, 0x17
        /*001a*/ 	.short	(.L_903 - .L_902)
.L_902:
        /*001c*/ 	.word	0x00000000
        /*0020*/ 	.short	0x000b
        /*0022*/ 	.short	0x0054
        /*0024*/ 	.byte	0x00, 0xf0, 0x11, 0x00


	//----- nvinfo : EIATTR_KPARAM_INFO
	.align		4
.L_903:
        /*0028*/ 	.byte	0x04, 0x17
        /*002a*/ 	.short	(.L_905 - .L_904)
.L_904:
        /*002c*/ 	.word	0x00000000
        /*0030*/ 	.short	0x000a
        /*0032*/ 	.short	0x0050
        /*0034*/ 	.byte	0x00, 0xf0, 0x11, 0x00


	//----- nvinfo : EIATTR_KPARAM_INFO
	.align		4
.L_905:
        /*0038*/ 	.byte	0x04, 0x17
        /*003a*/ 	.short	(.L_907 - .L_906)
.L_906:
        /*003c*/ 	.word	0x00000000
        /*0040*/ 	.short	0x0009
        /*0042*/ 	.short	0x0048
        /*0044*/ 	.byte	0x00, 0xf5, 0x21, 0x00


	//----- nvinfo : EIATTR_KPARAM_INFO
	.align		4
.L_907:
        /*0048*/ 	.byte	0x04, 0x17
        /*004a*/ 	.short	(.L_909 - .L_908)
.L_908:
        /*004c*/ 	.word	0x00000000
        /*0050*/ 	.short	0x0008
        /*0052*/ 	.short	0x0040
        /*0054*/ 	.byte	0x00, 0xf5, 0x21, 0x00


	//----- nvinfo : EIATTR_KPARAM_INFO
	.align		4
.L_909:
        /*0058*/ 	.byte	0x04, 0x17
        /*005a*/ 	.short	(.L_911 - .L_910)
.L_910:
        /*005c*/ 	.word	0x00000000
        /*0060*/ 	.short	0x0007
        /*0062*/ 	.short	0x0038
        /*0064*/ 	.byte	0x00, 0xf5, 0x21, 0x00


	//----- nvinfo : EIATTR_KPARAM_INFO
	.align		4
.L_911:
        /*0068*/ 	.byte	0x04, 0x17
        /*006a*/ 	.short	(.L_913 - .L_912)
.L_912:
        /*006c*/ 	.word	0x00000000
        /*0070*/ 	.short	0x0006
        /*0072*/ 	.short	0x0030
        /*0074*/ 	.byte	0x00, 0xf0, 0x11, 0x00


	//----- nvinfo : EIATTR_KPARAM_INFO
	.align		4
.L_913:
        /*0078*/ 	.byte	0x04, 0x17
        /*007a*/ 	.short	(.L_915 - .L_914)
.L_914:
        /*007c*/ 	.word	0x00000000
        /*0080*/ 	.short	0x0005
        /*0082*/ 	.short	0x0028
        /*0084*/ 	.byte	0x00, 0xf5, 0x21, 0x00


	//----- nvinfo : EIATTR_KPARAM_INFO
	.align		4
.L_915:
        /*0088*/ 	.byte	0x04, 0x17
        /*008a*/ 	.short	(.L_917 - .L_916)
.L_916:
        /*008c*/ 	.word	0x00000000
        /*0090*/ 	.short	0x0004
        /*0092*/ 	.short	0x0020
        /*0094*/ 	.byte	0x00, 0xf5, 0x21, 0x00


	//----- nvinfo : EIATTR_KPARAM_INFO
	.align		4
.L_917:
        /*0098*/ 	.byte	0x04, 0x17
        /*009a*/ 	.short	(.L_919 - .L_918)
.L_918:
        /*009c*/ 	.word	0x00000000
        /*00a0*/ 	.short	0x0003
        /*00a2*/ 	.short	0x0018
        /*00a4*/ 	.byte	0x00, 0xf5, 0x21, 0x00


	//----- nvinfo : EIATTR_KPARAM_INFO
	.align		4
.L_919:
        /*00a8*/ 	.byte	0x04, 0x17
        /*00aa*/ 	.short	(.L_921 - .L_920)
.L_920:
        /*00ac*/ 	.word	0x00000000
        /*00b0*/ 	.short	0x0002
        /*00b2*/ 	.short	0x0010
        /*00b4*/ 	.byte	0x00, 0xf5, 0x21, 0x00


	//----- nvinfo : EIATTR_KPARAM_INFO
	.align		4
.L_921:
        /*00b8*/ 	.byte	0x04, 0x17
        /*00ba*/ 	.short	(.L_923 - .L_922)
.L_922:
        /*00bc*/ 	.word	0x00000000
        /*00c0*/ 	.short	0x0001
        /*00c2*/ 	.short	0x0008
        /*00c4*/ 	.byte	0x00, 0xf5, 0x21, 0x00


	//----- nvinfo : EIATTR_KPARAM_INFO
	.align		4
.L_923:
        /*00c8*/ 	.byte	0x04, 0x17
        /*00ca*/ 	.short	(.L_925 - .L_924)
.L_924:
        /*00cc*/ 	.word	0x00000000
        /*00d0*/ 	.short	0x0000
        /*00d2*/ 	.short	0x0000
        /*00d4*/ 	.byte	0x00, 0xf5, 0x21, 0x00


	//----- nvinfo : EIATTR_SPARSE_MMA_MASK
	.align		4
.L_925:
        /*00d8*/ 	.byte	0x03, 0x50
        /*00da*/ 	.short	0x0000


	//----- nvinfo : EIATTR_MAXREG_COUNT
	.align		4
        /*00dc*/ 	.byte	0x03, 0x1b
        /*00de*/ 	.short	0x00ff


	//----- nvinfo : EIATTR_MERCURY_ISA_VERSION
	.align		4
        /*00e0*/ 	.byte	0x03, 0x5f
        /*00e2*/ 	.short	0x0101


	//----- nvinfo : EIATTR_VRC_CTA_INIT_COUNT
	.align		4
        /*00e4*/ 	.byte	0x02, 0x4a
	.zero		1
	.zero		1


	//----- nvinfo : EIATTR_EXIT_INSTR_OFFSETS
	.align		4
        /*00e8*/ 	.byte	0x04, 0x1c
        /*00ea*/ 	.short	(.L_927 - .L_926)


	//   ....[0]....
.L_926:
        /*00ec*/ 	.word	0x00000090


	//   ....[1]....
        /*00f0*/ 	.word	0x00000c90


	//----- nvinfo : EIATTR_CRS_STACK_SIZE
	.align		4
.L_927:
        /*00f4*/ 	.byte	0x04, 0x1e
        /*00f6*/ 	.short	(.L_929 - .L_928)
.L_928:
        /*00f8*/ 	.word	0x00000000


	//----- nvinfo : EIATTR_CBANK_PARAM_SIZE
	.align		4
.L_929:
        /*00fc*/ 	.byte	0x03, 0x19
        /*00fe*/ 	.short	0x005c


	//----- nvinfo : EIATTR_PARAM_CBANK
	.align		4
        /*0100*/ 	.byte	0x04, 0x0a
        /*0102*/ 	.short	(.L_931 - .L_930)
	.align		4
.L_930:
        /*0104*/ 	.word	index@(.nv.constant0._ZN17fastertransformer18generic_activationINS_14SiluActivationE7__half2S2_EEvPT0_PKT1_PKS3_S7_PKiS9_iPKfSD_SB_iii)
        /*0108*/ 	.short	0x0380
        /*010a*/ 	.short	0x005c


	//----- nvinfo : EIATTR_SW_WAR
	.align		4
.L_931:
        /*010c*/ 	.byte	0x04, 0x36
        /*010e*/ 	.short	(.L_933 - .L_932)
.L_932:
        /*0110*/ 	.word	0x00000008
.L_933:


//--------------------- .nv.info._ZN17fastertransformer18generic_activationINS_14SiluActivationEffEEvPT0_PKT1_PKS2_S6_PKiS8_iPKfSC_SA_iii --------------------------
	.section	.nv.info._ZN17fastertransformer18generic_activationINS_14SiluActivationEffEEvPT0_PKT1_PKS2_S6_PKiS8_iPKfSC_SA_iii,"",@"SHT_CUDA_INFO"
	.sectionflags	@""
	.align	4


	//----- nvinfo : EIATTR_CUDA_API_VERSION
	.align		4
        /*0000*/ 	.byte	0x04, 0x37
        /*0002*/ 	.short	(.L_935 - .L_934)
.L_934:
        /*0004*/ 	.word	0x00000082


	//----- nvinfo : EIATTR_KPARAM_INFO
	.align		4
.L_935:
        /*0008*/ 	.byte	0x04, 0x17
        /*000a*/ 	.short	(.L_937 - .L_936)
.L_936:
        /*000c*/ 	.word	0x00000000
        /*0010*/ 	.short	0x000c
        /*0012*/ 	.short	0x0058
        /*0014*/ 	.byte	0x00, 0xf0, 0x11, 0x00


	//----- nvinfo : EIATTR_KPARAM_INFO
	.align		4
.L_937:
        /*0018*/ 	.byte	0x04, 0x17
        /*001a*/ 	.short	(.L_939 - .L_938)
.L_938:
        /*001c*/ 	.word	0x00000000
        /*0020*/ 	.short	0x000b
        /*0022*/ 	.short	0x0054
        /*0024*/ 	.byte	0x00, 0xf0, 0x11, 0x00


	//----- nvinfo : EIATTR_KPARAM_INFO
	.align		4
.L_939:
        /*0028*/ 	.byte	0x04, 0x17
        /*002a*/ 	.short	(.L_941 - .L_940)
.L_940:
        /*002c*/ 	.word	0x00000000
        /*0030*/ 	.short	0x000a
        /*0032*/ 	.short	0x0050
        /*0034*/ 	.byte	0x00, 0xf0, 0x11, 0x00


	//----- nvinfo : EIATTR_KPARAM_INFO
	.align		4
.L_941:
        /*0038*/ 	.byte	0x04, 0x17
        /*003a*/ 	.short	(.L_943 - .L_942)
.L_942:
        /*003c*/ 	.word	0x00000000
        /*0040*/ 	.short	0x0009
        /*0042*/ 	.short	0x0048
        /*0044*/ 	.byte	0x00, 0xf5, 0x21, 0x00


	//----- nvinfo : EIATTR_KPARAM_INFO
	.align		4
.L_943:
        /*0048*/ 	.byte	0x04, 0x17
        /*004a*/ 	.short	(.L_945 - .L_944)
.L_944:
        /*004c*/ 	.word	0x00000000
        /*0050*/ 	.short	0x0008
        /*0052*/ 	.short	0x0040
        /*0054*/ 	.byte	0x00, 0xf5, 0x21, 0x00


	//----- nvinfo : EIATTR_KPARAM_INFO
	.align		4
.L_945:
        /*0058*/ 	.byte	0x04, 0x17
        /*005a*/ 	.short	(.L_947 - .L_946)
.L_946:
        /*005c*/ 	.word	0x00000000
        /*0060*/ 	.short	0x0007
        /*0062*/ 	.short	0x0038
        /*0064*/ 	.byte	0x00, 0xf5, 0x21, 0x00


	//----- nvinfo : EIATTR_KPARAM_INFO
	.align		4
.L_947:
        /*0068*/ 	.byte	0x04, 0x17
        /*006a*/ 	.short	(.L_949 - .L_948)
.L_948:
        /*006c*/ 	.word	0x00000000
        /*0070*/ 	.short	0x0006
        /*0072*/ 	.short	0x0030
        /*0074*/ 	.byte	0x00, 0xf0, 0x11, 0x00


	//----- nvinfo : EIATTR_KPARAM_INFO
	.align		4
.L_949:
        /*0078*/ 	.byte	0x04, 0x17
        /*007a*/ 	.short	(.L_951 - .L_950)
.L_950:
        /*007c*/ 	.word	0x00000000
        /*0080*/ 	.short	0x0005
        /*0082*/ 	.short	0x0028
        /*0084*/ 	.byte	0x00, 0xf5, 0x21, 0x00


	//----- nvinfo : EIATTR_KPARAM_INFO
	.align		4
.L_951:
        /*0088*/ 	.byte	0x04, 0x17
        /*008a*/ 	.short	(.L_953 - .L_952)
.L_952:
        /*008c*/ 	.word	0x00000000
        /*0090*/ 	.short	0x0004
        /*0092*/ 	.short	0x0020
        /*0094*/ 	.byte	0x00, 0xf5, 0x21, 0x00


	//----- nvinfo : EIATTR_KPARAM_INFO
	.align		4
.L_953:
        /*0098*/ 	.byte	0x04, 0x17
        /*009a*/ 	.short	(.L_955 - .L_954)
.L_954:
        /*009c*/ 	.word	0x00000000
        /*00a0*/ 	.short	0x0003
        /*00a2*/ 	.short	0x0018
        /*00a4*/ 	.byte	0x00, 0xf5, 0x21, 0x00


	//----- nvinfo : EIATTR_KPARAM_INFO
	.align		4
.L_955:
        /*00a8*/ 	.byte	0x04, 0x17
        /*00aa*/ 	.short	(.L_957 - .L_956)
.L_956:
        /*00ac*/ 	.word	0x00000000
        /*00b0*/ 	.short	0x0002
        /*00b2*/ 	.short	0x0010
        /*00b4*/ 	.byte	0x00, 0xf5, 0x21, 0x00


	//----- nvinfo : EIATTR_KPARAM_INFO
	.align		4
.L_957:
        /*00b8*/ 	.byte	0x04, 0x17
        /*00ba*/ 	.short	(.L_959 - .L_958)
.L_958:
        /*00bc*/ 	.word	0x00000000
        /*00c0*/ 	.short	0x0001
        /*00c2*/ 	.short	0x0008
        /*00c4*/ 	.byte	0x00, 0xf5, 0x21, 0x00


	//----- nvinfo : EIATTR_KPARAM_INFO
	.align		4
.L_959:
        /*00c8*/ 	.byte	0x04, 0x17
        /*00ca*/ 	.short	(.L_961 - .L_960)
.L_960:
        /*00cc*/ 	.word	0x00000000
        /*00d0*/ 	.short	0x0000
        /*00d2*/ 	.short	0x0000
        /*00d4*/ 	.byte	0x00, 0xf5, 0x21, 0x00


	//----- nvinfo : EIATTR_SPARSE_MMA_MASK
	.align		4
.L_961:
        /*00d8*/ 	.byte	0x03, 0x50
        /*00da*/ 	.short	0x0000


	//----- nvinfo : EIATTR_MAXREG_COUNT
	.align		4
        /*00dc*/ 	.byte	0x03, 0x1b
        /*00de*/ 	.short	0x00ff


	//----- nvinfo : EIATTR_MERCURY_ISA_VERSION
	.align		4
        /*00e0*/ 	.byte	0x03, 0x5f
        /*00e2*/ 	.short	0x0101


	//----- nvinfo : EIATTR_VRC_CTA_INIT_COUNT
	.align		4
        /*00e4*/ 	.byte	0x02, 0x4a
	.zero		1
	.zero		1


	//----- nvinfo : EIATTR_EXIT_INSTR_OFFSETS
	.align		4
        /*00e8*/ 	.byte	0x04, 0x1c
        /*00ea*/ 	.short	(.L_963 - .L_962)


	//   ....[0]....
.L_962:
        /*00ec*/ 	.word	0x00000090


	//   ....[1]....
        /*00f0*/ 	.word	0x00000b10


	//----- nvinfo : EIATTR_CRS_STACK_SIZE
	.align		4
.L_963:
        /*00f4*/ 	.byte	0x04, 0x1e
        /*00f6*/ 	.short	(.L_965 - .L_964)
.L_964:
        /*00f8*/ 	.word	0x00000000


	//----- nvinfo : EIATTR_CBANK_PARAM_SIZE
	.align		4
.L_965:
        /*00fc*/ 	.byte	0x03, 0x19
        /*00fe*/ 	.short	0x005c


	//----- nvinfo : EIATTR_PARAM_CBANK
	.align		4
        /*0100*/ 	.byte	0x04, 0x0a
        /*0102*/ 	.short	(.L_967 - .L_966)
	.align		4
.L_966:
        /*0104*/ 	.word	index@(.nv.constant0._ZN17fastertransformer18generic_activationINS_14SiluActivationEffEEvPT0_PKT1_PKS2_S6_PKiS8_iPKfSC_SA_iii)
        /*0108*/ 	.short	0x0380
        /*010a*/ 	.short	0x005c


	//----- nvinfo : EIATTR_SW_WAR
	.align		4
.L_967:
        /*010c*/ 	.byte	0x04, 0x36
        /*010e*/ 	.short	(.L_969 - .L_968)
.L_968:
        /*0110*/ 	.word	0x00000008
.L_969:


//--------------------- .nv.info._ZN17fastertransformer18generic_activationINS_14ReluActivationE7__half2S2_EEvPT0_PKT1_PKS3_S7_PKiS9_iPKfSD_SB_iii --------------------------
	.section	.nv.info._ZN17fastertransformer18generic_activationINS_14ReluActivationE7__half2S2_EEvPT0_PKT1_PKS3_S7_PKiS9_iPKfSD_SB_iii,"",@"SHT_CUDA_INFO"
	.sectionflags	@""
	.align	4


	//----- nvinfo : EIATTR_CUDA_API_VERSION
	.align		4
        /*0000*/ 	.byte	0x04, 0x37
        /*0002*/ 	.short	(.L_971 - .L_970)
.L_970:
        /*0004*/ 	.word	0x00000082


	//----- nvinfo : EIATTR_KPARAM_INFO
	.align		4
.L_971:
        /*0008*/ 	.byte	0x04, 0x17
        /*000a*/ 	.short	(.L_973 - .L_972)
.L_972:
        /*000c*/ 	.word	0x00000000
        /*0010*/ 	.short	0x000c
        /*0012*/ 	.short	0x0058
        /*0014*/ 	.byte	0x00, 0xf0, 0x11, 0x00


	//----- nvinfo : EIATTR_KPARAM_INFO
	.align		4
.L_973:
        /*0018*/ 	.byte	0x04, 0x17
        /*001a*/ 	.short	(.L_975 - .L_974)
.L_974:
        /*001c*/ 	.word	0x00000000
        /*0020*/ 	.short	0x000b
        /*0022*/ 	.short	0x0054
        /*0024*/ 	.byte	0x00, 0xf0, 0x11, 0x00


	//----- nvinfo : EIATTR_KPARAM_INFO
	.align		4
.L_975:
        /*0028*/ 	.byte	0x04, 0x17
        /*002a*/ 	.short	(.L_977 - .L_976)
.L_976:
        /*002c*/ 	.word	0x00000000
        /*0030*/ 	.short	0x000a
        /*0032*/ 	.short	0x0050
        /*0034*/ 	.byte	0x00, 0xf0, 0x11, 0x00


	//----- nvinfo : EIATTR_KPARAM_INFO
	.align		4
.L_977:
        /*0038*/ 	.byte	0x04, 0x17
        /*003a*/ 	.short	(.L_979 - .L_978)
.L_978:
        /*003c*/ 	.word	0x00000000
        /*0040*/ 	.short	0x0009
        /*0042*/ 	.short	0x0048
        /*0044*/ 	.byte	0x00, 0xf5, 0x21, 0x00


	//----- nvinfo : EIATTR_KPARAM_INFO
	.align		4
.L_979:
        /*0048*/ 	.byte	0x04, 0x17
        /*004a*/ 	.short	(.L_981 - .L_980)
.L_980:
        /*004c*/ 	.word	0x00000000
        /*0050*/ 	.short	0x0008
        /*0052*/ 	.short	0x0040
        /*0054*/ 	.byte	0x00, 0xf5, 0x21, 0x00


	//----- nvinfo : EIATTR_KPARAM_INFO
	.align		4
.L_981:
        /*0058*/ 	.byte	0x04, 0x17
        /*005a*/ 	.short	(.L_983 - .L_982)
.L_982:
        /*005c*/ 	.word	0x00000000
        /*0060*/ 	.short	0x0007
        /*0062*/ 	.short	0x0038
        /*0064*/ 	.byte	0x00, 0xf5, 0x21, 0x00


	//----- nvinfo : EIATTR_KPARAM_INFO
	.align		4
.L_983:
        /*0068*/ 	.byte	0x04, 0x17
        /*006a*/ 	.short	(.L_985 - .L_984)
.L_984:
        /*006c*/ 	.word	0x00000000
        /*0070*/ 	.short	0x0006
        /*0072*/ 	.short	0x0030
        /*0074*/ 	.byte	0x00, 0xf0, 0x11, 0x00


	//----- nvinfo : EIATTR_KPARAM_INFO
	.align		4
.L_985:
        /*0078*/ 	.byte	0x04, 0x17
        /*007a*/ 	.short	(.L_987 - .L_986)
.L_986:
        /*007c*/ 	.word	0x00000000
        /*0080*/ 	.short	0x0005
        /*0082*/ 	.short	0x0028
        /*0084*/ 	.byte	0x00, 0xf5, 0x21, 0x00


	//----- nvinfo : EIATTR_KPARAM_INFO
	.align		4
.L_987:
        /*0088*/ 	.byte	0x04, 0x17
        /*008a*/ 	.short	(.L_989 - .L_988)
.L_988:
        /*008c*/ 	.word	0x00000000
        /*0090*/ 	.short	0x0004
        /*0092*/ 	.short	0x0020
        /*0094*/ 	.byte	0x00, 0xf5, 0x21, 0x00


	//----- nvinfo : EIATTR_KPARAM_INFO
	.align		4
.L_989:
        /*0098*/ 	.byte	0x04, 0x17
        /*009a*/ 	.short	(.L_991 - .L_990)
.L_990:
        /*009c*/ 	.word	0x00000000
        /*00a0*/ 	.short	0x0003
        /*00a2*/ 	.short	0x0018
        /*00a4*/ 	.byte	0x00, 0xf5, 0x21, 0x00


	//----- nvinfo : EIATTR_KPARAM_INFO
	.align		4
.L_991:
        /*00a8*/ 	.byte	0x04, 0x17
        /*00aa*/ 	.short	(.L_993 - .L_992)
.L_992:
        /*00ac*/ 	.word	0x00000000
        /*00b0*/ 	.short	0x0002
        /*00b2*/ 	.short	0x0010
        /*00b4*/ 	.byte	0x00, 0xf5, 0x21, 0x00


	//----- nvinfo : EIATTR_KPARAM_INFO
	.align		4
.L_993:
        /*00b8*/ 	.byte	0x04, 0x17
        /*00ba*/ 	.short	(.L_995 - .L_994)
.L_994:
        /*00bc*/ 	.word	0x00000000
        /*00c0*/ 	.short	0x0001
        /*00c2*/ 	.short	0x0008
        /*00c4*/ 	.byte	0x00, 0xf5, 0x21, 0x00


	//----- nvinfo : EIATTR_KPARAM_INFO
	.align		4
.L_995:
        /*00c8*/ 	.byte	0x04, 0x17
        /*00ca*/ 	.short	(.L_997 - .L_996)
.L_996:
        /*00cc*/ 	.word	0x00000000
        /*00d0*/ 	.short	0x0000
        /*00d2*/ 	.short	0x0000
        /*00d4*/ 	.byte	0x00, 0xf5, 0x21, 0x00


	//----- nvinfo : EIATTR_SPARSE_MMA_MASK
	.align		4
.L_997:
        /*00d8*/ 	.byte	0x03, 0x50
        /*00da*/ 	.short	0x0000


	//----- nvinfo : EIATTR_MAXREG_COUNT
	.align		4
        /*00dc*/ 	.byte	0x03, 0x1b
        /*00de*/ 	.short	0x00ff


	//----- nvinfo : EIATTR_MERCURY_ISA_VERSION
	.align		4
        /*00e0*/ 	.byte	0x03, 0x5f
        /*00e2*/ 	.short	0x0101


	//----- nvinfo : EIATTR_VRC_CTA_INIT_COUNT
	.align		4
        /*00e4*/ 	.byte	0x02, 0x4a
	.zero		1
	.zero		1


	//----- nvinfo : EIATTR_EXIT_INSTR_OFFSETS
	.align		4
        /*00e8*/ 	.byte	0x04, 0x1c
        /*00ea*/ 	.short	(.L_999 - .L_998)


	//   ....[0]....
.L_998:
        /*00ec*/ 	.word	0x00000090


	//   ....[1]....
        /*00f0*/ 	.word	0x00000ba0


	//----- nvinfo : EIATTR_CRS_STACK_SIZE
	.align		4
.L_999:
        /*00f4*/ 	.byte	0x04, 0x1e
        /*00f6*/ 	.short	(.L_1001 - .L_1000)
.L_1000:
        /*00f8*/ 	.word	0x00000000


	//----- nvinfo : EIATTR_CBANK_PARAM_SIZE
	.align		4
.L_1001:
        /*00fc*/ 	.byte	0x03, 0x19
        /*00fe*/ 	.short	0x005c


	//----- nvinfo : EIATTR_PARAM_CBANK
	.align		4
        /*0100*/ 	.byte	0x04, 0x0a
        /*0102*/ 	.short	(.L_1003 - .L_1002)
	.align		4
.L_1002:
        /*0104*/ 	.word	index@(.nv.constant0._ZN17fastertransformer18generic_activationINS_14ReluActivationE7__half2S2_EEvPT0_PKT1_PKS3_S7_PKiS9_iPKfSD_SB_iii)
        /*0108*/ 	.short	0x0380
        /*010a*/ 	.short	0x005c


	//----- nvinfo : EIATTR_SW_WAR
	.align		4
.L_1003:
        /*010c*/ 	.byte	0x04, 0x36
        /*010e*/ 	.short	(.L_1005 - .L_1004)
.L_1004:
        /*0110*/ 	.word	0x00000008
.L_1005:


//--------------------- .nv.info._ZN17fastertransformer18generic_activationINS_14ReluActivationEffEEvPT0_PKT1_PKS2_S6_PKiS8_iPKfSC_SA_iii --------------------------
	.section	.nv.info._ZN17fastertransformer18generic_activationINS_14ReluActivationEffEEvPT0_PKT1_PKS2_S6_PKiS8_iPKfSC_SA_iii,"",@"SHT_CUDA_INFO"
	.sectionflags	@""
	.align	4


	//----- nvinfo : EIATTR_CUDA_API_VERSION
	.align		4
        /*0000*/ 	.byte	0x04, 0x37
        /*0002*/ 	.short	(.L_1007 - .L_1006)
.L_1006:
        /*0004*/ 	.word	0x00000082


	//----- nvinfo : EIATTR_KPARAM_INFO
	.align		4
.L_1007:
        /*0008*/ 	.byte	0x04, 0x17
        /*000a*/ 	.short	(.L_1009 - .L_1008)
.L_1008:
        /*000c*/ 	.word	0x00000000
        /*0010*/ 	.short	0x000c
        /*0012*/ 	.short	0x0058
        /*0014*/ 	.byte	0x00, 0xf0, 0x11, 0x00


	//----- nvinfo : EIATTR_KPARAM_INFO
	.align		4
.L_1009:
        /*0018*/ 	.byte	0x04, 0x17
        /*001a*/ 	.short	(.L_1011 - .L_1010)
.L_1010:
        /*001c*/ 	.word	0x00000000
        /*0020*/ 	.short	0x000b
        /*0022*/ 	.short	0x0054
        /*0024*/ 	.byte	0x00, 0xf0, 0x11, 0x00


	//----- nvinfo : EIATTR_KPARAM_INFO
	.align		4
.L_1011:
        /*0028*/ 	.byte	0x04, 0x17
        /*002a*/ 	.short	(.L_1013 - .L_1012)
.L_1012:
        /*002c*/ 	.word	0x00000000
        /*0030*/ 	.short	0x000a
        /*0032*/ 	.short	0x0050
        /*0034*/ 	.byte	0x00, 0xf0, 0x11, 0x00


	//----- nvinfo : EIATTR_KPARAM_INFO
	.align		4
.L_1013:
        /*0038*/ 	.byte	0x04, 0x17
        /*003a*/ 	.short	(.L_1015 - .L_1014)
.L_1014:
        /*003c*/ 	.word	0x00000000
        /*0040*/ 	.short	0x0009
        /*0042*/ 	.short	0x0048
        /*0044*/ 	.byte	0x00, 0xf5, 0x21, 0x00


	//----- nvinfo : EIATTR_KPARAM_INFO
	.align		4
.L_1015:
        /*0048*/ 	.byte	0x04, 0x17
        /*004a*/ 	.short	(.L_1017 - .L_1016)
.L_1016:
        /*004c*/ 	.word	0x00000000
        /*0050*/ 	.short	0x0008
        /*0052*/ 	.short	0x0040
        /*0054*/ 	.byte	0x00, 0xf5, 0x21, 0x00


	//----- nvinfo : EIATTR_KPARAM_INFO
	.align		4
.L_1017:
        /*0058*/ 	.byte	0x04, 0x17
        /*005a*/ 	.short	(.L_1019 - .L_1018)
.L_1018:
        /*005c*/ 	.word	0x00000000
        /*0060*/ 	.short	0x0007
        /*0062*/ 	.short	0x0038
        /*0064*/ 	.byte	0x00, 0xf5, 0x21, 0x00


	//----- nvinfo : EIATTR_KPARAM_INFO
	.align		4
.L_1019:
        /*0068*/ 	.byte	0x04, 0x17
        /*006a*/ 	.short	(.L_1021 - .L_1020)
.L_1020:
        /*006c*/ 	.word	0x00000000
        /*0070*/ 	.short	0x0006
        /*0072*/ 	.short	0x0030
        /*0074*/ 	.byte	0x00, 0xf0, 0x11, 0x00


	//----- nvinfo : EIATTR_KPARAM_INFO
	.align		4
.L_1021:
        /*0078*/ 	.byte	0x04, 0x17
        /*007a*/ 	.short	(.L_1023 - .L_1022)
.L_1022:
        /*007c*/ 	.word	0x00000000
        /*0080*/ 	.short	0x0005
        /*0082*/ 	.short	0x0028
        /*0084*/ 	.byte	0x00, 0xf5, 0x21, 0x00


	//----- nvinfo : EIATTR_KPARAM_INFO
	.align		4
.L_1023:
        /*0088*/ 	.byte	0x04, 0x17
        /*008a*/ 	.short	(.L_1025 - .L_1024)
.L_1024:
        /*008c*/ 	.word	0x00000000
        /*0090*/ 	.short	0x0004
        /*0092*/ 	.short	0x0020
        /*0094*/ 	.byte	0x00, 0xf5, 0x21, 0x00


	//----- nvinfo : EIATTR_KPARAM_INFO
	.align		4
.L_1025:
        /*0098*/ 	.byte	0x04, 0x17
        /*009a*/ 	.short	(.L_1027 - .L_1026)
.L_1026:
        /*009c*/ 	.word	0x00000000
        /*00a0*/ 	.short	0x0003
        /*00a2*/ 	.short	0x0018
        /*00a4*/ 	.byte	0x00, 0xf5, 0x21, 0x00


	//----- nvinfo : EIATTR_KPARAM_INFO
	.align		4
.L_1027:
        /*00a8*/ 	.byte	0x04, 0x17
        /*00aa*/ 	.short	(.L_1029 - .L_1028)
.L_1028:
        /*00ac*/ 	.word	0x00000000
        /*00b0*/ 	.short	0x0002
        /*00b2*/ 	.short	0x0010
        /*00b4*/ 	.byte	0x00, 0xf5, 0x21, 0x00


	//----- nvinfo : EIATTR_KPARAM_INFO
	.align		4
.L_1029:
        /*00b8*/ 	.byte	0x04, 0x17
        /*00ba*/ 	.short	(.L_1031 - .L_1030)
.L_1030:
        /*00bc*/ 	.word	0x00000000
        /*00c0*/ 	.short	0x0001
        /*00c2*/ 	.short	0x0008
        /*00c4*/ 	.byte	0x00, 0xf5, 0x21, 0x00


	//----- nvinfo : EIATTR_KPARAM_INFO
	.align		4
.L_1031:
        /*00c8*/ 	.byte	0x04, 0x17
        /*00ca*/ 	.short	(.L_1033 - .L_1032)
.L_1032:
        /*00cc*/ 	.word	0x00000000
        /*00d0*/ 	.short	0x0000
        /*00d2*/ 	.short	0x0000
        /*00d4*/ 	.byte	0x00, 0xf5, 0x21, 0x00


	//----- nvinfo : EIATTR_SPARSE_MMA_MASK
	.align		4
.L_1033:
        /*00d8*/ 	.byte	0x03, 0x50
        /*00da*/ 	.short	0x0000


	//----- nvinfo : EIATTR_MAXREG_COUNT
	.align		4
        /*00dc*/ 	.byte	0x03, 0x1b
        /*00de*/ 	.short	0x00ff


	//----- nvinfo : EIATTR_MERCURY_ISA_VERSION
	.align		4
        /*00e0*/ 	.byte	0x03, 0x5f
        /*00e2*/ 	.short	0x0101


	//----- nvinfo : EIATTR_VRC_CTA_INIT_COUNT
	.align		4
        /*00e4*/ 	.byte	0x02, 0x4a
	.zero		1
	.zero		1


	//----- nvinfo : EIATTR_EXIT_INSTR_OFFSETS
	.align		4
        /*00e8*/ 	.byte	0x04, 0x1c
        /*00ea*/ 	.short	(.L_1035 - .L_1034)


	//   ....[0]....
.L_1034:
        /*00ec*/ 	.word	0x00000090


	//   ....[1]....
        /*00f0*/ 	.word	0x00000a90


	//----- nvinfo : EIATTR_CRS_STACK_SIZE
	.align		4
.L_1035:
        /*00f4*/ 	.byte	0x04, 0x1e
        /*00f6*/ 	.short	(.L_1037 - .L_1036)
.L_1036:
        /*00f8*/ 	.word	0x00000000


	//----- nvinfo : EIATTR_CBANK_PARAM_SIZE
	.align		4
.L_1037:
        /*00fc*/ 	.byte	0x03, 0x19
        /*00fe*/ 	.short	0x005c


	//----- nvinfo : EIATTR_PARAM_CBANK
	.align		4
        /*0100*/ 	.byte	0x04, 0x0a
        /*0102*/ 	.short	(.L_1039 - .L_1038)
	.align		4
.L_1038:
        /*0104*/ 	.word	index@(.nv.constant0._ZN17fastertransformer18generic_activationINS_14ReluActivationEffEEvPT0_PKT1_PKS2_S6_PKiS8_iPKfSC_SA_iii)
        /*0108*/ 	.short	0x0380
        /*010a*/ 	.short	0x005c


	//----- nvinfo : EIATTR_SW_WAR
	.align		4
.L_1039:
        /*010c*/ 	.byte	0x04, 0x36
        /*010e*/ 	.short	(.L_1041 - .L_1040)
.L_1040:
        /*0110*/ 	.word	0x00000008
.L_1041:


//--------------------- .nv.info._ZN17fastertransformer18generic_activationINS_14GeluActivationE7__half2S2_EEvPT0_PKT1_PKS3_S7_PKiS9_iPKfSD_SB_iii --------------------------
	.section	.nv.info._ZN17fastertransformer18generic_activationINS_14GeluActivationE7__half2S2_EEvPT0_PKT1_PKS3_S7_PKiS9_iPKfSD_SB_iii,"",@"SHT_CUDA_INFO"
	.sectionflags	@""
	.align	4


	//----- nvinfo : EIATTR_CUDA_API_VERSION
	.align		4
        /*0000*/ 	.byte	0x04, 0x37
        /*0002*/ 	.short	(.L_1043 - .L_1042)
.L_1042:
        /*0004*/ 	.word	0x00000082


	//----- nvinfo : EIATTR_KPARAM_INFO
	.align		4
.L_1043:
        /*0008*/ 	.byte	0x04, 0x17
        /*000a*/ 	.short	(.L_1045 - .L_1044)
.L_1044:
        /*000c*/ 	.word	0x00000000
        /*0010*/ 	.short	0x000c
        /*0012*/ 	.short	0x0058
        /*0014*/ 	.byte	0x00, 0xf0, 0x11, 0x00


	//----- nvinfo : EIATTR_KPARAM_INFO
	.align		4
.L_1045:
        /*0018*/ 	.byte	0x04, 0x17
        /*001a*/ 	.short	(.L_1047 - .L_1046)
.L_1046:
        /*001c*/ 	.word	0x00000000
        /*0020*/ 	.short	0x000b
        /*0022*/ 	.short	0x0054
        /*0024*/ 	.byte	0x00, 0xf0, 0x11, 0x00


	//----- nvinfo : EIATTR_KPARAM_INFO
	.align		4
.L_1047:
        /*0028*/ 	.byte	0x04, 0x17
        /*002a*/ 	.short	(.L_1049 - .L_1048)
.L_1048:
        /*002c*/ 	.word	0x00000000
        /*0030*/ 	.short	0x000a
        /*0032*/ 	.short	0x0050
        /*0034*/ 	.byte	0x00, 0xf0, 0x11, 0x00


	//----- nvinfo : EIATTR_KPARAM_INFO
	.align		4
.L_1049:
        /*0038*/ 	.byte	0x04, 0x17
        /*003a*/ 	.short	(.L_1051 - .L_1050)
.L_1050:
        /*003c*/ 	.word	0x00000000
        /*0040*/ 	.short	0x0009
        /*0042*/ 	.short	0x0048
        /*0044*/ 	.byte	0x00, 0xf5, 0x21, 0x00


	//----- nvinfo : EIATTR_KPARAM_INFO
	.align		4
.L_1051:
        /*0048*/ 	.byte	0x04, 0x17
        /*004a*/ 	.short	(.L_1053 - .L_1052)
.L_1052:
        /*004c*/ 	.word	0x00000000
        /*0050*/ 	.short	0x0008
        /*0052*/ 	.short	0x0040
        /*0054*/ 	.byte	0x00, 0xf5, 0x21, 0x00


	//----- nvinfo : EIATTR_KPARAM_INFO
	.align		4
.L_1053:
        /*0058*/ 	.byte	0x04, 0x17
        /*005a*/ 	.short	(.L_1055 - .L_1054)
.L_1054:
        /*005c*/ 	.word	0x00000000
        /*0060*/ 	.short	0x0007
        /*0062*/ 	.short	0x0038
        /*0064*/ 	.byte	0x00, 0xf5, 0x21, 0x00


	//----- nvinfo : EIATTR_KPARAM_INFO
	.align		4
.L_1055:
        /*0068*/ 	.byte	0x04, 0x17
        /*006a*/ 	.short	(.L_1057 - .L_1056)
.L_1056:
        /*006c*/ 	.word	0x00000000
        /*0070*/ 	.short	0x0006
        /*0072*/ 	.short	0x0030
        /*0074*/ 	.byte	0x00, 0xf0, 0x11, 0x00


	//----- nvinfo : EIATTR_KPARAM_INFO
	.align		4
.L_1057:
        /*0078*/ 	.byte	0x04, 0x17
        /*007a*/ 	.short	(.L_1059 - .L_1058)
.L_1058:
        /*007c*/ 	.word	0x00000000
        /*0080*/ 	.short	0x0005
        /*0082*/ 	.short	0x0028
        /*0084*/ 	.byte	0x00, 0xf5, 0x21, 0x00


	//----- nvinfo : EIATTR_KPARAM_INFO
	.align		4
.L_1059:
        /*0088*/ 	.byte	0x04, 0x17
        /*008a*/ 	.short	(.L_1061 - .L_1060)
.L_1060:
        /*008c*/ 	.word	0x00000000
        /*0090*/ 	.short	0x0004
        /*0092*/ 	.short	0x0020
        /*0094*/ 	.byte	0x00, 0xf5, 0x21, 0x00


	//----- nvinfo : EIATTR_KPARAM_INFO
	.align		4
.L_1061:
        /*0098*/ 	.byte	0x04, 0x17
        /*009a*/ 	.short	(.L_1063 - .L_1062)
.L_1062:
        /*009c*/ 	.word	0x00000000
        /*00a0*/ 	.short	0x0003
        /*00a2*/ 	.short	0x0018
        /*00a4*/ 	.byte	0x00, 0xf5, 0x21, 0x00


	//----- nvinfo : EIATTR_KPARAM_INFO
	.align		4
.L_1063:
        /*00a8*/ 	.byte	0x04, 0x17
        /*00aa*/ 	.short	(.L_1065 - .L_1064)
.L_1064:
        /*00ac*/ 	.word	0x00000000
        /*00b0*/ 	.short	0x0002
        /*00b2*/ 	.short	0x0010
        /*00b4*/ 	.byte	0x00, 0xf5, 0x21, 0x00


	//----- nvinfo : EIATTR_KPARAM_INFO
	.align		4
.L_1065:
        /*00b8*/ 	.byte	0x04, 0x17
        /*00ba*/ 	.short	(.L_1067 - .L_1066)
.L_1066:
        /*00bc*/ 	.word	0x00000000
        /*00c0*/ 	.short	0x0001
        /*00c2*/ 	.short	0x0008
        /*00c4*/ 	.byte	0x00, 0xf5, 0x21, 0x00


	//----- nvinfo : EIATTR_KPARAM_INFO
	.align		4
.L_1067:
        /*00c8*/ 	.byte	0x04, 0x17
        /*00ca*/ 	.short	(.L_1069 - .L_1068)
.L_1068:
        /*00cc*/ 	.word	0x00000000
        /*00d0*/ 	.short	0x0000
        /*00d2*/ 	.short	0x0000
        /*00d4*/ 	.byte	0x00, 0xf5, 0x21, 0x00


	//----- nvinfo : EIATTR_SPARSE_MMA_MASK
	.align		4
.L_1069:
        /*00d8*/ 	.byte	0x03, 0x50
        /*00da*/ 	.short	0x0000


	//----- nvinfo : EIATTR_MAXREG_COUNT
	.align		4
        /*00dc*/ 	.byte	0x03, 0x1b
        /*00de*/ 	.short	0x00ff


	//----- nvinfo : EIATTR_MERCURY_ISA_VERSION
	.align		4
        /*00e0*/ 	.byte	0x03, 0x5f
        /*00e2*/ 	.short	0x0101


	//----- nvinfo : EIATTR_VRC_CTA_INIT_COUNT
	.align		4
        /*00e4*/ 	.byte	0x02, 0x4a
	.zero		1
	.zero		1


	//----- nvinfo : EIATTR_EXIT_INSTR_OFFSETS
	.align		4
        /*00e8*/ 	.byte	0x04, 0x1c
        /*00ea*/ 	.short	(.L_1071 - .L_1070)


	//   ....[0]....
.L_1070:
        /*00ec*/ 	.word	0x00000090


	//   ....[1]....
        /*00f0*/ 	.word	0x00000cf0


	//----- nvinfo : EIATTR_CRS_STACK_SIZE
	.align		4
.L_1071:
        /*00f4*/ 	.byte	0x04, 0x1e
        /*00f6*/ 	.short	(.L_1073 - .L_1072)
.L_1072:
        /*00f8*/ 	.word	0x00000000


	//----- nvinfo : EIATTR_CBANK_PARAM_SIZE
	.align		4
.L_1073:
        /*00fc*/ 	.byte	0x03, 0x19
        /*00fe*/ 	.short	0x005c


	//----- nvinfo : EIATTR_PARAM_CBANK
	.align		4
        /*0100*/ 	.byte	0x04, 0x0a
        /*0102*/ 	.short	(.L_1075 - .L_1074)
	.align		4
.L_1074:
        /*0104*/ 	.word	index@(.nv.constant0._ZN17fastertransformer18generic_activationINS_14GeluActivationE7__half2S2_EEvPT0_PKT1_PKS3_S7_PKiS9_iPKfSD_SB_iii)
        /*0108*/ 	.short	0x0380
        /*010a*/ 	.short	0x005c


	//----- nvinfo : EIATTR_SW_WAR
	.align		4
.L_1075:
        /*010c*/ 	.byte	0x04, 0x36
        /*010e*/ 	.short	(.L_1077 - .L_1076)
.L_1076:
        /*0110*/ 	.word	0x00000008
.L_1077:


//--------------------- .nv.info._ZN17fastertransformer18generic_activationINS_14GeluActivationEffEEvPT0_PKT1_PKS2_S6_PKiS8_iPKfSC_SA_iii --------------------------
	.section	.nv.info._ZN17fastertransformer18generic_activationINS_14GeluActivationEffEEvPT0_PKT1_PKS2_S6_PKiS8_iPKfSC_SA_iii,"",@"SHT_CUDA_INFO"
	.sectionflags	@""
	.align	4


	//----- nvinfo : EIATTR_CUDA_API_VERSION
	.align		4
        /*0000*/ 	.byte	0x04, 0x37
        /*0002*/ 	.short	(.L_1079 - .L_1078)
.L_1078:
        /*0004*/ 	.word	0x00000082


	//----- nvinfo : EIATTR_KPARAM_INFO
	.align		4
.L_1079:
        /*0008*/ 	.byte	0x04, 0x17
        /*000a*/ 	.short	(.L_1081 - .L_1080)
.L_1080:
        /*000c*/ 	.word	0x00000000
        /*0010*/ 	.short	0x000c
        /*0012*/ 	.short	0x0058
        /*0014*/ 	.byte	0x00, 0xf0, 0x11, 0x00


	//----- nvinfo : EIATTR_KPARAM_INFO
	.align		4
.L_1081:
        /*0018*/ 	.byte	0x04, 0x17
        /*001a*/ 	.short	(.L_1083 - .L_1082)
.L_1082:
        /*001c*/ 	.word	0x00000000
        /*0020*/ 	.short	0x000b
        /*0022*/ 	.short	0x0054
        /*0024*/ 	.byte	0x00, 0xf0, 0x11, 0x00


	//----- nvinfo : EIATTR_KPARAM_INFO
	.align		4
.L_1083:
        /*0028*/ 	.byte	0x04, 0x17
        /*002a*/ 	.short	(.L_1085 - .L_1084)
.L_1084:
        /*002c*/ 	.word	0x00000000
        /*0030*/ 	.short	0x000a
        /*0032*/ 	.short	0x0050
        /*0034*/ 	.byte	0x00, 0xf0, 0x11, 0x00


	//----- nvinfo : EIATTR_KPARAM_INFO
	.align		4
.L_1085:
        /*0038*/ 	.byte	0x04, 0x17
        /*003a*/ 	.short	(.L_1087 - .L_1086)
.L_1086:
        /*003c*/ 	.word	0x00000000
        /*0040*/ 	.short	0x0009
        /*0042*/ 	.short	0x0048
        /*0044*/ 	.byte	0x00, 0xf5, 0x21, 0x00


	//----- nvinfo : EIATTR_KPARAM_INFO
	.align		4
.L_1087:
        /*0048*/ 	.byte	0x04, 0x17
        /*004a*/ 	.short	(.L_1089 - .L_1088)
.L_1088:
        /*004c*/ 	.word	0x00000000
        /*0050*/ 	.short	0x0008
        /*0052*/ 	.short	0x0040
        /*0054*/ 	.byte	0x00, 0xf5, 0x21, 0x00


	//----- nvinfo : EIATTR_KPARAM_INFO
	.align		4
.L_1089:
        /*0058*/ 	.byte	0x04, 0x17
        /*005a*/ 	.short	(.L_1091 - .L_1090)
.L_1090:
        /*005c*/ 	.word	0x00000000
        /*0060*/ 	.short	0x0007
        /*0062*/ 	.short	0x0038
        /*0064*/ 	.byte	0x00, 0xf5, 0x21, 0x00


	//----- nvinfo : EIATTR_KPARAM_INFO
	.align		4
.L_1091:
        /*0068*/ 	.byte	0x04, 0x17
        /*006a*/ 	.short	(.L_1093 - .L_1092)
.L_1092:
        /*006c*/ 	.word	0x00000000
        /*0070*/ 	.short	0x0006
        /*0072*/ 	.short	0x0030
        /*0074*/ 	.byte	0x00, 0xf0, 0x11, 0x00


	//----- nvinfo : EIATTR_KPARAM_INFO
	.align		4
.L_1093:
        /*0078*/ 	.byte	0x04, 0x17
        /*007a*/ 	.short	(.L_1095 - .L_1094)
.L_1094:
        /*007c*/ 	.word	0x00000000
        /*0080*/ 	.short	0x0005
        /*0082*/ 	.short	0x0028
        /*0084*/ 	.byte	0x00, 0xf5, 0x21, 0x00


	//----- nvinfo : EIATTR_KPARAM_INFO
	.align		4
.L_1095:
        /*0088*/ 	.byte	0x04, 0x17
        /*008a*/ 	.short	(.L_1097 - .L_1096)
.L_1096:
        /*008c*/ 	.word	0x00000000
        /*0090*/ 	.short	0x0004
        /*0092*/ 	.short	0x0020
        /*0094*/ 	.byte	0x00, 0xf5, 0x21, 0x00


	//----- nvinfo : EIATTR_KPARAM_INFO
	.align		4
.L_1097:
        /*0098*/ 	.byte	0x04, 0x17
        /*009a*/ 	.short	(.L_1099 - .L_1098)
.L_1098:
        /*009c*/ 	.word	0x00000000
        /*00a0*/ 	.short	0x0003
        /*00a2*/ 	.short	0x0018
        /*00a4*/ 	.byte	0x00, 0xf5, 0x21, 0x00


	//----- nvinfo : EIATTR_KPARAM_INFO
	.align		4
.L_1099:
        /*00a8*/ 	.byte	0x04, 0x17
        /*00aa*/ 	.short	(.L_1101 - .L_1100)
.L_1100:
        /*00ac*/ 	.word	0x00000000
        /*00b0*/ 	.short	0x0002
        /*00b2*/ 	.short	0x0010
        /*00b4*/ 	.byte	0x00, 0xf5, 0x21, 0x00


	//----- nvinfo : EIATTR_KPARAM_INFO
	.align		4
.L_1101:
        /*00b8*/ 	.byte	0x04, 0x17
        /*00ba*/ 	.short	(.L_1103 - .L_1102)
.L_1102:
        /*00bc*/ 	.word	0x00000000
        /*00c0*/ 	.short	0x0001
        /*00c2*/ 	.short	0x0008
        /*00c4*/ 	.byte	0x00, 0xf5, 0x21, 0x00


	//----- nvinfo : EIATTR_KPARAM_INFO
	.align		4
.L_1103:
        /*00c8*/ 	.byte	0x04, 0x17
        /*00ca*/ 	.short	(.L_1105 - .L_1104)
.L_1104:
        /*00cc*/ 	.word	0x00000000
        /*00d0*/ 	.short	0x0000
        /*00d2*/ 	.short	0x0000
        /*00d4*/ 	.byte	0x00, 0xf5, 0x21, 0x00


	//----- nvinfo : EIATTR_SPARSE_MMA_MASK
	.align		4
.L_1105:
        /*00d8*/ 	.byte	0x03, 0x50
        /*00da*/ 	.short	0x0000


	//----- nvinfo : EIATTR_MAXREG_COUNT
	.align		4
        /*00dc*/ 	.byte	0x03, 0x1b
        /*00de*/ 	.short	0x00ff


	//----- nvinfo : EIATTR_MERCURY_ISA_VERSION
	.align		4
        /*00e0*/ 	.byte	0x03, 0x5f
        /*00e2*/ 	.short	0x0101


	//----- nvinfo : EIATTR_VRC_CTA_INIT_COUNT
	.align		4
        /*00e4*/ 	.byte	0x02, 0x4a
	.zero		1
	.zero		1


	//----- nvinfo : EIATTR_EXIT_INSTR_OFFSETS
	.align		4
        /*00e8*/ 	.byte	0x04, 0x1c
        /*00ea*/ 	.short	(.L_1107 - .L_1106)


	//   ....[0]....
.L_1106:
        /*00ec*/ 	.word	0x00000090


	//   ....[1]....
        /*00f0*/ 	.word	0x00000b70


	//----- nvinfo : EIATTR_CRS_STACK_SIZE
	.align		4
.L_1107:
        /*00f4*/ 	.byte	0x04, 0x1e
        /*00f6*/ 	.short	(.L_1109 - .L_1108)
.L_1108:
        /*00f8*/ 	.word	0x00000000


	//----- nvinfo : EIATTR_CBANK_PARAM_SIZE
	.align		4
.L_1109:
        /*00fc*/ 	.byte	0x03, 0x19
        /*00fe*/ 	.short	0x005c


	//----- nvinfo : EIATTR_PARAM_CBANK
	.align		4
        /*0100*/ 	.byte	0x04, 0x0a
        /*0102*/ 	.short	(.L_1111 - .L_1110)
	.align		4
.L_1110:
        /*0104*/ 	.word	index@(.nv.constant0._ZN17fastertransformer18generic_activationINS_14GeluActivationEffEEvPT0_PKT1_PKS2_S6_PKiS8_iPKfSC_SA_iii)
        /*0108*/ 	.short	0x0380
        /*010a*/ 	.short	0x005c


	//----- nvinfo : EIATTR_SW_WAR
	.align		4
.L_1111:
        /*010c*/ 	.byte	0x04, 0x36
        /*010e*/ 	.short	(.L_1113 - .L_1112)
.L_1112:
        /*0110*/ 	.word	0x00000008
.L_1113:


//--------------------- .nv.info._ZN17fastertransformer14sigmoid_kernelI7__half2EEvPT_if --------------------------
	.section	.nv.info._ZN17fastertransformer14sigmoid_kernelI7__half2EEvPT_if,"",@"SHT_CUDA_INFO"
	.sectionflags	@""
	.align	4


	//----- nvinfo : EIATTR_CUDA_API_VERSION
	.align		4
        /*0000*/ 	.byte	0x04, 0x37
        /*0002*/ 	.short	(.L_1115 - .L_1114)
.L_1114:
        /*0004*/ 	.word	0x00000082


	//----- nvinfo : EIATTR_KPARAM_INFO
	.align		4
.L_1115:
        /*0008*/ 	.byte	0x04, 0x17
        /*000a*/ 	.short	(.L_1117 - .L_1116)
.L_1116:
        /*000c*/ 	.word	0x00000000
        /*0010*/ 	.short	0x0002
        /*0012*/ 	.short	0x000c
        /*0014*/ 	.byte	0x00, 0xf0, 0x11, 0x00


	//----- nvinfo : EIATTR_KPARAM_INFO
	.align		4
.L_1117:
        /*0018*/ 	.byte	0x04, 0x17
        /*001a*/ 	.short	(.L_1119 - .L_1118)
.L_1118:
        /*001c*/ 	.word	0x00000000
        /*0020*/ 	.short	0x0001
        /*0022*/ 	.short	0x0008
        /*0024*/ 	.byte	0x00, 0xf0, 0x11, 0x00


	//----- nvinfo : EIATTR_KPARAM_INFO
	.align		4
.L_1119:
        /*0028*/ 	.byte	0x04, 0x17
        /*002a*/ 	.short	(.L_1121 - .L_1120)
.L_1120:
        /*002c*/ 	.word	0x00000000
        /*0030*/ 	.short	0x0000
        /*0032*/ 	.short	0x0000
        /*0034*/ 	.byte	0x00, 0xf5, 0x21, 0x00


	//----- nvinfo : EIATTR_SPARSE_MMA_MASK
	.align		4
.L_1121:
        /*0038*/ 	.byte	0x03, 0x50
        /*003a*/ 	.short	0x0000


	//----- nvinfo : EIATTR_MAXREG_COUNT
	.align		4
        /*003c*/ 	.byte	0x03, 0x1b
        /*003e*/ 	.short	0x00ff


	//----- nvinfo : EIATTR_MERCURY_ISA_VERSION
	.align		4
        /*0040*/ 	.byte	0x03, 0x5f
        /*0042*/ 	.short	0x0101


	//----- nvinfo : EIATTR_VRC_CTA_INIT_COUNT
	.align		4
        /*0044*/ 	.byte	0x02, 0x4a
	.zero		1
	.zero		1


	//----- nvinfo : EIATTR_EXIT_INSTR_OFFSETS
	.align		4
        /*0048*/ 	.byte	0x04, 0x1c
        /*004a*/ 	.short	(.L_1123 - .L_1122)


	//   ....[0]....
.L_1122:
        /*004c*/ 	.word	0x000000c0


	//   ....[1]....
        /*0050*/ 	.word	0x00000200


	//----- nvinfo : EIATTR_CBANK_PARAM_SIZE
	.align		4
.L_1123:
        /*0054*/ 	.byte	0x03, 0x19
        /*0056*/ 	.short	0x0010


	//----- nvinfo : EIATTR_PARAM_CBANK
	.align		4
        /*0058*/ 	.byte	0x04, 0x0a
        /*005a*/ 	.short	(.L_1125 - .L_1124)
	.align		4
.L_1124:
        /*005c*/ 	.word	index@(.nv.constant0._ZN17fastertransformer14sigmoid_kernelI7__half2EEvPT_if)
        /*0060*/ 	.short	0x0380
        /*0062*/ 	.short	0x0010


	//----- nvinfo : EIATTR_SW_WAR
	.align		4
.L_1125:
        /*0064*/ 	.byte	0x04, 0x36
        /*0066*/ 	.short	(.L_1127 - .L_1126)
.L_1126:
        /*0068*/ 	.word	0x00000008
.L_1127:


//--------------------- .nv.info._ZN17fastertransformer13add_bias_tanhI6__halfEEvPT_PKS2_ii --------------------------
	.section	.nv.info._ZN17fastertransformer13add_bias_tanhI6__halfEEvPT_PKS2_ii,"",@"SHT_CUDA_INFO"
	.sectionflags	@""
	.align	4


	//----- nvinfo : EIATTR_CUDA_API_VERSION
	.align		4
        /*0000*/ 	.byte	0x04, 0x37
        /*0002*/ 	.short	(.L_1129 - .L_1128)
.L_1128:
        /*0004*/ 	.word	0x00000082


	//----- nvinfo : EIATTR_KPARAM_INFO
	.align		4
.L_1129:
        /*0008*/ 	.byte	0x04, 0x17
        /*000a*/ 	.short	(.L_1131 - .L_1130)
.L_1130:
        /*000c*/ 	.word	0x00000000
        /*0010*/ 	.short	0x0003
        /*0012*/ 	.short	0x0014
        /*0014*/ 	.byte	0x00, 0xf0, 0x11, 0x00


	//----- nvinfo : EIATTR_KPARAM_INFO
	.align		4
.L_1131:
        /*0018*/ 	.byte	0x04, 0x17
        /*001a*/ 	.short	(.L_1133 - .L_1132)
.L_1132:
        /*001c*/ 	.word	0x00000000
        /*0020*/ 	.short	0x0002
        /*0022*/ 	.short	0x0010
        /*0024*/ 	.byte	0x00, 0xf0, 0x11, 0x00


	//----- nvinfo : EIATTR_KPARAM_INFO
	.align		4
.L_1133:
        /*0028*/ 	.byte	0x04, 0x17
        /*002a*/ 	.short	(.L_1135 - .L_1134)
.L_1134:
        /*002c*/ 	.word	0x00000000
        /*0030*/ 	.short	0x0001
        /*0032*/ 	.short	0x0008
        /*0034*/ 	.byte	0x00, 0xf5, 0x21, 0x00


	//----- nvinfo : EIATTR_KPARAM_INFO
	.align		4
.L_1135:
        /*0038*/ 	.byte	0x04, 0x17
        /*003a*/ 	.short	(.L_1137 - .L_1136)
.L_1136:
        /*003c*/ 	.word	0x00000000
        /*0040*/ 	.short	0x0000
        /*0042*/ 	.short	0x0000
        /*0044*/ 	.byte	0x00, 0xf5, 0x21, 0x00


	//----- nvinfo : EIATTR_SPARSE_MMA_MASK
	.align		4
.L_1137:
        /*0048*/ 	.byte	0x03, 0x50
        /*004a*/ 	.short	0x0000


	//----- nvinfo : EIATTR_MAXREG_COUNT
	.align		4
        /*004c*/ 	.byte	0x03, 0x1b
        /*004e*/ 	.short	0x00ff


	//----- nvinfo : EIATTR_MERCURY_ISA_VERSION
	.align		4
        /*0050*/ 	.byte	0x03, 0x5f
        /*0052*/ 	.short	0x0101


	//----- nvinfo : EIATTR_VRC_CTA_INIT_COUNT
	.align		4
        /*0054*/ 	.byte	0x02, 0x4a
	.zero		1
	.zero		1


	//----- nvinfo : EIATTR_EXIT_INSTR_OFFSETS
	.align		4
        /*0058*/ 	.byte	0x04, 0x1c
        /*005a*/ 	.short	(.L_1139 - .L_1138)


	//   ....[0]....
.L_1138:
        /*005c*/ 	.word	0x00000080


	//   ....[1]....
        /*0060*/ 	.word	0x00000390


	//   ....[2]....
        /*0064*/ 	.word	0x00000450


	//----- nvinfo : EIATTR_CRS_STACK_SIZE
	.align		4
.L_1139:
        /*0068*/ 	.byte	0x04, 0x1e
        /*006a*/ 	.short	(.L_1141 - .L_1140)
.L_1140:
        /*006c*/ 	.word	0x00000000


	//----- nvinfo : EIATTR_CBANK_PARAM_SIZE
	.align		4
.L_1141:
        /*0070*/ 	.byte	0x03, 0x19
        /*0072*/ 	.short	0x0018


	//----- nvinfo : EIATTR_PARAM_CBANK
	.align		4
        /*0074*/ 	.byte	0x04, 0x0a
        /*0076*/ 	.short	(.L_1143 - .L_1142)
	.align		4
.L_1142:
        /*0078*/ 	.word	index@(.nv.constant0._ZN17fastertransformer13add_bias_tanhI6__halfEEvPT_PKS2_ii)
        /*007c*/ 	.short	0x0380
        /*007e*/ 	.short	0x0018


	//----- nvinfo : EIATTR_SW_WAR
	.align		4
.L_1143:
        /*0080*/ 	.byte	0x04, 0x36
        /*0082*/ 	.short	(.L_1145 - .L_1144)
.L_1144:
        /*0084*/ 	.word	0x00000008
.L_1145:


//--------------------- .nv.callgraph             --------------------------
	.section	.nv.callgraph,"",@"SHT_CUDA_CALLGRAPH"
	.align	4
	.sectionentsize	8
	.align		4
        /*0000*/ 	.word	0x00000000
	.align		4
        /*0004*/ 	.word	0xffffffff
	.align		4
        /*0008*/ 	.word	0x00000000
	.align		4
        /*000c*/ 	.word	0xfffffffe
	.align		4
        /*0010*/ 	.word	0x00000000
	.align		4
        /*0014*/ 	.word	0xfffffffd
	.align		4
        /*0018*/ 	.word	0x00000000
	.align		4
        /*001c*/ 	.word	0xfffffffc


//--------------------- .text._ZN17fastertransformer14sigmoid_kernelI6__halfEEvPT_if --------------------------
	.section	.text._ZN17fastertransformer14sigmoid_kernelI6__halfEEvPT_if,"ax",@progbits
	.align	128
        .global         _ZN17fastertransformer14sigmoid_kernelI6__halfEEvPT_if
        .type           _ZN17fastertransformer14sigmoid_kernelI6__halfEEvPT_if,@function
        .size           _ZN17fastertransformer14sigmoid_kernelI6__halfEEvPT_if,(.L_x_307 - _ZN17fastertransformer14sigmoid_kernelI6__halfEEvPT_if)
        .other          _ZN17fastertransformer14sigmoid_kernelI6__halfEEvPT_if,@"STO_CUDA_ENTRY STV_DEFAULT"
_ZN17fastertransformer14sigmoid_kernelI6__halfEEvPT_if:
.text._ZN17fastertransformer14sigmoid_kernelI6__halfEEvPT_if:
[----:B------:R-:W-:Y:S01]  /*0000*/  LDC R1, c[0x0][0x37c] ;  /* 0x0000df00ff017b82 */ /* 0x000fe20000000800 */
[----:B------:R-:W0:Y:S07]  /*0010*/  S2R R0, SR_TID.X ;  /* 0x0000000000007919 */ /* 0x000e2e0000002100 */
[----:B------:R-:W-:Y:S01]  /*0020*/  S2UR UR4, SR_CTAID.Y ;  /* 0x00000000000479c3 */ /* 0x000fe20000002600 */
[----:B------:R-:W1:Y:S01]  /*0030*/  LDCU UR5, c[0x0][0x370] ;  /* 0x00006e00ff0577ac */ /* 0x000e620008000800 */
[----:B------:R-:W2:Y:S06]  /*0040*/  LDCU UR7, c[0x0][0x388] ;  /* 0x00007100ff0777ac */ /* 0x000eac0008000800 */
[----:B------:R-:W1:Y:S08]  /*0050*/  S2UR UR6, SR_CTAID.X ;  /* 0x00000000000679c3 */ /* 0x000e700000002500 */
[----:B------:R-:W0:Y:S01]  /*0060*/  LDC R5, c[0x0][0x360] ;  /* 0x0000d800ff057b82 */ /* 0x000e220000000800 */
[----:B-1----:R-:W-:-:S06]  /*0070*/  UIMAD UR4, UR4, UR5, UR6 ;  /* 0x00000005040472a4 */ /* 0x002fcc000f8e0206 */
[----:B0-----:R-:W-:-:S05]  /*0080*/  IMAD R5, R5, UR4, R0 ;  /* 0x0000000405057c24 */ /* 0x001fca000f8e0200 */
[----:B--2---:R-:W-:-:S13]  /*0090*/  ISETP.GE.AND P0, PT, R5, UR7, PT ;  /* 0x0000000705007c0c */ /* 0x004fda000bf06270 */
[----:B------:R-:W-:Y:S05]  /*00a0*/  @P0 EXIT ;  /* 0x000000000000094d */ /* 0x000fea0003800000 */
[----:B------:R-:W0:Y:S01]  /*00b0*/  LDC.64 R2, c[0x0][0x380] ;  /* 0x0000e000ff027b82 */ /* 0x000e220000000a00 */
[----:B------:R-:W1:Y:S01]  /*00c0*/  LDCU.64 UR4, c[0x0][0x358] ;  /* 0x00006b00ff0477ac */ /* 0x000e620008000a00 */
[----:B------:R-:W2:Y:S01]  /*00d0*/  LDCU UR6, c[0x0][0x38c] ;  /* 0x00007180ff0677ac */ /* 0x000ea20008000800 */
[----:B0-----:R-:W-:-:S05]  /*00e0*/  IMAD.WIDE R2, R5, 0x2, R2 ;  /* 0x0000000205027825 */ /* 0x001fca00078e0202 */
[----:B-1----:R-:W3:Y:S02]  /*00f0*/  LDG.E.U16 R0, desc[UR4][R2.64] ;  /* 0x0000000402007981 */ /* 0x002ee4000c1e1500 */
[----:B---3--:R-:W-:-:S05]  /*0100*/  HADD2.F32 R0, -RZ, R0.H0_H0 ;  /* 0x20000000ff007230 */ /* 0x008fca0000004100 */
[----:B------:R-:W-:-:S06]  /*0110*/  FMUL.FTZ R0, R0, -1.4426950216293334961 ;  /* 0xbfb8aa3b00007820 */ /* 0x000fcc0000410000 */
[----:B------:R-:W0:Y:S02]  /*0120*/  MUFU.EX2 R0, R0 ;  /* 0x0000000000007308 */ /* 0x000e240000000800 */
[----:B0-----:R-:W-:-:S06]  /*0130*/  FADD.FTZ R4, R0, 1 ;  /* 0x3f80000000047421 */ /* 0x001fcc0000010000 */
[----:B------:R-:W2:Y:S02]  /*0140*/  MUFU.RCP R4, R4 ;  /* 0x0000000400047308 */ /* 0x000ea40000001000 */
[----:B--2---:R-:W-:-:S05]  /*0150*/  FMUL.FTZ R5, R4, UR6 ;  /* 0x0000000604057c20 */ /* 0x004fca0008410000 */
[----:B------:R-:W-:-:S05]  /*0160*/  F2FP.F16.F32.PACK_AB R5, RZ, R5 ;  /* 0x00000005ff05723e */ /* 0x000fca00000000ff */
[----:B------:R-:W-:Y:S01]  /*0170*/  STG.E.U16 desc[UR4][R2.64], R5 ;  /* 0x0000000502007986 */ /* 0x000fe2000c101504 */
[----:B------:R-:W-:Y:S05]  /*0180*/  EXIT ;  /* 0x000000000000794d */ /* 0x000fea0003800000 */
.L_x_0:
[----:B------:R-:W-:-:S00]  /*0190*/  BRA `(.L_x_0) ;  /* 0xfffffffc00fc7947 */ /* 0x000fc0000383ffff */
[----:B------:R-:W-:-:S00]  /*01a0*/  NOP ;  /* 0x0000000000007918 */ /* 0x000fc00000000000 */
        /* <DEDUP_REMOVED lines=13> */
.L_x_307:


//--------------------- .text._ZN17fastertransformer14sigmoid_kernelIfEEvPT_if --------------------------
	.section	.text._ZN17fastertransformer14sigmoid_kernelIfEEvPT_if,"ax",@progbits
	.align	128
        .global         _ZN17fastertransformer14sigmoid_kernelIfEEvPT_if
        .type           _ZN17fastertransformer14sigmoid_kernelIfEEvPT_if,@function
        .size           _ZN17fastertransformer14sigmoid_kernelIfEEvPT_if,(.L_x_308 - _ZN17fastertransformer14sigmoid_kernelIfEEvPT_if)
        .other          _ZN17fastertransformer14sigmoid_kernelIfEEvPT_if,@"STO_CUDA_ENTRY STV_DEFAULT"
_ZN17fastertransformer14sigmoid_kernelIfEEvPT_if:
.text._ZN17fastertransformer14sigmoid_kernelIfEEvPT_if:
        /* <DEDUP_REMOVED lines=15> */
[----:B-1----:R-:W3:Y:S02]  /*00f0*/  LDG.E R0, desc[UR4][R2.64] ;  /* 0x0000000402007981 */ /* 0x002ee4000c1e1900 */
[----:B---3--:R-:W-:-:S06]  /*0100*/  FMUL.FTZ R0, R0, -1.4426950216293334961 ;  /* 0xbfb8aa3b00007820 */ /* 0x008fcc0000410000 */
[----:B------:R-:W0:Y:S02]  /*0110*/  MUFU.EX2 R0, R0 ;  /* 0x0000000000007308 */ /* 0x000e240000000800 */
[----:B0-----:R-:W-:-:S06]  /*0120*/  FADD.FTZ R4, R0, 1 ;  /* 0x3f80000000047421 */ /* 0x001fcc0000010000 */
[----:B------:R-:W2:Y:S02]  /*0130*/  MUFU.RCP R4, R4 ;  /* 0x0000000400047308 */ /* 0x000ea40000001000 */
[----:B--2---:R-:W-:-:S05]  /*0140*/  FMUL.FTZ R5, R4, UR6 ;  /* 0x0000000604057c20 */ /* 0x004fca0008410000 */
[----:B------:R-:W-:Y:S01]  /*0150*/  STG.E desc[UR4][R2.64], R5 ;  /* 0x0000000502007986 */ /* 0x000fe2000c101904 */
[----:B------:R-:W-:Y:S05]  /*0160*/  EXIT ;  /* 0x000000000000794d */ /* 0x000fea0003800000 */
.L_x_1:
        /* <DEDUP_REMOVED lines=9> */
.L_x_308:


//--------------------- .text._ZN17fastertransformer13addBiasGeluV3I7__half2Li40960ELi2EEEvPT_PKS2_PKiS5_iS7_i --------------------------
	.section	.text._ZN17fastertransformer13addBiasGeluV3I7__half2Li40960ELi2EEEvPT_PKS2_PKiS5_iS7_i,"ax",@progbits
	.align	128
        .global         _ZN17fastertransformer13addBiasGeluV3I7__half2Li40960ELi2EEEvPT_PKS2_PKiS5_iS7_i
        .type           _ZN17fastertransformer13addBiasGeluV3I7__half2Li40960ELi2EEEvPT_PKS2_PKiS5_iS7_i,@function
        .size           _ZN17fastertransformer13addBiasGeluV3I7__half2Li40960ELi2EEEvPT_PKS2_PKiS5_iS7_i,(.L_x_309 - _ZN17fastertransformer13addBiasGeluV3I7__half2Li40960ELi2EEEvPT_PKS2_PKiS5_iS7_i)
        .other          _ZN17fastertransformer13addBiasGeluV3I7__half2Li40960ELi2EEEvPT_PKS2_PKiS5_iS7_i,@"STO_CUDA_ENTRY STV_DEFAULT"
_ZN17fastertransformer13addBiasGeluV3I7__half2Li40960ELi2EEEvPT_PKS2_PKiS5_iS7_i:
.text._ZN17fastertransformer13addBiasGeluV3I7__half2Li40960ELi2EEEvPT_PKS2_PKiS5_iS7_i:
[----:B------:R-:W-:Y:S01]  /*0000*/  LDC R1, c[0x0][0x37c] ;  /* 0x0000df00ff017b82 */ /* 0x000fe20000000800 */
[----:B------:R-:W0:Y:S07]  /*0010*/  S2R R3, SR_TID.X ;  /* 0x0000000000037919 */ /* 0x000e2e0000002100 */
[----:B------:R-:W0:Y:S01]  /*0020*/  S2UR UR4, SR_CTAID.X ;  /* 0x00000000000479c3 */ /* 0x000e220000002500 */
[----:B------:R-:W1:Y:S07]  /*0030*/  LDCU UR5, c[0x0][0x3a0] ;  /* 0x00007400ff0577ac */ /* 0x000e6e0008000800 */
[----:B------:R-:W0:Y:S02]  /*0040*/  LDC R0, c[0x0][0x360] ;  /* 0x0000d800ff007b82 */ /* 0x000e240000000800 */
[----:B0-----:R-:W-:-:S05]  /*0050*/  IMAD R3, R0, UR4, R3 ;  /* 0x0000000400037c24 */ /* 0x001fca000f8e0203 */
[----:B------:R-:W-:-:S04]  /*0060*/  SHF.L.U32 R3, R3, 0x1, RZ ;  /* 0x0000000103037819 */ /* 0x000fc800000006ff */
[----:B-1----:R-:W-:-:S13]  /*0070*/  ISETP.GE.AND P0, PT, R3, UR5, PT ;  /* 0x0000000503007c0c */ /* 0x002fda000bf06270 */
[----:B------:R-:W-:Y:S05]  /*0080*/  @P0 EXIT ;  /* 0x000000000000094d */ /* 0x000fea0003800000 */
[----:B------:R-:W0:Y:S01]  /*0090*/  LDCU.64 UR8, c[0x0][0x390] ;  /* 0x00007200ff0877ac */ /* 0x000e220008000a00 */
[----:B------:R-:W1:Y:S01]  /*00a0*/  LDCU UR4, c[0x0][0x370] ;  /* 0x00006e00ff0477ac */ /* 0x000e620008000800 */
[----:B------:R-:W2:Y:S01]  /*00b0*/  LDCU.64 UR6, c[0x0][0x358] ;  /* 0x00006b00ff0677ac */ /* 0x000ea20008000a00 */
[----:B0-----:R-:W-:-:S04]  /*00c0*/  UISETP.NE.U32.AND UP0, UPT, UR8, URZ, UPT ;  /* 0x000000ff0800728c */ /* 0x001fc8000bf05070 */
[----:B------:R-:W-:Y:S01]  /*00d0*/  UISETP.NE.AND.EX UP0, UPT, UR9, URZ, UPT, UP0 ;  /* 0x000000ff0900728c */ /* 0x000fe2000bf05300 */
[----:B-1----:R-:W-:-:S08]  /*00e0*/  IMAD R0, R0, UR4, RZ ;  /* 0x0000000400007c24 */ /* 0x002fd0000f8e02ff */
[----:B--2---:R-:W-:Y:S05]  /*00f0*/  BRA.U UP0, `(.L_x_2) ;  /* 0x0000000500c07547 */ /* 0x004fea000b800000 */
[----:B------:R-:W0:Y:S01]  /*0100*/  LDCU.64 UR8, c[0x0][0x388] ;  /* 0x00007100ff0877ac */ /* 0x000e220008000a00 */
[----:B------:R-:W1:Y:S08]  /*0110*/  LDC.64 R4, c[0x0][0x380] ;  /* 0x0000e000ff047b82 */ /* 0x000e700000000a00 */
[----:B------:R-:W2:Y:S08]  /*0120*/  LDC.64 R8, c[0x0][0x380] ;  /* 0x0000e000ff087b82 */ /* 0x000eb00000000a00 */
[----:B------:R-:W3:Y:S01]  /*0130*/  LDC.64 R6, c[0x0][0x388] ;  /* 0x0000e200ff067b82 */ /* 0x000ee20000000a00 */
[----:B0-----:R-:W-:-:S04]  /*0140*/  UISETP.NE.U32.AND UP0, UPT, UR8, URZ, UPT ;  /* 0x000000ff0800728c */ /* 0x001fc8000bf05070 */
[----:B------:R-:W-:-:S09]  /*0150*/  UISETP.NE.AND.EX UP0, UPT, UR9, URZ, UPT, UP0 ;  /* 0x000000ff0900728c */ /* 0x000fd2000bf05300 */
[----:B------:R-:W-:Y:S05]  /*0160*/  BRA.U !UP0, `(.L_x_3) ;  /* 0x0000000108f07547 */ /* 0x000fea000b800000 */
.L_x_4:
[C---:B------:R-:W-:Y:S01]  /*0170*/  IMAD.HI R2, R3.reuse, 0x66666667, RZ ;  /* 0x6666666703027827 */ /* 0x040fe200078e02ff */
[----:B------:R-:W-:-:S04]  /*0180*/  IADD3 R10, PT, PT, R3, 0x1, RZ ;  /* 0x00000001030a7810 */ /* 0x000fc80007ffe0ff */
[----:B01----:R-:W-:Y:S01]  /*0190*/  SHF.R.U32.HI R5, RZ, 0x1f, R2 ;  /* 0x0000001fff057819 */ /* 0x003fe20000011602 */
[----:B------:R-:W-:-:S03]  /*01a0*/  IMAD.HI R4, R10, 0x66666667, RZ ;  /* 0x666666670a047827 */ /* 0x000fc600078e02ff */
[----:B------:R-:W-:Y:S02]  /*01b0*/  LEA.HI.SX32 R2, R2, R5, 0x12 ;  /* 0x0000000502027211 */ /* 0x000fe400078f92ff */
[----:B------:R-:W-:-:S03]  /*01c0*/  SHF.R.U32.HI R5, RZ, 0x1f, R4 ;  /* 0x0000001fff057819 */ /* 0x000fc60000011604 */
[----:B------:R-:W-:Y:S01]  /*01d0*/  IMAD R13, R2, -0xa000, R3 ;  /* 0xffff6000020d7824 */ /* 0x000fe200078e0203 */
[----:B------:R-:W-:Y:S01]  /*01e0*/  LEA.HI.SX32 R11, R4, R5, 0x12 ;  /* 0x00000005040b7211 */ /* 0x000fe200078f92ff */
[----:B--2---:R-:W-:-:S04]  /*01f0*/  IMAD.WIDE R4, R3, 0x4, R8 ;  /* 0x0000000403047825 */ /* 0x004fc800078e0208 */
[----:B---3--:R-:W-:Y:S01]  /*0200*/  IMAD.WIDE R12, R13, 0x4, R6 ;  /* 0x000000040d0c7825 */ /* 0x008fe200078e0206 */
[----:B------:R-:W2:Y:S03]  /*0210*/  LDG.E R2, desc[UR6][R4.64] ;  /* 0x0000000604027981 */ /* 0x000ea6000c1e1900 */
[----:B------:R-:W-:Y:S02]  /*0220*/  IMAD R11, R11, -0xa000, R10 ;  /* 0xffff60000b0b7824 */ /* 0x000fe400078e020a */
[----:B------:R-:W2:Y:S02]  /*0230*/  LDG.E.CONSTANT R13, desc[UR6][R12.64] ;  /* 0x000000060c0d7981 */ /* 0x000ea4000c1e9900 */
[----:B------:R-:W-:Y:S02]  /*0240*/  IMAD.WIDE R14, R11, 0x4, R6 ;  /* 0x000000040b0e7825 */ /* 0x000fe400078e0206 */
[----:B------:R-:W3:Y:S04]  /*0250*/  LDG.E R10, desc[UR6][R4.64+0x4] ;  /* 0x00000406040a7981 */ /* 0x000ee8000c1e1900 */
[----:B------:R-:W3:Y:S01]  /*0260*/  LDG.E.CONSTANT R15, desc[UR6][R14.64] ;  /* 0x000000060e0f7981 */ /* 0x000ee2000c1e9900 */
[----:B------:R-:W-:-:S04]  /*0270*/  LEA R3, R0, R3, 0x1 ;  /* 0x0000000300037211 */ /* 0x000fc800078e08ff */
[----:B------:R-:W-:Y:S01]  /*0280*/  ISETP.GE.AND P0, PT, R3, UR5, PT ;  /* 0x0000000503007c0c */ /* 0x000fe2000bf06270 */
[----:B--2---:R-:W-:Y:S02]  /*0290*/  HFMA2 R2, R2, 1, 1, R13 ;  /* 0x3c003c0002027831 */ /* 0x004fe4000000000d */
[----:B---3--:R-:W-:Y:S02]  /*02a0*/  HADD2 R10, R10, R15 ;  /* 0x0000000f0a0a7230 */ /* 0x008fe40000000000 */
[----:B------:R-:W-:Y:S02]  /*02b0*/  HMUL2 R11, R2, R2 ;  /* 0x00000002020b7232 */ /* 0x000fe40000000000 */
[----:B------:R-:W-:Y:S02]  /*02c0*/  HMUL2 R13, R10, R10 ;  /* 0x0000000a0a0d7232 */ /* 0x000fe40000000000 */
[----:B------:R-:W-:Y:S02]  /*02d0*/  HFMA2 R11, R2, R11, -RZ ;  /* 0x0000000b020b7231 */ /* 0x000fe400001000ff */
[----:B------:R-:W-:-:S02]  /*02e0*/  HFMA2 R13, R10, R13, -RZ ;  /* 0x0000000d0a0d7231 */ /* 0x000fc400001000ff */
[----:B------:R-:W-:Y:S02]  /*02f0*/  HADD2.F32 R12, -RZ, R2.H1_H1 ;  /* 0x30000002ff0c7230 */ /* 0x000fe40000004100 */
[--C-:B------:R-:W-:Y:S02]  /*0300*/  HADD2.F32 R16, -RZ, R11.reuse.H0_H0 ;  /* 0x2000000bff107230 */ /* 0x100fe40000004100 */
[----:B------:R-:W-:Y:S02]  /*0310*/  HADD2.F32 R11, -RZ, R11.H1_H1 ;  /* 0x3000000bff0b7230 */ /* 0x000fe40000004100 */
[--C-:B------:R-:W-:Y:S02]  /*0320*/  HADD2.F32 R14, -RZ, R13.reuse.H0_H0 ;  /* 0x2000000dff0e7230 */ /* 0x100fe40000004100 */
[----:B------:R-:W-:Y:S02]  /*0330*/  HADD2.F32 R15, -RZ, R10.H0_H0 ;  /* 0x2000000aff0f7230 */ /* 0x000fe40000004100 */
[----:B------:R-:W-:Y:S01]  /*0340*/  FFMA.FTZ R11, R11, 0.044714998453855514526, R12 ;  /* 0x3d3727130b0b7823 */ /* 0x000fe2000001000c */
[----:B------:R-:W-:-:S02]  /*0350*/  HADD2.F32 R13, -RZ, R13.H1_H1 ;  /* 0x3000000dff0d7230 */ /* 0x000fc40000004100 */
[----:B------:R-:W-:Y:S02]  /*0360*/  HADD2.F32 R12, -RZ, R10.H1_H1 ;  /* 0x3000000aff0c7230 */ /* 0x000fe40000004100 */
[----:B------:R-:W-:Y:S02]  /*0370*/  HADD2.F32 R17, -RZ, R2.H0_H0 ;  /* 0x20000002ff117230 */ /* 0x000fe40000004100 */
[----:B------:R-:W-:Y:S01]  /*0380*/  FFMA.FTZ R14, R14, 0.044714998453855514526, R15 ;  /* 0x3d3727130e0e7823 */ /* 0x000fe2000001000f */
[----:B------:R-:W-:Y:S01]  /*0390*/  FFMA.FTZ R12, R13, 0.044714998453855514526, R12 ;  /* 0x3d3727130d0c7823 */ /* 0x000fe2000001000c */
[----:B------:R-:W-:Y:S01]  /*03a0*/  FMUL.FTZ R11, R11, 0.79788458347320556641 ;  /* 0x3f4c422a0b0b7820 */ /* 0x000fe20000410000 */
[----:B------:R-:W-:Y:S01]  /*03b0*/  FFMA.FTZ R16, R16, 0.044714998453855514526, R17 ;  /* 0x3d37271310107823 */ /* 0x000fe20000010011 */
[----:B------:R-:W-:Y:S01]  /*03c0*/  FMUL.FTZ R14, R14, 0.79788458347320556641 ;  /* 0x3f4c422a0e0e7820 */ /* 0x000fe20000410000 */
[----:B------:R-:W-:Y:S02]  /*03d0*/  FMUL.FTZ R15, R12, 0.79788458347320556641 ;  /* 0x3f4c422a0c0f7820 */ /* 0x000fe40000410000 */
[----:B------:R-:W-:Y:S01]  /*03e0*/  FMUL.FTZ R16, R16, 0.79788458347320556641 ;  /* 0x3f4c422a10107820 */ /* 0x000fe20000410000 */
[----:B------:R-:W0:Y:S08]  /*03f0*/  MUFU.TANH R11, R11 ;  /* 0x0000000b000b7308 */ /* 0x000e300000002400 */
[----:B------:R-:W1:Y:S08]  /*0400*/  MUFU.TANH R14, R14 ;  /* 0x0000000e000e7308 */ /* 0x000e700000002400 */
[----:B------:R-:W2:Y:S08]  /*0410*/  MUFU.TANH R15, R15 ;  /* 0x0000000f000f7308 */ /* 0x000eb00000002400 */
[----:B------:R-:W3:Y:S01]  /*0420*/  MUFU.TANH R16, R16 ;  /* 0x0000001000107308 */ /* 0x000ee20000002400 */
[----:B0-----:R-:W-:Y:S01]  /*0430*/  FADD.FTZ R12, R11, 1 ;  /* 0x3f8000000b0c7421 */ /* 0x001fe20000010000 */
[----:B-1----:R-:W-:-:S03]  /*0440*/  FADD.FTZ R13, R14, 1 ;  /* 0x3f8000000e0d7421 */ /* 0x002fc60000010000 */
[----:B------:R-:W-:Y:S01]  /*0450*/  FMUL.FTZ R11, R12, 0.5 ;  /* 0x3f0000000c0b7820 */ /* 0x000fe20000410000 */
[----:B--2---:R-:W-:Y:S01]  /*0460*/  FADD.FTZ R17, R15, 1 ;  /* 0x3f8000000f117421 */ /* 0x004fe20000010000 */
[----:B------:R-:W-:-:S03]  /*0470*/  FMUL.FTZ R13, R13, 0.5 ;  /* 0x3f0000000d0d7820 */ /* 0x000fc60000410000 */
[----:B------:R-:W-:Y:S01]  /*0480*/  FMUL.FTZ R12, R17, 0.5 ;  /* 0x3f000000110c7820 */ /* 0x000fe20000410000 */
[----:B---3--:R-:W-:-:S04]  /*0490*/  FADD.FTZ R16, R16, 1 ;  /* 0x3f80000010107421 */ /* 0x008fc80000010000 */
[----:B------:R-:W-:Y:S01]  /*04a0*/  F2FP.F16.F32.PACK_AB R12, R12, R13 ;  /* 0x0000000d0c0c723e */ /* 0x000fe200000000ff */
[----:B------:R-:W-:-:S05]  /*04b0*/  FMUL.FTZ R16, R16, 0.5 ;  /* 0x3f00000010107820 */ /* 0x000fca0000410000 */
[----:B------:R-:W-:Y:S01]  /*04c0*/  F2FP.F16.F32.PACK_AB R11, R11, R16 ;  /* 0x000000100b0b723e */ /* 0x000fe200000000ff */
[----:B------:R-:W-:-:S04]  /*04d0*/  HFMA2 R13, R10, R12, -RZ ;  /* 0x0000000c0a0d7231 */ /* 0x000fc800001000ff */
[----:B------:R-:W-:Y:S01]  /*04e0*/  HMUL2 R11, R2, R11 ;  /* 0x0000000b020b7232 */ /* 0x000fe20000000000 */
[----:B------:R0:W-:Y:S04]  /*04f0*/  STG.E desc[UR6][R4.64+0x4], R13 ;  /* 0x0000040d04007986 */ /* 0x0001e8000c101906 */
[----:B------:R0:W-:Y:S01]  /*0500*/  STG.E desc[UR6][R4.64], R11 ;  /* 0x0000000b04007986 */ /* 0x0001e2000c101906 */
[----:B------:R-:W-:Y:S05]  /*0510*/  @!P0 BRA `(.L_x_4) ;  /* 0xfffffffc00148947 */ /* 0x000fea000383ffff */
[----:B------:R-:W-:Y:S05]  /*0520*/  EXIT ;  /* 0x000000000000794d */ /* 0x000fea0003800000 */
.L_x_3:
[----:B01-3--:R-:W-:-:S05]  /*0530*/  IMAD.WIDE R6, R3, 0x4, R4 ;  /* 0x0000000403067825 */ /* 0x00bfca00078e0204 */
[----:B------:R-:W3:Y:S04]  /*0540*/  LDG.E R2, desc[UR6][R6.64+0x4] ;  /* 0x0000040606027981 */ /* 0x000ee8000c1e1900 */
[----:B--2---:R-:W2:Y:S01]  /*0550*/  LDG.E R8, desc[UR6][R6.64] ;  /* 0x0000000606087981 */ /* 0x004ea2000c1e1900 */
[----:B------:R-:W-:-:S04]  /*0560*/  LEA R3, R0, R3, 0x1 ;  /* 0x0000000300037211 */ /* 0x000fc800078e08ff */
[----:B------:R-:W-:Y:S01]  /*0570*/  ISETP.GE.AND P0, PT, R3, UR5, PT ;  /* 0x0000000503007c0c */ /* 0x000fe2000bf06270 */
[----:B---3--:R-:W-:Y:S02]  /*0580*/  HMUL2 R12, R2, R2 ;  /* 0x00000002020c7232 */ /* 0x008fe40000000000 */
[----:B--2---:R-:W-:Y:S02]  /*0590*/  HMUL2 R9, R8, R8 ;  /* 0x0000000808097232 */ /* 0x004fe40000000000 */
[----:B------:R-:W-:Y:S02]  /*05a0*/  HFMA2 R12, R2, R12, -RZ ;  /* 0x0000000c020c7231 */ /* 0x000fe400001000ff */
[----:B------:R-:W-:Y:S02]  /*05b0*/  HFMA2 R9, R8, R9, -RZ ;  /* 0x0000000908097231 */ /* 0x000fe400001000ff */
[----:B------:R-:W-:Y:S02]  /*05c0*/  HADD2.F32 R14, -RZ, R2.H0_H0 ;  /* 0x20000002ff0e7230 */ /* 0x000fe40000004100 */
[----:B------:R-:W-:-:S02]  /*05d0*/  HADD2.F32 R11, -RZ, R8.H0_H0 ;  /* 0x20000008ff0b7230 */ /* 0x000fc40000004100 */
[----:B------:R-:W-:Y:S02]  /*05e0*/  HADD2.F32 R13, -RZ, R12.H0_H0 ;  /* 0x2000000cff0d7230 */ /* 0x000fe40000004100 */
[----:B------:R-:W-:-:S03]  /*05f0*/  HADD2.F32 R10, -RZ, R9.H0_H0 ;  /* 0x20000009ff0a7230 */ /* 0x000fc60000004100 */
[----:B------:R-:W-:Y:S01]  /*0600*/  FFMA.FTZ R14, R13, 0.044714998453855514526, R14 ;  /* 0x3d3727130d0e7823 */ /* 0x000fe2000001000e */
[----:B------:R-:W-:Y:S02]  /*0610*/  HADD2.F32 R12, -RZ, R12.H1_H1 ;  /* 0x3000000cff0c7230 */ /* 0x000fe40000004100 */
[----:B------:R-:W-:Y:S02]  /*0620*/  HADD2.F32 R13, -RZ, R2.H1_H1 ;  /* 0x30000002ff0d7230 */ /* 0x000fe40000004100 */
[----:B------:R-:W-:Y:S01]  /*0630*/  FFMA.FTZ R11, R10, 0.044714998453855514526, R11 ;  /* 0x3d3727130a0b7823 */ /* 0x000fe2000001000b */
[----:B------:R-:W-:Y:S02]  /*0640*/  HADD2.F32 R9, -RZ, R9.H1_H1 ;  /* 0x30000009ff097230 */ /* 0x000fe40000004100 */
[----:B------:R-:W-:Y:S02]  /*0650*/  HADD2.F32 R10, -RZ, R8.H1_H1 ;  /* 0x30000008ff0a7230 */ /* 0x000fe40000004100 */
[----:B------:R-:W-:Y:S01]  /*0660*/  FFMA.FTZ R12, R12, 0.044714998453855514526, R13 ;  /* 0x3d3727130c0c7823 */ /* 0x000fe2000001000d */
[----:B------:R-:W-:-:S02]  /*0670*/  FMUL.FTZ R14, R14, 0.79788458347320556641 ;  /* 0x3f4c422a0e0e7820 */ /* 0x000fc40000410000 */
        /* <DEDUP_REMOVED lines=11> */
[----:B------:R-:W-:Y:S01]  /*0730*/  FMUL.FTZ R15, R15, 0.5 ;  /* 0x3f0000000f0f7820 */ /* 0x000fe20000410000 */
[----:B--2---:R-:W-:-:S04]  /*0740*/  FADD.FTZ R11, R11, 1 ;  /* 0x3f8000000b0b7421 */ /* 0x004fc80000010000 */
[----:B------:R-:W-:Y:S01]  /*0750*/  F2FP.F16.F32.PACK_AB R12, R15, R12 ;  /* 0x0000000c0f0c723e */ /* 0x000fe200000000ff */
[----:B------:R-:W-:Y:S01]  /*0760*/  FMUL.FTZ R11, R11, 0.5 ;  /* 0x3f0000000b0b7820 */ /* 0x000fe20000410000 */
[----:B---3--:R-:W-:-:S04]  /*0770*/  FADD.FTZ R10, R9, 1 ;  /* 0x3f800000090a7421 */ /* 0x008fc80000010000 */
        /* <DEDUP_REMOVED lines=8> */
.L_x_2:
[----:B------:R-:W0:Y:S02]  /*0800*/  LDCU.64 UR4, c[0x0][0x388] ;  /* 0x00007100ff0477ac */ /* 0x000e240008000a00 */
[----:B0-----:R-:W-:-:S04]  /*0810*/  UISETP.NE.U32.AND UP0, UPT, UR4, URZ, UPT ;  /* 0x000000ff0400728c */ /* 0x001fc8000bf05070 */
[----:B------:R-:W-:-:S09]  /*0820*/  UISETP.NE.AND.EX UP0, UPT, UR5, URZ, UPT, UP0 ;  /* 0x000000ff0500728c */ /* 0x000fd2000bf05300 */
[----:B------:R-:W-:Y:S05]  /*0830*/  BRA.U !UP0, `(.L_x_5) ;  /* 0x0000000908007547 */ /* 0x000fea000b800000 */
[----:B------:R-:W0:Y:S01]  /*0840*/  LDCU.64 UR4, c[0x0][0x3a8] ;  /* 0x00007500ff0477ac */ /* 0x000e220008000a00 */
[----:B------:R-:W1:Y:S01]  /*0850*/  LDC R2, c[0x0][0x3b0] ;  /* 0x0000ec00ff027b82 */ /* 0x000e620000000800 */
[----:B------:R-:W2:Y:S07]  /*0860*/  LDCU UR8, c[0x0][0x3a0] ;  /* 0x00007400ff0877ac */ /* 0x000eae0008000800 */
[----:B------:R-:W3:Y:S08]  /*0870*/  LDC.64 R6, c[0x0][0x390] ;  /* 0x0000e400ff067b82 */ /* 0x000ef00000000a00 */
[----:B------:R-:W4:Y:S01]  /*0880*/  LDC.64 R8, c[0x0][0x398] ;  /* 0x0000e600ff087b82 */ /* 0x000f220000000a00 */
[----:B0-----:R-:W-:-:S04]  /*0890*/  ISETP.NE.U32.AND P0, PT, RZ, UR4, PT ;  /* 0x00000004ff007c0c */ /* 0x001fc8000bf05070 */
[----:B------:R-:W-:-:S03]  /*08a0*/  ISETP.NE.AND.EX P0, PT, RZ, UR5, PT, P0 ;  /* 0x00000005ff007c0c */ /* 0x000fc6000bf05300 */
[----:B------:R-:W0:Y:S08]  /*08b0*/  LDC.64 R10, c[0x0][0x380] ;  /* 0x0000e000ff0a7b82 */ /* 0x000e300000000a00 */
[----:B--2---:R-:W0:Y:S02]  /*08c0*/  LDC.64 R4, c[0x0][0x388] ;  /* 0x0000e200ff047b82 */ /* 0x004e240000000a00 */
.L_x_6:
[----:B--2---:R-:W2:Y:S01]  /*08d0*/  @P0 LDC.64 R14, c[0x0][0x3a8] ;  /* 0x0000ea00ff0e0b82 */ /* 0x004ea20000000a00 */
[----:B------:R-:W-:-:S05]  /*08e0*/  IMAD.HI R12, R3, 0x66666667, RZ ;  /* 0x66666667030c7827 */ /* 0x000fca00078e02ff */
[----:B------:R-:W-:-:S04]  /*08f0*/  SHF.R.U32.HI R13, RZ, 0x1f, R12 ;  /* 0x0000001fff0d7819 */ /* 0x000fc8000001160c */
[----:B------:R-:W-:Y:S02]  /*0900*/  LEA.HI.SX32 R12, R12, R13, 0x12 ;  /* 0x0000000d0c0c7211 */ /* 0x000fe400078f92ff */
[----:B------:R-:W-:-:S03]  /*0910*/  MOV R13, RZ ;  /* 0x000000ff000d7202 */ /* 0x000fc60000000f00 */
[----:B--2---:R-:W-:-:S05]  /*0920*/  @P0 IMAD.WIDE R14, R12, 0x4, R14 ;  /* 0x000000040c0e0825 */ /* 0x004fca00078e020e */
[----:B------:R-:W2:Y:S01]  /*0930*/  @P0 LDG.E R13, desc[UR6][R14.64] ;  /* 0x000000060e0d0981 */ /* 0x000ea2000c1e1900 */
[----:B-1----:R-:W-:Y:S01]  /*0940*/  IABS R16, R2 ;  /* 0x0000000200107213 */ /* 0x002fe20000000000 */
[----:B------:R-:W-:-:S03]  /*0950*/  HFMA2 R18, -RZ, RZ, 0, 0 ;  /* 0x00000000ff127431 */ /* 0x000fc600000001ff */
[----:B------:R-:W1:Y:S08]  /*0960*/  I2F.RP R17, R16 ;  /* 0x0000001000117306 */ /* 0x000e700000209400 */
[----:B-1----:R-:W1:Y:S02]  /*0970*/  MUFU.RCP R17, R17 ;  /* 0x0000001100117308 */ /* 0x002e640000001000 */
[----:B-1----:R-:W-:-:S06]  /*0980*/  IADD3 R19, PT, PT, R17, 0xffffffe, RZ ;  /* 0x0ffffffe11137810 */ /* 0x002fcc0007ffe0ff */
[----:B------:R-:W1:Y:S02]  /*0990*/  F2I.FTZ.U32.TRUNC.NTZ R19, R19 ;  /* 0x0000001300137305 */ /* 0x000e64000021f000 */
[----:B-1----:R-:W-:-:S05]  /*09a0*/  IADD3 R21, PT, PT, RZ, -R19, RZ ;  /* 0x80000013ff157210 */ /* 0x002fca0007ffe0ff */
[----:B------:R-:W-:-:S04]  /*09b0*/  IMAD R21, R21, R16, RZ ;  /* 0x0000001015157224 */ /* 0x000fc800078e02ff */
[----:B------:R-:W-:Y:S01]  /*09c0*/  IMAD.HI.U32 R18, R19, R21, R18 ;  /* 0x0000001513127227 */ /* 0x000fe200078e0012 */
[----:B--2---:R-:W-:-:S04]  /*09d0*/  IADD3 R13, PT, PT, R12, R13, RZ ;  /* 0x0000000d0c0d7210 */ /* 0x004fc80007ffe0ff */
[----:B------:R-:W-:Y:S02]  /*09e0*/  IABS R15, R13 ;  /* 0x0000000d000f7213 */ /* 0x000fe40000000000 */
[----:B------:R-:W-:-:S03]  /*09f0*/  LOP3.LUT R13, R13, R2, RZ, 0x3c, !PT ;  /* 0x000000020d0d7212 */ /* 0x000fc600078e3cff */
[----:B------:R-:W-:Y:S01]  /*0a00*/  IMAD.HI.U32 R14, R18, R15, RZ ;  /* 0x0000000f120e7227 */ /* 0x000fe200078e00ff */
[----:B------:R-:W-:-:S04]  /*0a10*/  ISETP.GE.AND P3, PT, R13, RZ, PT ;  /* 0x000000ff0d00720c */ /* 0x000fc80003f66270 */
[----:B------:R-:W-:-:S05]  /*0a20*/  IADD3 R17, PT, PT, -R14, RZ, RZ ;  /* 0x000000ff0e117210 */ /* 0x000fca0007ffe1ff */
[----:B------:R-:W-:Y:S01]  /*0a30*/  IMAD R15, R16, R17, R15 ;  /* 0x00000011100f7224 */ /* 0x000fe200078e020f */
[----:B------:R-:W-:-:S04]  /*0a40*/  LOP3.LUT R17, RZ, R2, RZ, 0x33, !PT ;  /* 0x00000002ff117212 */ /* 0x000fc800078e33ff */
[----:B------:R-:W-:-:S13]  /*0a50*/  ISETP.GT.U32.AND P2, PT, R16, R15, PT ;  /* 0x0000000f1000720c */ /* 0x000fda0003f44070 */
[-C--:B------:R-:W-:Y:S02]  /*0a60*/  @!P2 IADD3 R15, PT, PT, R15, -R16.reuse, RZ ;  /* 0x800000100f0fa210 */ /* 0x080fe40007ffe0ff */
[----:B------:R-:W-:Y:S02]  /*0a70*/  @!P2 IADD3 R14, PT, PT, R14, 0x1, RZ ;  /* 0x000000010e0ea810 */ /* 0x000fe40007ffe0ff */
[----:B------:R-:W-:-:S13]  /*0a80*/  ISETP.GE.U32.AND P1, PT, R15, R16, PT ;  /* 0x000000100f00720c */ /* 0x000fda0003f26070 */
[----:B------:R-:W-:Y:S02]  /*0a90*/  @P1 IADD3 R14, PT, PT, R14, 0x1, RZ ;  /* 0x000000010e0e1810 */ /* 0x000fe40007ffe0ff */
[----:B------:R-:W-:Y:S02]  /*0aa0*/  ISETP.NE.AND P1, PT, R2, RZ, PT ;  /* 0x000000ff0200720c */ /* 0x000fe40003f25270 */
[----:B------:R-:W-:-:S04]  /*0ab0*/  @!P3 IADD3 R14, PT, PT, -R14, RZ, RZ ;  /* 0x000000ff0e0eb210 */ /* 0x000fc80007ffe1ff */
[----:B------:R-:W-:-:S05]  /*0ac0*/  SEL R23, R17, R14, !P1 ;  /* 0x0000000e11177207 */ /* 0x000fca0004800000 */
[----:B---3--:R-:W-:-:S06]  /*0ad0*/  IMAD.WIDE R22, R23, 0x4, R6 ;  /* 0x0000000417167825 */ /* 0x008fcc00078e0206 */
[----:B------:R-:W2:Y:S01]  /*0ae0*/  LDG.E R22, desc[UR6][R22.64] ;  /* 0x0000000616167981 */ /* 0x000ea2000c1e1900 */
[----:B------:R-:W-:Y:S02]  /*0af0*/  IMAD R25, R12, -0xa000, R3 ;  /* 0xffff60000c197824 */ /* 0x000fe400078e0203 */
[----:B0-----:R-:W-:-:S04]  /*0b00*/  IMAD.WIDE R12, R3, 0x4, R10 ;  /* 0x00000004030c7825 */ /* 0x001fc800078e020a */
[----:B------:R-:W-:Y:S01]  /*0b10*/  IMAD.WIDE R14, R25, 0x4, R4 ;  /* 0x00000004190e7825 */ /* 0x000fe200078e0204 */
[----:B------:R-:W3:Y:S05]  /*0b20*/  LDG.E R20, desc[UR6][R12.64] ;  /* 0x000000060c147981 */ /* 0x000eea000c1e1900 */
[----:B------:R-:W3:Y:S01]  /*0b30*/  LDG.E.CONSTANT R15, desc[UR6][R14.64] ;  /* 0x000000060e0f7981 */ /* 0x000ee2000c1e9900 */
[----:B--2---:R-:W-:-:S04]  /*0b40*/  IMAD R25, R22, 0xa000, R25 ;  /* 0x0000a00016197824 */ /* 0x004fc800078e0219 */
[----:B----4-:R-:W-:-:S05]  /*0b50*/  IMAD.WIDE R24, R25, 0x4, R8 ;  /* 0x0000000419187825 */ /* 0x010fca00078e0208 */
[----:B------:R0:W2:Y:S01]  /*0b60*/  LDG.E R19, desc[UR6][R24.64] ;  /* 0x0000000618137981 */ /* 0x0000a2000c1e1900 */
[----:B---3--:R-:W-:-:S04]  /*0b70*/  HADD2 R20, R20, R15 ;  /* 0x0000000f14147230 */ /* 0x008fc80000000000 */
[C---:B------:R-:W-:Y:S02]  /*0b80*/  HMUL2 R15, R20.reuse, R20 ;  /* 0x00000014140f7232 */ /* 0x040fe40000000000 */
[----:B------:R-:W-:Y:S02]  /*0b90*/  HADD2.F32 R26, -RZ, R20.H0_H0 ;  /* 0x20000014ff1a7230 */ /* 0x000fe40000004100 */
[----:B------:R-:W-:-:S05]  /*0ba0*/  HFMA2 R15, R20, R15, -RZ ;  /* 0x0000000f140f7231 */ /* 0x000fca00001000ff */
[--C-:B------:R-:W-:Y:S02]  /*0bb0*/  HADD2.F32 R21, -RZ, R15.reuse.H0_H0 ;  /* 0x2000000fff157230 */ /* 0x100fe40000004100 */
[----:B------:R-:W-:Y:S02]  /*0bc0*/  HADD2.F32 R22, -RZ, R15.H1_H1 ;  /* 0x3000000fff167230 */ /* 0x000fe40000004100 */
[----:B------:R-:W-:Y:S02]  /*0bd0*/  HADD2.F32 R15, -RZ, R20.H1_H1 ;  /* 0x30000014ff0f7230 */ /* 0x000fe40000004100 */
[----:B------:R-:W-:-:S03]  /*0be0*/  FFMA.FTZ R21, R21, 0.044714998453855514526, R26 ;  /* 0x3d37271315157823 */ /* 0x000fc6000001001a */
[----:B------:R-:W-:Y:S01]  /*0bf0*/  FFMA.FTZ R15, R22, 0.044714998453855514526, R15 ;  /* 0x3d372713160f7823 */ /* 0x000fe2000001000f */
[----:B------:R-:W-:Y:S01]  /*0c00*/  FMUL.FTZ R23, R21, 0.79788458347320556641 ;  /* 0x3f4c422a15177820 */ /* 0x000fe20000410000 */
[----:B------:R-:W-:Y:S02]  /*0c10*/  IADD3 R21, PT, PT, R3, 0x1, RZ ;  /* 0x0000000103157810 */ /* 0x000fe40007ffe0ff */
[----:B0-----:R-:W-:Y:S02]  /*0c20*/  FMUL.FTZ R25, R15, 0.79788458347320556641 ;  /* 0x3f4c422a0f197820 */ /* 0x001fe40000410000 */
[----:B------:R-:W0:Y:S01]  /*0c30*/  @P0 LDC.64 R14, c[0x0][0x3a8] ;  /* 0x0000ea00ff0e0b82 */ /* 0x000e220000000a00 */
[----:B------:R-:W1:Y:S08]  /*0c40*/  MUFU.TANH R23, R23 ;  /* 0x0000001700177308 */ /* 0x000e700000002400 */
[----:B------:R-:W3:Y:S01]  /*0c50*/  MUFU.TANH R25, R25 ;  /* 0x0000001900197308 */ /* 0x000ee20000002400 */
[----:B-1----:R-:W-:-:S04]  /*0c60*/  FADD.FTZ R22, R23, 1 ;  /* 0x3f80000017167421 */ /* 0x002fc80000010000 */
[----:B------:R-:W-:Y:S01]  /*0c70*/  FMUL.FTZ R24, R22, 0.5 ;  /* 0x3f00000016187820 */ /* 0x000fe20000410000 */
[----:B------:R-:W-:-:S04]  /*0c80*/  IMAD.HI R22, R21, 0x66666667, RZ ;  /* 0x6666666715167827 */ /* 0x000fc800078e02ff */
[----:B---3--:R-:W-:Y:S01]  /*0c90*/  FADD.FTZ R26, R25, 1 ;  /* 0x3f800000191a7421 */ /* 0x008fe20000010000 */
[----:B------:R-:W-:-:S03]  /*0ca0*/  SHF.R.U32.HI R23, RZ, 0x1f, R22 ;  /* 0x0000001fff177819 */ /* 0x000fc60000011616 */
[----:B------:R-:W-:-:S05]  /*0cb0*/  FMUL.FTZ R27, R26, 0.5 ;  /* 0x3f0000001a1b7820 */ /* 0x000fca0000410000 */
[----:B------:R-:W-:-:S05]  /*0cc0*/  F2FP.F16.F32.PACK_AB R24, R27, R24 ;  /* 0x000000181b18723e */ /* 0x000fca00000000ff */
[----:B------:R-:W-:Y:S01]  /*0cd0*/  HMUL2 R24, R20, R24 ;  /* 0x0000001814187232 */ /* 0x000fe20000000000 */
[----:B------:R-:W-:Y:S02]  /*0ce0*/  LEA.HI.SX32 R20, R22, R23, 0x12 ;  /* 0x0000001716147211 */ /* 0x000fe400078f92ff */
[----:B------:R-:W-:-:S03]  /*0cf0*/  MOV R23, RZ ;  /* 0x000000ff00177202 */ /* 0x000fc60000000f00 */
[----:B0-----:R-:W-:-:S04]  /*0d00*/  @P0 IMAD.WIDE R14, R20, 0x4, R14 ;  /* 0x00000004140e0825 */ /* 0x001fc800078e020e */
[----:B--2---:R-:W-:-:S05]  /*0d10*/  HFMA2 R19, R24, R19, -RZ ;  /* 0x0000001318137231 */ /* 0x004fca00001000ff */
[----:B------:R0:W-:Y:S04]  /*0d20*/  STG.E desc[UR6][R12.64], R19 ;  /* 0x000000130c007986 */ /* 0x0001e8000c101906 */
[----:B------:R-:W2:Y:S01]  /*0d30*/  @P0 LDG.E R23, desc[UR6][R14.64] ;  /* 0x000000060e170981 */ /* 0x000ea2000c1e1900 */
[----:B------:R-:W-:-:S03]  /*0d40*/  IMAD R21, R20, -0xa000, R21 ;  /* 0xffff600014157824 */ /* 0x000fc600078e0215 */
[----:B------:R-:W3:Y:S01]  /*0d50*/  LDG.E R15, desc[UR6][R12.64+0x4] ;  /* 0x000004060c0f7981 */ /* 0x000ee2000c1e1900 */
[----:B--2---:R-:W-:-:S04]  /*0d60*/  IADD3 R23, PT, PT, R20, R23, RZ ;  /* 0x0000001714177210 */ /* 0x004fc80007ffe0ff */
[----:B------:R-:W-:Y:S02]  /*0d70*/  IABS R25, R23 ;  /* 0x0000001700197213 */ /* 0x000fe40000000000 */
[----:B------:R-:W-:-:S03]  /*0d80*/  LOP3.LUT R23, R23, R2, RZ, 0x3c, !PT ;  /* 0x0000000217177212 */ /* 0x000fc600078e3cff */
[----:B------:R-:W-:Y:S01]  /*0d90*/  IMAD.HI.U32 R18, R18, R25, RZ ;  /* 0x0000001912127227 */ /* 0x000fe200078e00ff */
[----:B------:R-:W-:-:S04]  /*0da0*/  ISETP.GE.AND P4, PT, R23, RZ, PT ;  /* 0x000000ff1700720c */ /* 0x000fc80003f86270 */
[----:B------:R-:W-:-:S05]  /*0db0*/  IADD3 R22, PT, PT, -R18, RZ, RZ ;  /* 0x000000ff12167210 */ /* 0x000fca0007ffe1ff */
[----:B------:R-:W-:-:S05]  /*0dc0*/  IMAD R25, R16, R22, R25 ;  /* 0x0000001610197224 */ /* 0x000fca00078e0219 */
[----:B------:R-:W-:-:S13]  /*0dd0*/  ISETP.GT.U32.AND P3, PT, R16, R25, PT ;  /* 0x000000191000720c */ /* 0x000fda0003f64070 */
[-C--:B------:R-:W-:Y:S02]  /*0de0*/  @!P3 IADD3 R25, PT, PT, R25, -R16.reuse, RZ ;  /* 0x800000101919b210 */ /* 0x080fe40007ffe0ff */
[----:B------:R-:W-:Y:S02]  /*0df0*/  @!P3 IADD3 R18, PT, PT, R18, 0x1, RZ ;  /* 0x000000011212b810 */ /* 0x000fe40007ffe0ff */
[----:B------:R-:W-:-:S13]  /*0e00*/  ISETP.GE.U32.AND P2, PT, R25, R16, PT ;  /* 0x000000101900720c */ /* 0x000fda0003f46070 */
[----:B------:R-:W-:-:S04]  /*0e10*/  @P2 IADD3 R18, PT, PT, R18, 0x1, RZ ;  /* 0x0000000112122810 */ /* 0x000fc80007ffe0ff */
[----:B------:R-:W-:-:S04]  /*0e20*/  @!P4 IADD3 R18, PT, PT, -R18, RZ, RZ ;  /* 0x000000ff1212c210 */ /* 0x000fc80007ffe1ff */
[----:B0-----:R-:W-:-:S05]  /*0e30*/  SEL R19, R17, R18, !P1 ;  /* 0x0000001211137207 */ /* 0x001fca0004800000 */
[----:B------:R-:W-:-:S06]  /*0e40*/  IMAD.WIDE R18, R19, 0x4, R6 ;  /* 0x0000000413127825 */ /* 0x000fcc00078e0206 */
[----:B------:R-:W2:Y:S01]  /*0e50*/  LDG.E R18, desc[UR6][R18.64] ;  /* 0x0000000612127981 */ /* 0x000ea2000c1e1900 */
[----:B------:R-:W-:-:S06]  /*0e60*/  IMAD.WIDE R16, R21, 0x4, R4 ;  /* 0x0000000415107825 */ /* 0x000fcc00078e0204 */
[----:B------:R-:W3:Y:S01]  /*0e70*/  LDG.E.CONSTANT R16, desc[UR6][R16.64] ;  /* 0x0000000610107981 */ /* 0x000ee2000c1e9900 */
[----:B--2---:R-:W-:-:S04]  /*0e80*/  IMAD R21, R18, 0xa000, R21 ;  /* 0x0000a00012157824 */ /* 0x004fc800078e0215 */
[----:B------:R-:W-:-:S05]  /*0e90*/  IMAD.WIDE R20, R21, 0x4, R8 ;  /* 0x0000000415147825 */ /* 0x000fca00078e0208 */
[----:B------:R-:W2:Y:S01]  /*0ea0*/  LDG.E R14, desc[UR6][R20.64] ;  /* 0x00000006140e7981 */ /* 0x000ea2000c1e1900 */
[----:B---3--:R-:W-:-:S04]  /*0eb0*/  HADD2 R15, R15, R16 ;  /* 0x000000100f0f7230 */ /* 0x008fc80000000000 */
[----:B------:R-:W-:-:S04]  /*0ec0*/  HMUL2 R17, R15, R15 ;  /* 0x0000000f0f117232 */ /* 0x000fc80000000000 */
[----:B------:R-:W-:Y:S02]  /*0ed0*/  HFMA2 R17, R15, R17, -RZ ;  /* 0x000000110f117231 */ /* 0x000fe400001000ff */
[--C-:B------:R-:W-:Y:S02]  /*0ee0*/  HADD2.F32 R23, -RZ, R15.reuse.H0_H0 ;  /* 0x2000000fff177230 */ /* 0x100fe40000004100 */
[----:B------:R-:W-:Y:S02]  /*0ef0*/  HADD2.F32 R16, -RZ, R15.H1_H1 ;  /* 0x3000000fff107230 */ /* 0x000fe40000004100 */
[--C-:B------:R-:W-:Y:S02]  /*0f00*/  HADD2.F32 R18, -RZ, R17.reuse.H0_H0 ;  /* 0x20000011ff127230 */ /* 0x100fe40000004100 */
[----:B------:R-:W-:-:S03]  /*0f10*/  HADD2.F32 R19, -RZ, R17.H1_H1 ;  /* 0x30000011ff137230 */ /* 0x000fc60000004100 */
[----:B------:R-:W-:Y:S02]  /*0f20*/  FFMA.FTZ R18, R18, 0.044714998453855514526, R23 ;  /* 0x3d37271312127823 */ /* 0x000fe40000010017 */
[----:B------:R-:W-:Y:S02]  /*0f30*/  FFMA.FTZ R16, R19, 0.044714998453855514526, R16 ;  /* 0x3d37271313107823 */ /* 0x000fe40000010010 */
[----:B------:R-:W-:Y:S02]  /*0f40*/  FMUL.FTZ R18, R18, 0.79788458347320556641 ;  /* 0x3f4c422a12127820 */ /* 0x000fe40000410000 */
[----:B------:R-:W-:-:S04]  /*0f50*/  FMUL.FTZ R17, R16, 0.79788458347320556641 ;  /* 0x3f4c422a10117820 */ /* 0x000fc80000410000 */
[----:B------:R-:W0:Y:S08]  /*0f60*/  MUFU.TANH R18, R18 ;  /* 0x0000001200127308 */ /* 0x000e300000002400 */
[----:B------:R-:W1:Y:S01]  /*0f70*/  MUFU.TANH R17, R17 ;  /* 0x0000001100117308 */ /* 0x000e620000002400 */
[----:B0-----:R-:W-:-:S04]  /*0f80*/  FADD.FTZ R16, R18, 1 ;  /* 0x3f80000012107421 */ /* 0x001fc80000010000 */
[----:B------:R-:W-:Y:S01]  /*0f90*/  FMUL.FTZ R16, R16, 0.5 ;  /* 0x3f00000010107820 */ /* 0x000fe20000410000 */
[----:B-1----:R-:W-:-:S04]  /*0fa0*/  FADD.FTZ R19, R17, 1 ;  /* 0x3f80000011137421 */ /* 0x002fc80000010000 */
[----:B------:R-:W-:-:S05]  /*0fb0*/  FMUL.FTZ R19, R19, 0.5 ;  /* 0x3f00000013137820 */ /* 0x000fca0000410000 */
[----:B------:R-:W-:-:S05]  /*0fc0*/  F2FP.F16.F32.PACK_AB R16, R19, R16 ;  /* 0x000000101310723e */ /* 0x000fca00000000ff */
[----:B------:R-:W-:Y:S01]  /*0fd0*/  HMUL2 R15, R15, R16 ;  /* 0x000000100f0f7232 */ /* 0x000fe20000000000 */
[----:B------:R-:W-:-:S04]  /*0fe0*/  LEA R3, R0, R3, 0x1 ;  /* 0x0000000300037211 */ /* 0x000fc800078e08ff */
[----:B------:R-:W-:Y:S01]  /*0ff0*/  ISETP.GE.AND P1, PT, R3, UR8, PT ;  /* 0x0000000803007c0c */ /* 0x000fe2000bf26270 */
[----:B--2---:R-:W-:-:S05]  /*1000*/  HFMA2 R15, R15, R14, -RZ ;  /* 0x0000000e0f0f7231 */ /* 0x004fca00001000ff */
[----:B------:R2:W-:Y:S07]  /*1010*/  STG.E desc[UR6][R12.64+0x4], R15 ;  /* 0x0000040f0c007986 */ /* 0x0005ee000c101906 */
[----:B------:R-:W-:Y:S05]  /*1020*/  @!P1 BRA `(.L_x_6) ;  /* 0xfffffff800289947 */ /* 0x000fea000383ffff */
[----:B------:R-:W-:Y:S05]  /*1030*/  EXIT ;  /* 0x000000000000794d */ /* 0x000fea0003800000 */
.L_x_5:
[----:B------:R-:W0:Y:S02]  /*1040*/  LDCU.64 UR4, c[0x0][0x3a8] ;  /* 0x00007500ff0477ac */ /* 0x000e240008000a00 */
[----:B0-----:R-:W-:-:S04]  /*1050*/  UISETP.NE.U32.AND UP0, UPT, UR4, URZ, UPT ;  /* 0x000000ff0400728c */ /* 0x001fc8000bf05070 */
[----:B------:R-:W-:-:S09]  /*1060*/  UISETP.NE.AND.EX UP0, UPT, UR5, URZ, UPT, UP0 ;  /* 0x000000ff0500728c */ /* 0x000fd2000bf05300 */
[----:B------:R-:W-:Y:S05]  /*1070*/  BRA.U !UP0, `(.L_x_7) ;  /* 0x0000000508fc7547 */ /* 0x000fea000b800000 */
[----:B------:R-:W0:Y:S01]  /*1080*/  LDC R2, c[0x0][0x3b0] ;  /* 0x0000ec00ff027b82 */ /* 0x000e220000000800 */
[----:B------:R-:W1:Y:S07]  /*1090*/  LDCU UR4, c[0x0][0x3a0] ;  /* 0x00007400ff0477ac */ /* 0x000e6e0008000800 */
[----:B------:R-:W2:Y:S08]  /*10a0*/  LDC.64 R10, c[0x0][0x380] ;  /* 0x0000e000ff0a7b82 */ /* 0x000eb00000000a00 */
[----:B------:R-:W3:Y:S01]  /*10b0*/  LDC.64 R8, c[0x0][0x390] ;  /* 0x0000e400ff087b82 */ /* 0x000ee20000000a00 */
[----:B0-----:R-:W-:-:S07]  /*10c0*/  IABS R16, R2 ;  /* 0x0000000200107213 */ /* 0x001fce0000000000 */
[----:B------:R-:W0:Y:S01]  /*10d0*/  LDC.64 R6, c[0x0][0x398] ;  /* 0x0000e600ff067b82 */ /* 0x000e220000000a00 */
[----:B------:R-:W4:Y:S07]  /*10e0*/  I2F.RP R12, R16 ;  /* 0x00000010000c7306 */ /* 0x000f2e0000209400 */
[----:B------:R-:W0:Y:S08]  /*10f0*/  LDC R2, c[0x0][0x3b0] ;  /* 0x0000ec00ff027b82 */ /* 0x000e300000000800 */
[----:B------:R-:W0:Y:S01]  /*1100*/  LDC.64 R4, c[0x0][0x3a8] ;  /* 0x0000ea00ff047b82 */ /* 0x000e220000000a00 */
[----:B----4-:R-:W4:Y:S02]  /*1110*/  MUFU.RCP R12, R12 ;  /* 0x0000000c000c7308 */ /* 0x010f240000001000 */
[----:B----4-:R-:W-:-:S06]  /*1120*/  IADD3 R18, PT, PT, R12, 0xffffffe, RZ ;  /* 0x0ffffffe0c127810 */ /* 0x010fcc0007ffe0ff */
[----:B------:R4:W5:Y:S02]  /*1130*/  F2I.FTZ.U32.TRUNC.NTZ R19, R18 ;  /* 0x0000001200137305 */ /* 0x000964000021f000 */
[----:B----4-:R-:W-:Y:S02]  /*1140*/  MOV R18, RZ ;  /* 0x000000ff00127202 */ /* 0x010fe40000000f00 */
[----:B-----5:R-:W-:-:S05]  /*1150*/  IADD3 R13, PT, PT, RZ, -R19, RZ ;  /* 0x80000013ff0d7210 */ /* 0x020fca0007ffe0ff */
[----:B------:R-:W-:-:S04]  /*1160*/  IMAD R13, R13, R16, RZ ;  /* 0x000000100d0d7224 */ /* 0x000fc800078e02ff */
[----:B0123--:R-:W-:-:S07]  /*1170*/  IMAD.HI.U32 R18, R19, R13, R18 ;  /* 0x0000000d13127227 */ /* 0x00ffce00078e0012 */
.L_x_8:
[----:B------:R-:W-:-:S05]  /*1180*/  IMAD.HI R17, R3, 0x66666667, RZ ;  /* 0x6666666703117827 */ /* 0x000fca00078e02ff */
[----:B0-----:R-:W-:-:S04]  /*1190*/  SHF.R.U32.HI R12, RZ, 0x1f, R17 ;  /* 0x0000001fff0c7819 */ /* 0x001fc80000011611 */
[----:B------:R-:W-:-:S05]  /*11a0*/  LEA.HI.SX32 R17, R17, R12, 0x12 ;  /* 0x0000000c11117211 */ /* 0x000fca00078f92ff */
[----:B------:R-:W-:-:S06]  /*11b0*/  IMAD.WIDE R12, R17, 0x4, R4 ;  /* 0x00000004110c7825 */ /* 0x000fcc00078e0204 */
[----:B------:R-:W2:Y:S01]  /*11c0*/  LDG.E R12, desc[UR6][R12.64] ;  /* 0x000000060c0c7981 */ /* 0x000ea2000c1e1900 */
[----:B------:R-:W-:Y:S02]  /*11d0*/  IABS R15, R2 ;  /* 0x00000002000f7213 */ /* 0x000fe40000000000 */
[----:B------:R-:W-:Y:S02]  /*11e0*/  ISETP.NE.AND P3, PT, R2, RZ, PT ;  /* 0x000000ff0200720c */ /* 0x000fe40003f65270 */
        /* <DEDUP_REMOVED lines=9> */
[----:B------:R-:W-:Y:S02]  /*1280*/  @!P1 IADD3 R21, PT, PT, R21, -R15, RZ ;  /* 0x8000000f15159210 */ /* 0x000fe40007ffe0ff */
[----:B------:R-:W-:Y:S02]  /*1290*/  @!P1 IADD3 R18, PT, PT, R18, 0x1, RZ ;  /* 0x0000000112129810 */ /* 0x000fe40007ffe0ff */
[----:B------:R-:W-:-:S13]  /*12a0*/  ISETP.GE.U32.AND P0, PT, R21, R16, PT ;  /* 0x000000101500720c */ /* 0x000fda0003f06070 */
[----:B------:R-:W-:-:S04]  /*12b0*/  @P0 IADD3 R18, PT, PT, R18, 0x1, RZ ;  /* 0x0000000112120810 */ /* 0x000fc80007ffe0ff */
[----:B------:R-:W-:-:S04]  /*12c0*/  @!P2 IADD3 R18, PT, PT, -R18, RZ, RZ ;  /* 0x000000ff1212a210 */ /* 0x000fc80007ffe1ff */
[----:B------:R-:W-:-:S05]  /*12d0*/  SEL R21, R14, R18, !P3 ;  /* 0x000000120e157207 */ /* 0x000fca0005800000 */
[----:B------:R-:W-:-:S06]  /*12e0*/  IMAD.WIDE R20, R21, 0x4, R8 ;  /* 0x0000000415147825 */ /* 0x000fcc00078e0208 */
[----:B------:R-:W2:Y:S01]  /*12f0*/  LDG.E R20, desc[UR6][R20.64] ;  /* 0x0000000614147981 */ /* 0x000ea2000c1e1900 */
[----:B------:R-:W-:-:S05]  /*1300*/  IMAD.WIDE R12, R3, 0x4, R10 ;  /* 0x00000004030c7825 */ /* 0x000fca00078e020a */
[----:B------:R-:W3:Y:S01]  /*1310*/  LDG.E R16, desc[UR6][R12.64] ;  /* 0x000000060c107981 */ /* 0x000ee2000c1e1900 */
[----:B------:R-:W-:-:S04]  /*1320*/  IMAD R17, R17, -0xa000, R3 ;  /* 0xffff600011117824 */ /* 0x000fc800078e0203 */
[----:B--2---:R-:W-:-:S04]  /*1330*/  IMAD R17, R20, 0xa000, R17 ;  /* 0x0000a00014117824 */ /* 0x004fc800078e0211 */
[----:B------:R-:W-:-:S06]  /*1340*/  IMAD.WIDE R18, R17, 0x4, R6 ;  /* 0x0000000411127825 */ /* 0x000fcc00078e0206 */
[----:B------:R0:W2:Y:S01]  /*1350*/  LDG.E R18, desc[UR6][R18.64] ;  /* 0x0000000612127981 */ /* 0x0000a2000c1e1900 */
[C---:B---3--:R-:W-:Y:S02]  /*1360*/  HMUL2 R17, R16.reuse, R16 ;  /* 0x0000001010117232 */ /* 0x048fe40000000000 */
[--C-:B------:R-:W-:Y:S02]  /*1370*/  HADD2.F32 R23, -RZ, R16.reuse.H1_H1 ;  /* 0x30000010ff177230 */ /* 0x100fe40000004100 */
[----:B------:R-:W-:Y:S02]  /*1380*/  HADD2.F32 R20, -RZ, R16.H0_H0 ;  /* 0x20000010ff147230 */ /* 0x000fe40000004100 */
[----:B------:R-:W-:-:S05]  /*1390*/  HFMA2 R17, R16, R17, -RZ ;  /* 0x0000001110117231 */ /* 0x000fca00001000ff */
[--C-:B------:R-:W-:Y:S02]  /*13a0*/  HADD2.F32 R22, -RZ, R17.reuse.H1_H1 ;  /* 0x30000011ff167230 */ /* 0x100fe40000004100 */
[----:B------:R-:W-:-:S03]  /*13b0*/  HADD2.F32 R17, -RZ, R17.H0_H0 ;  /* 0x20000011ff117230 */ /* 0x000fc60000004100 */
[----:B------:R-:W-:Y:S02]  /*13c0*/  FFMA.FTZ R22, R22, 0.044714998453855514526, R23 ;  /* 0x3d37271316167823 */ /* 0x000fe40000010017 */
[----:B------:R-:W-:Y:S02]  /*13d0*/  FFMA.FTZ R17, R17, 0.044714998453855514526, R20 ;  /* 0x3d37271311117823 */ /* 0x000fe40000010014 */
[----:B------:R-:W-:Y:S02]  /*13e0*/  FMUL.FTZ R22, R22, 0.79788458347320556641 ;  /* 0x3f4c422a16167820 */ /* 0x000fe40000410000 */
[----:B------:R-:W-:Y:S01]  /*13f0*/  FMUL.FTZ R20, R17, 0.79788458347320556641 ;  /* 0x3f4c422a11147820 */ /* 0x000fe20000410000 */
[----:B------:R-:W-:-:S03]  /*1400*/  IADD3 R17, PT, PT, R3, 0x1, RZ ;  /* 0x0000000103117810 */ /* 0x000fc60007ffe0ff */
[----:B------:R-:W1:Y:S02]  /*1410*/  MUFU.TANH R22, R22 ;  /* 0x0000001600167308 */ /* 0x000e640000002400 */
[----:B------:R-:W-:-:S05]  /*1420*/  IMAD.HI R23, R17, 0x66666667, RZ ;  /* 0x6666666711177827 */ /* 0x000fca00078e02ff */
[----:B------:R-:W-:Y:S01]  /*1430*/  SHF.R.U32.HI R26, RZ, 0x1f, R23 ;  /* 0x0000001fff1a7819 */ /* 0x000fe20000011617 */
[----:B------:R-:W0:Y:S01]  /*1440*/  MUFU.TANH R20, R20 ;  /* 0x0000001400147308 */ /* 0x000e220000002400 */
[----:B-1----:R-:W-:-:S04]  /*1450*/  FADD.FTZ R21, R22, 1 ;  /* 0x3f80000016157421 */ /* 0x002fc80000010000 */
[----:B------:R-:W-:Y:S01]  /*1460*/  FMUL.FTZ R24, R21, 0.5 ;  /* 0x3f00000015187820 */ /* 0x000fe20000410000 */
[----:B0-----:R-:W-:-:S04]  /*1470*/  FADD.FTZ R19, R20, 1 ;  /* 0x3f80000014137421 */ /* 0x001fc80000010000 */
[----:B------:R-:W-:-:S05]  /*1480*/  FMUL.FTZ R19, R19, 0.5 ;  /* 0x3f00000013137820 */ /* 0x000fca0000410000 */
[----:B------:R-:W-:Y:S02]  /*1490*/  F2FP.F16.F32.PACK_AB R24, R24, R19 ;  /* 0x000000131818723e */ /* 0x000fe400000000ff */
[----:B------:R-:W-:-:S03]  /*14a0*/  LEA.HI.SX32 R19, R23, R26, 0x12 ;  /* 0x0000001a17137211 */ /* 0x000fc600078f92ff */
[----:B------:R-:W-:Y:S02]  /*14b0*/  HMUL2 R25, R16, R24 ;  /* 0x0000001810197232 */ /* 0x000fe40000000000 */
[----:B------:R-:W-:-:S04]  /*14c0*/  IMAD.WIDE R22, R19, 0x4, R4 ;  /* 0x0000000413167825 */ /* 0x000fc800078e0204 */
[----:B--2---:R-:W-:-:S05]  /*14d0*/  HFMA2 R25, R25, R18, -RZ ;  /* 0x0000001219197231 */ /* 0x004fca00001000ff */
[----:B------:R0:W-:Y:S04]  /*14e0*/  STG.E desc[UR6][R12.64], R25 ;  /* 0x000000190c007986 */ /* 0x0001e8000c101906 */
[----:B------:R-:W2:Y:S01]  /*14f0*/  LDG.E R22, desc[UR6][R22.64] ;  /* 0x0000000616167981 */ /* 0x000ea2000c1e1900 */
[----:B------:R-:W1:Y:S01]  /*1500*/  I2F.RP R16, R15 ;  /* 0x0000000f00107306 */ /* 0x000e620000209400 */
[----:B------:R-:W-:-:S07]  /*1510*/  MOV R20, RZ ;  /* 0x000000ff00147202 */ /* 0x000fce0000000f00 */
        /* <DEDUP_REMOVED lines=8> */
[----:B------:R-:W-:Y:S02]  /*15a0*/  LOP3.LUT R27, R27, R2, RZ, 0x3c, !PT ;  /* 0x000000021b1b7212 */ /* 0x000fe400078e3cff */
[----:B------:R-:W-:Y:S02]  /*15b0*/  MOV R21, R26 ;  /* 0x0000001a00157202 */ /* 0x000fe40000000f00 */
[----:B------:R-:W-:-:S03]  /*15c0*/  ISETP.GE.AND P2, PT, R27, RZ, PT ;  /* 0x000000ff1b00720c */ /* 0x000fc60003f46270 */
[----:B------:R-:W-:-:S05]  /*15d0*/  IMAD.HI.U32 R20, R18, R21, RZ ;  /* 0x0000001512147227 */ /* 0x000fca00078e00ff */
[----:B------:R-:W-:-:S05]  /*15e0*/  IADD3 R16, PT, PT, -R20, RZ, RZ ;  /* 0x000000ff14107210 */ /* 0x000fca0007ffe1ff */
[----:B------:R-:W-:Y:S01]  /*15f0*/  IMAD R21, R15, R16, R21 ;  /* 0x000000100f157224 */ /* 0x000fe200078e0215 */
[----:B------:R-:W-:-:S04]  /*1600*/  MOV R16, R15 ;  /* 0x0000000f00107202 */ /* 0x000fc80000000f00 */
[----:B------:R-:W-:-:S13]  /*1610*/  ISETP.GT.U32.AND P1, PT, R16, R21, PT ;  /* 0x000000151000720c */ /* 0x000fda0003f24070 */
[----:B------:R-:W-:Y:S02]  /*1620*/  @!P1 IADD3 R21, PT, PT, R21, -R15, RZ ;  /* 0x8000000f15159210 */ /* 0x000fe40007ffe0ff */
[----:B------:R-:W-:Y:S02]  /*1630*/  @!P1 IADD3 R20, PT, PT, R20, 0x1, RZ ;  /* 0x0000000114149810 */ /* 0x000fe40007ffe0ff */
[----:B------:R-:W-:-:S13]  /*1640*/  ISETP.GE.U32.AND P0, PT, R21, R16, PT ;  /* 0x000000101500720c */ /* 0x000fda0003f06070 */
[----:B------:R-:W-:-:S04]  /*1650*/  @P0 IADD3 R20, PT, PT, R20, 0x1, RZ ;  /* 0x0000000114140810 */ /* 0x000fc80007ffe0ff */
[----:B------:R-:W-:-:S04]  /*1660*/  @!P2 IADD3 R20, PT, PT, -R20, RZ, RZ ;  /* 0x000000ff1414a210 */ /* 0x000fc80007ffe1ff */
[----:B------:R-:W-:Y:S02]  /*1670*/  SEL R21, R14, R20, !P3 ;  /* 0x000000140e157207 */ /* 0x000fe40005800000 */
[----:B------:R-:W2:Y:S03]  /*1680*/  LDG.E R14, desc[UR6][R12.64+0x4] ;  /* 0x000004060c0e7981 */ /* 0x000ea6000c1e1900 */
[----:B------:R-:W-:-:S06]  /*1690*/  IMAD.WIDE R20, R21, 0x4, R8 ;  /* 0x0000000415147825 */ /* 0x000fcc00078e0208 */
[----:B------:R-:W3:Y:S01]  /*16a0*/  LDG.E R20, desc[UR6][R20.64] ;  /* 0x0000000614147981 */ /* 0x000ee2000c1e1900 */
[----:B------:R-:W-:-:S04]  /*16b0*/  IMAD R17, R19, -0xa000, R17 ;  /* 0xffff600013117824 */ /* 0x000fc800078e0211 */
[----:B---3--:R-:W-:-:S04]  /*16c0*/  IMAD R17, R20, 0xa000, R17 ;  /* 0x0000a00014117824 */ /* 0x008fc800078e0211 */
[----:B------:R-:W-:-:S05]  /*16d0*/  IMAD.WIDE R22, R17, 0x4, R6 ;  /* 0x0000000411167825 */ /* 0x000fca00078e0206 */
[----:B------:R1:W3:Y:S01]  /*16e0*/  LDG.E R15, desc[UR6][R22.64] ;  /* 0x00000006160f7981 */ /* 0x0002e2000c1e1900 */
[----:B--2---:R-:W-:-:S04]  /*16f0*/  HMUL2 R17, R14, R14 ;  /* 0x0000000e0e117232 */ /* 0x004fc80000000000 */
        /* <DEDUP_REMOVED lines=9> */
[----:B------:R-:W2:Y:S08]  /*1790*/  MUFU.TANH R19, R19 ;  /* 0x0000001300137308 */ /* 0x000eb00000002400 */
[----:B------:R-:W4:Y:S01]  /*17a0*/  MUFU.TANH R20, R20 ;  /* 0x0000001400147308 */ /* 0x000f220000002400 */
[----:B--2---:R-:W-:-:S04]  /*17b0*/  FADD.FTZ R17, R19, 1 ;  /* 0x3f80000013117421 */ /* 0x004fc80000010000 */
[----:B------:R-:W-:Y:S01]  /*17c0*/  FMUL.FTZ R17, R17, 0.5 ;  /* 0x3f00000011117820 */ /* 0x000fe20000410000 */
[----:B----4-:R-:W-:-:S04]  /*17d0*/  FADD.FTZ R21, R20, 1 ;  /* 0x3f80000014157421 */ /* 0x010fc80000010000 */
[----:B-1----:R-:W-:-:S05]  /*17e0*/  FMUL.FTZ R22, R21, 0.5 ;  /* 0x3f00000015167820 */ /* 0x002fca0000410000 */
[----:B------:R-:W-:-:S05]  /*17f0*/  F2FP.F16.F32.PACK_AB R17, R22, R17 ;  /* 0x000000111611723e */ /* 0x000fca00000000ff */
[----:B------:R-:W-:Y:S01]  /*1800*/  HMUL2 R14, R14, R17 ;  /* 0x000000110e0e7232 */ /* 0x000fe20000000000 */
[----:B------:R-:W-:-:S04]  /*1810*/  LEA R3, R0, R3, 0x1 ;  /* 0x0000000300037211 */ /* 0x000fc800078e08ff */
[----:B------:R-:W-:Y:S01]  /*1820*/  ISETP.GE.AND P0, PT, R3, UR4, PT ;  /* 0x0000000403007c0c */ /* 0x000fe2000bf06270 */
[----:B---3--:R-:W-:-:S05]  /*1830*/  HFMA2 R15, R14, R15, -RZ ;  /* 0x0000000f0e0f7231 */ /* 0x008fca00001000ff */
[----:B------:R0:W-:Y:S07]  /*1840*/  STG.E desc[UR6][R12.64+0x4], R15 ;  /* 0x0000040f0c007986 */ /* 0x0001ee000c101906 */
[----:B------:R-:W-:Y:S05]  /*1850*/  @!P0 BRA `(.L_x_8) ;  /* 0xfffffff800488947 */ /* 0x000fea000383ffff */
[----:B------:R-:W-:Y:S05]  /*1860*/  EXIT ;  /* 0x000000000000794d */ /* 0x000fea0003800000 */
.L_x_7:
[----:B------:R-:W0:Y:S01]  /*1870*/  LDC R2, c[0x0][0x3b0] ;  /* 0x0000ec00ff027b82 */ /* 0x000e220000000800 */
[----:B------:R-:W1:Y:S07]  /*1880*/  LDCU UR4, c[0x0][0x3a0] ;  /* 0x00007400ff0477ac */ /* 0x000e6e0008000800 */
[----:B------:R-:W2:Y:S08]  /*1890*/  LDC.64 R4, c[0x0][0x380] ;  /* 0x0000e000ff047b82 */ /* 0x000eb00000000a00 */
[----:B------:R-:W3:Y:S01]  /*18a0*/  LDC.64 R6, c[0x0][0x390] ;  /* 0x0000e400ff067b82 */ /* 0x000ee20000000a00 */
[----:B0-----:R-:W-:-:S07]  /*18b0*/  IABS R15, R2 ;  /* 0x00000002000f7213 */ /* 0x001fce0000000000 */
[----:B------:R-:W0:Y:S01]  /*18c0*/  LDC.64 R8, c[0x0][0x398] ;  /* 0x0000e600ff087b82 */ /* 0x000e220000000a00 */
[----:B------:R-:W4:Y:S07]  /*18d0*/  I2F.RP R10, R15 ;  /* 0x0000000f000a7306 */ /* 0x000f2e0000209400 */
[----:B------:R-:W0:Y:S01]  /*18e0*/  LDC R2, c[0x0][0x3b0] ;  /* 0x0000ec00ff027b82 */ /* 0x000e220000000800 */
[----:B----4-:R-:W4:Y:S02]  /*18f0*/  MUFU.RCP R10, R10 ;  /* 0x0000000a000a7308 */ /* 0x010f240000001000 */
[----:B----4-:R-:W-:-:S06]  /*1900*/  IADD3 R13, PT, PT, R10, 0xffffffe, RZ ;  /* 0x0ffffffe0a0d7810 */ /* 0x010fcc0007ffe0ff */
[----:B------:R-:W4:Y:S02]  /*1910*/  F2I.FTZ.U32.TRUNC.NTZ R13, R13 ;  /* 0x0000000d000d7305 */ /* 0x000f24000021f000 */
[----:B----4-:R-:W-:-:S05]  /*1920*/  IADD3 R12, PT, PT, RZ, -R13, RZ ;  /* 0x8000000dff0c7210 */ /* 0x010fca0007ffe0ff */
[----:B------:R-:W-:Y:S01]  /*1930*/  IMAD R11, R12, R15, RZ ;  /* 0x0000000f0c0b7224 */ /* 0x000fe200078e02ff */
[----:B------:R-:W-:-:S05]  /*1940*/  MOV R12, RZ ;  /* 0x000000ff000c7202 */ /* 0x000fca0000000f00 */
[----:B0123--:R-:W-:-:S07]  /*1950*/  IMAD.HI.U32 R12, R13, R11, R12 ;  /* 0x0000000b0d0c7227 */ /* 0x00ffce00078e000c */
.L_x_9:
[----:B0-----:R-:W-:Y:S01]  /*1960*/  IMAD.HI R10, R3, 0x66666667, RZ ;  /* 0x66666667030a7827 */ /* 0x001fe200078e02ff */
[-C--:B------:R-:W-:Y:S02]  /*1970*/  IABS R14, R2.reuse ;  /* 0x00000002000e7213 */ /* 0x080fe40000000000 */
[----:B------:R-:W-:Y:S02]  /*1980*/  ISETP.NE.AND P3, PT, R2, RZ, PT ;  /* 0x000000ff0200720c */ /* 0x000fe40003f65270 */
[----:B------:R-:W-:Y:S02]  /*1990*/  SHF.R.U32.HI R11, RZ, 0x1f, R10 ;  /* 0x0000001fff0b7819 */ /* 0x000fe4000001160a */
[----:B------:R-:W-:Y:S02]  /*19a0*/  LOP3.LUT R13, RZ, R2, RZ, 0x33, !PT ;  /* 0x00000002ff0d7212 */ /* 0x000fe400078e33ff */
[----:B------:R-:W-:-:S04]  /*19b0*/  LEA.HI.SX32 R19, R10, R11, 0x12 ;  /* 0x0000000b0a137211 */ /* 0x000fc800078f92ff */
[----:B------:R-:W-:-:S05]  /*19c0*/  IABS R11, R19 ;  /* 0x00000013000b7213 */ /* 0x000fca0000000000 */
[----:B------:R-:W-:-:S05]  /*19d0*/  IMAD.HI.U32 R12, R12, R11, RZ ;  /* 0x0000000b0c0c7227 */ /* 0x000fca00078e00ff */
[----:B------:R-:W-:-:S05]  /*19e0*/  IADD3 R10, PT, PT, -R12, RZ, RZ ;  /* 0x000000ff0c0a7210 */ /* 0x000fca0007ffe1ff */
[----:B------:R-:W-:-:S05]  /*19f0*/  IMAD R10, R14, R10, R11 ;  /* 0x0000000a0e0a7224 */ /* 0x000fca00078e020b */
[----:B------:R-:W-:-:S13]  /*1a00*/  ISETP.GT.U32.AND P1, PT, R15, R10, PT ;  /* 0x0000000a0f00720c */ /* 0x000fda0003f24070 */
[----:B------:R-:W-:Y:S02]  /*1a10*/  @!P1 IADD3 R10, PT, PT, R10, -R14, RZ ;  /* 0x8000000e0a0a9210 */ /* 0x000fe40007ffe0ff */
[----:B------:R-:W-:Y:S02]  /*1a20*/  @!P1 IADD3 R12, PT, PT, R12, 0x1, RZ ;  /* 0x000000010c0c9810 */ /* 0x000fe40007ffe0ff */
[----:B------:R-:W-:Y:S02]  /*1a30*/  ISETP.GE.U32.AND P0, PT, R10, R15, PT ;  /* 0x0000000f0a00720c */ /* 0x000fe40003f06070 */
[----:B------:R-:W-:-:S04]  /*1a40*/  LOP3.LUT R10, R19, R2, RZ, 0x3c, !PT ;  /* 0x00000002130a7212 */ /* 0x000fc800078e3cff */
[----:B------:R-:W-:-:S07]  /*1a50*/  ISETP.GE.AND P2, PT, R10, RZ, PT ;  /* 0x000000ff0a00720c */ /* 0x000fce0003f46270 */
[----:B------:R-:W-:-:S06]  /*1a60*/  @P0 IADD3 R12, PT, PT, R12, 0x1, RZ ;  /* 0x000000010c0c0810 */ /* 0x000fcc0007ffe0ff */
        /* <DEDUP_REMOVED lines=8> */
[----:B------:R-:W-:-:S05]  /*1af0*/  IMAD.WIDE R22, R15, 0x4, R8 ;  /* 0x000000040f167825 */ /* 0x000fca00078e0208 */
[----:B------:R3:W2:Y:S01]  /*1b00*/  LDG.E R19, desc[UR6][R22.64] ;  /* 0x0000000616137981 */ /* 0x0006a2000c1e1900 */
[----:B------:R-:W0:Y:S01]  /*1b10*/  I2F.RP R15, R14 ;  /* 0x0000000e000f7306 */ /* 0x000e220000209400 */
[----:B------:R-:W-:-:S05]  /*1b20*/  IADD3 R16, PT, PT, R3, 0x1, RZ ;  /* 0x0000000103107810 */ /* 0x000fca0007ffe0ff */
[----:B------:R-:W-:-:S04]  /*1b30*/  IMAD.HI R17, R16, 0x66666667, RZ ;  /* 0x6666666710117827 */ /* 0x000fc800078e02ff */
[----:B---3--:R-:W-:Y:S01]  /*1b40*/  HADD2.F32 R22, -RZ, R18.H0_H0 ;  /* 0x20000012ff167230 */ /* 0x008fe20000004100 */
[----:B------:R-:W-:Y:S01]  /*1b50*/  SHF.R.U32.HI R12, RZ, 0x1f, R17 ;  /* 0x0000001fff0c7819 */ /* 0x000fe20000011611 */
[----:B0-----:R-:W0:Y:S03]  /*1b60*/  MUFU.RCP R15, R15 ;  /* 0x0000000f000f7308 */ /* 0x001e260000001000 */
[----:B------:R-:W-:Y:S02]  /*1b70*/  LEA.HI.SX32 R17, R17, R12, 0x12 ;  /* 0x0000000c11117211 */ /* 0x000fe400078f92ff */
[----:B0-----:R-:W-:Y:S01]  /*1b80*/  IADD3 R20, PT, PT, R15, 0xffffffe, RZ ;  /* 0x0ffffffe0f147810 */ /* 0x001fe20007ffe0ff */
[----:B------:R-:W-:-:S03]  /*1b90*/  HMUL2 R15, R18, R18 ;  /* 0x00000012120f7232 */ /* 0x000fc60000000000 */
[----:B------:R0:W1:Y:S01]  /*1ba0*/  F2I.FTZ.U32.TRUNC.NTZ R21, R20 ;  /* 0x0000001400157305 */ /* 0x000062000021f000 */
[----:B------:R-:W-:Y:S02]  /*1bb0*/  HFMA2 R15, R18, R15, -RZ ;  /* 0x0000000f120f7231 */ /* 0x000fe400001000ff */
[----:B0-----:R-:W-:Y:S01]  /*1bc0*/  HFMA2 R20, -RZ, RZ, 0, 0 ;  /* 0x00000000ff147431 */ /* 0x001fe200000001ff */
[----:B-1----:R-:W-:-:S05]  /*1bd0*/  IADD3 R25, PT, PT, RZ, -R21, RZ ;  /* 0x80000015ff197210 */ /* 0x002fca0007ffe0ff */
[----:B------:R-:W-:Y:S01]  /*1be0*/  IMAD R23, R25, R14, RZ ;  /* 0x0000000e19177224 */ /* 0x000fe200078e02ff */
[----:B------:R-:W-:-:S03]  /*1bf0*/  IABS R25, R17 ;  /* 0x0000001100197213 */ /* 0x000fc60000000000 */
[----:B------:R-:W-:-:S04]  /*1c00*/  IMAD.HI.U32 R12, R21, R23, R20 ;  /* 0x00000017150c7227 */ /* 0x000fc800078e0014 */
[----:B------:R-:W-:Y:S02]  /*1c10*/  HADD2.F32 R21, -RZ, R15.H0_H0 ;  /* 0x2000000fff157230 */ /* 0x000fe40000004100 */
[----:B------:R-:W-:-:S04]  /*1c20*/  IMAD.HI.U32 R20, R12, R25, RZ ;  /* 0x000000190c147227 */ /* 0x000fc800078e00ff */
[----:B------:R-:W-:Y:S01]  /*1c30*/  FFMA.FTZ R23, R21, 0.044714998453855514526, R22 ;  /* 0x3d37271315177823 */ /* 0x000fe20000010016 */
[----:B------:R-:W-:Y:S01]  /*1c40*/  HADD2.F32 R21, -RZ, R15.H1_H1 ;  /* 0x3000000fff157230 */ /* 0x000fe20000004100 */
[----:B------:R-:W-:Y:S02]  /*1c50*/  IADD3 R24, PT, PT, -R20, RZ, RZ ;  /* 0x000000ff14187210 */ /* 0x000fe40007ffe1ff */
[----:B------:R-:W-:Y:S01]  /*1c60*/  MOV R15, R14 ;  /* 0x0000000e000f7202 */ /* 0x000fe20000000f00 */
[----:B------:R-:W-:Y:S02]  /*1c70*/  FMUL.FTZ R23, R23, 0.79788458347320556641 ;  /* 0x3f4c422a17177820 */ /* 0x000fe40000410000 */
[----:B------:R-:W-:Y:S02]  /*1c80*/  IMAD R22, R14, R24, R25 ;  /* 0x000000180e167224 */ /* 0x000fe400078e0219 */
[----:B------:R-:W-:Y:S02]  /*1c90*/  HADD2.F32 R24, -RZ, R18.H1_H1 ;  /* 0x30000012ff187230 */ /* 0x000fe40000004100 */
[----:B------:R-:W0:Y:S01]  /*1ca0*/  MUFU.TANH R23, R23 ;  /* 0x0000001700177308 */ /* 0x000e220000002400 */
[----:B------:R-:W-:-:S02]  /*1cb0*/  ISETP.GT.U32.AND P1, PT, R15, R22, PT ;  /* 0x000000160f00720c */ /* 0x000fc40003f24070 */
[----:B------:R-:W-:-:S04]  /*1cc0*/  FFMA.FTZ R21, R21, 0.044714998453855514526, R24 ;  /* 0x3d37271315157823 */ /* 0x000fc80000010018 */
[----:B------:R-:W-:-:S06]  /*1cd0*/  FMUL.FTZ R21, R21, 0.79788458347320556641 ;  /* 0x3f4c422a15157820 */ /* 0x000fcc0000410000 */
[----:B------:R-:W1:Y:S01]  /*1ce0*/  MUFU.TANH R21, R21 ;  /* 0x0000001500157308 */ /* 0x000e620000002400 */
[----:B------:R-:W-:Y:S02]  /*1cf0*/  @!P1 IADD3 R22, PT, PT, R22, -R14, RZ ;  /* 0x8000000e16169210 */ /* 0x000fe40007ffe0ff */
[----:B------:R-:W-:Y:S02]  /*1d00*/  LOP3.LUT R14, R17, R2, RZ, 0x3c, !PT ;  /* 0x00000002110e7212 */ /* 0x000fe400078e3cff */
[----:B------:R-:W-:Y:S02]  /*1d10*/  ISETP.GE.U32.AND P0, PT, R22, R15, PT ;  /* 0x0000000f1600720c */ /* 0x000fe40003f06070 */
[----:B------:R-:W-:Y:S01]  /*1d20*/  ISETP.GE.AND P2, PT, R14, RZ, PT ;  /* 0x000000ff0e00720c */ /* 0x000fe20003f46270 */
[----:B0-----:R-:W-:Y:S01]  /*1d30*/  FADD.FTZ R14, R23, 1 ;  /* 0x3f800000170e7421 */ /* 0x001fe20000010000 */
[----:B------:R-:W-:-:S03]  /*1d40*/  @!P1 IADD3 R20, PT, PT, R20, 0x1, RZ ;  /* 0x0000000114149810 */ /* 0x000fc60007ffe0ff */
[----:B------:R-:W-:Y:S01]  /*1d50*/  FMUL.FTZ R14, R14, 0.5 ;  /* 0x3f0000000e0e7820 */ /* 0x000fe20000410000 */
[----:B-1----:R-:W-:-:S05]  /*1d60*/  FADD.FTZ R22, R21, 1 ;  /* 0x3f80000015167421 */ /* 0x002fca0000010000 */
[----:B------:R-:W-:Y:S01]  /*1d70*/  @P0 IADD3 R20, PT, PT, R20, 0x1, RZ ;  /* 0x0000000114140810 */ /* 0x000fe20007ffe0ff */
[----:B------:R-:W-:-:S03]  /*1d80*/  FMUL.FTZ R23, R22, 0.5 ;  /* 0x3f00000016177820 */ /* 0x000fc60000410000 */
[----:B------:R-:W-:Y:S02]  /*1d90*/  @!P2 IADD3 R20, PT, PT, -R20, RZ, RZ ;  /* 0x000000ff1414a210 */ /* 0x000fe40007ffe1ff */
[----:B------:R-:W-:Y:S02]  /*1da0*/  F2FP.F16.F32.PACK_AB R14, R23, R14 ;  /* 0x0000000e170e723e */ /* 0x000fe400000000ff */
[----:B------:R-:W-:-:S03]  /*1db0*/  SEL R13, R13, R20, !P3 ;  /* 0x000000140d0d7207 */ /* 0x000fc60005800000 */
[----:B------:R-:W-:-:S04]  /*1dc0*/  HMUL2 R14, R18, R14 ;  /* 0x0000000e120e7232 */ /* 0x000fc80000000000 */
[----:B--2---:R-:W-:Y:S02]  /*1dd0*/  HFMA2 R21, R14, R19, -RZ ;  /* 0x000000130e157231 */ /* 0x004fe400001000ff */
[----:B------:R-:W-:Y:S02]  /*1de0*/  IMAD.WIDE R18, R13, 0x4, R6 ;  /* 0x000000040d127825 */ /* 0x000fe400078e0206 */
[----:B------:R-:W2:Y:S04]  /*1df0*/  LDG.E R13, desc[UR6][R10.64+0x4] ;  /* 0x000004060a0d7981 */ /* 0x000ea8000c1e1900 */
[----:B------:R0:W-:Y:S04]  /*1e00*/  STG.E desc[UR6][R10.64], R21 ;  /* 0x000000150a007986 */ /* 0x0001e8000c101906 */
[----:B------:R-:W3:Y:S01]  /*1e10*/  LDG.E R18, desc[UR6][R18.64] ;  /* 0x0000000612127981 */ /* 0x000ee2000c1e1900 */
[----:B------:R-:W-:-:S04]  /*1e20*/  IMAD R17, R17, -0xa000, R16 ;  /* 0xffff600011117824 */ /* 0x000fc800078e0210 */
[----:B---3--:R-:W-:-:S04]  /*1e30*/  IMAD R17, R18, 0xa000, R17 ;  /* 0x0000a00012117824 */ /* 0x008fc800078e0211 */
[----:B------:R-:W-:-:S05]  /*1e40*/  IMAD.WIDE R16, R17, 0x4, R8 ;  /* 0x0000000411107825 */ /* 0x000fca00078e0208 */
[----:B------:R2:W3:Y:S02]  /*1e50*/  LDG.E R14, desc[UR6][R16.64] ;  /* 0x00000006100e7981 */ /* 0x0004e4000c1e1900 */
[----:B--2---:R-:W-:-:S04]  /*1e60*/  HMUL2 R17, R13, R13 ;  /* 0x0000000d0d117232 */ /* 0x004fc80000000000 */
[----:B------:R-:W-:Y:S02]  /*1e70*/  HFMA2 R17, R13, R17, -RZ ;  /* 0x000000110d117231 */ /* 0x000fe400001000ff */
[--C-:B------:R-:W-:Y:S02]  /*1e80*/  HADD2.F32 R23, -RZ, R13.reuse.H0_H0 ;  /* 0x2000000dff177230 */ /* 0x100fe40000004100 */
[----:B------:R-:W-:Y:S02]  /*1e90*/  HADD2.F32 R18, -RZ, R13.H1_H1 ;  /* 0x3000000dff127230 */ /* 0x000fe40000004100 */
[--C-:B------:R-:W-:Y:S02]  /*1ea0*/  HADD2.F32 R20, -RZ, R17.reuse.H0_H0 ;  /* 0x20000011ff147230 */ /* 0x100fe40000004100 */
[----:B0-----:R-:W-:-:S03]  /*1eb0*/  HADD2.F32 R21, -RZ, R17.H1_H1 ;  /* 0x30000011ff157230 */ /* 0x001fc60000004100 */
        /* <DEDUP_REMOVED lines=18> */
.L_x_10:
        /* <DEDUP_REMOVED lines=10> */
.L_x_309:


//--------------------- .text._ZN17fastertransformer13addBiasGeluV3I7__half2Li4096ELi1EEEvPT_PKS2_PKiS5_iS7_i --------------------------
	.section	.text._ZN17fastertransformer13addBiasGeluV3I7__half2Li4096ELi1EEEvPT_PKS2_PKiS5_iS7_i,"ax",@progbits
	.align	128
        .global         _ZN17fastertransformer13addBiasGeluV3I7__half2Li4096ELi1EEEvPT_PKS2_PKiS5_iS7_i
        .type           _ZN17fastertransformer13addBiasGeluV3I7__half2Li4096ELi1EEEvPT_PKS2_PKiS5_iS7_i,@function
        .size           _ZN17fastertransformer13addBiasGeluV3I7__half2Li4096ELi1EEEvPT_PKS2_PKiS5_iS7_i,(.L_x_310 - _ZN17fastertransformer13addBiasGeluV3I7__half2Li4096ELi1EEEvPT_PKS2_PKiS5_iS7_i)
        .other          _ZN17fastertransformer13addBiasGeluV3I7__half2Li4096ELi1EEEvPT_PKS2_PKiS5_iS7_i,@"STO_CUDA_ENTRY STV_DEFAULT"
_ZN17fastertransformer13addBiasGeluV3I7__half2Li4096ELi1EEEvPT_PKS2_PKiS5_iS7_i:
.text._ZN17fastertransformer13addBiasGeluV3I7__half2Li4096ELi1EEEvPT_PKS2_PKiS5_iS7_i:
[----:B------:R-:W-:Y:S01]  /*0000*/  LDC R1, c[0x0][0x37c] ;  /* 0x0000df00ff017b82 */ /* 0x000fe20000000800 */
[----:B------:R-:W0:Y:S07]  /*0010*/  S2R R3, SR_TID.X ;  /* 0x0000000000037919 */ /* 0x000e2e0000002100 */
[----:B------:R-:W0:Y:S01]  /*0020*/  S2UR UR4, SR_CTAID.X ;  /* 0x00000000000479c3 */ /* 0x000e220000002500 */
[----:B------:R-:W1:Y:S07]  /*0030*/  LDCU UR5, c[0x0][0x3a0] ;  /* 0x00007400ff0577ac */ /* 0x000e6e0008000800 */
[----:B------:R-:W0:Y:S02]  /*0040*/  LDC R0, c[0x0][0x360] ;  /* 0x0000d800ff007b82 */ /* 0x000e240000000800 */
[----:B0-----:R-:W-:-:S05]  /*0050*/  IMAD R3, R0, UR4, R3 ;  /* 0x0000000400037c24 */ /* 0x001fca000f8e0203 */
        /* <DEDUP_REMOVED lines=16> */
.L_x_13:
[----:B------:R-:W-:Y:S01]  /*0160*/  SHF.R.S32.HI R2, RZ, 0x1f, R3 ;  /* 0x0000001fff027819 */ /* 0x000fe20000011403 */
[----:B012---:R-:W-:-:S03]  /*0170*/  IMAD.WIDE R4, R3, 0x4, R8 ;  /* 0x0000000403047825 */ /* 0x007fc600078e0208 */
[----:B------:R-:W-:-:S04]  /*0180*/  LEA.HI R2, R2, R3, RZ, 0xc ;  /* 0x0000000302027211 */ /* 0x000fc800078f60ff */
[----:B------:R-:W-:-:S04]  /*0190*/  LOP3.LUT R2, R2, 0xfffff000, RZ, 0xc0, !PT ;  /* 0xfffff00002027812 */ /* 0x000fc800078ec0ff */
[----:B------:R-:W-:Y:S02]  /*01a0*/  IADD3 R11, PT, PT, -R2, R3, RZ ;  /* 0x00000003020b7210 */ /* 0x000fe40007ffe1ff */
[----:B------:R-:W2:Y:S03]  /*01b0*/  LDG.E R2, desc[UR6][R4.64] ;  /* 0x0000000604027981 */ /* 0x000ea6000c1e1900 */
[----:B---3--:R-:W-:-:S06]  /*01c0*/  IMAD.WIDE R10, R11, 0x4, R6 ;  /* 0x000000040b0a7825 */ /* 0x008fcc00078e0206 */
[----:B------:R-:W2:Y:S01]  /*01d0*/  LDG.E.CONSTANT R11, desc[UR6][R10.64] ;  /* 0x000000060a0b7981 */ /* 0x000ea2000c1e9900 */
[----:B------:R-:W-:-:S04]  /*01e0*/  IADD3 R3, PT, PT, R0, R3, RZ ;  /* 0x0000000300037210 */ /* 0x000fc80007ffe0ff */
[----:B------:R-:W-:Y:S01]  /*01f0*/  ISETP.GE.AND P0, PT, R3, UR5, PT ;  /* 0x0000000503007c0c */ /* 0x000fe2000bf06270 */
[----:B--2---:R-:W-:-:S04]  /*0200*/  HFMA2 R2, R2, 1, 1, R11 ;  /* 0x3c003c0002027831 */ /* 0x004fc8000000000b */
        /* <DEDUP_REMOVED lines=17> */
[----:B------:R-:W-:-:S05]  /*0320*/  HMUL2 R11, R2, R10 ;  /* 0x0000000a020b7232 */ /* 0x000fca0000000000 */
[----:B------:R0:W-:Y:S01]  /*0330*/  STG.E desc[UR6][R4.64], R11 ;  /* 0x0000000b04007986 */ /* 0x0001e2000c101906 */
[----:B------:R-:W-:Y:S05]  /*0340*/  @!P0 BRA `(.L_x_13) ;  /* 0xfffffffc00848947 */ /* 0x000fea000383ffff */
[----:B------:R-:W-:Y:S05]  /*0350*/  EXIT ;  /* 0x000000000000794d */ /* 0x000fea0003800000 */
.L_x_12:
[----:B01-3--:R-:W-:-:S05]  /*0360*/  IMAD.WIDE R6, R3, 0x4, R4 ;  /* 0x0000000403067825 */ /* 0x00bfca00078e0204 */
[----:B------:R-:W2:Y:S01]  /*0370*/  LDG.E R2, desc[UR6][R6.64] ;  /* 0x0000000606027981 */ /* 0x000ea2000c1e1900 */
[----:B------:R-:W-:-:S04]  /*0380*/  IADD3 R3, PT, PT, R0, R3, RZ ;  /* 0x0000000300037210 */ /* 0x000fc80007ffe0ff */
[----:B------:R-:W-:Y:S01]  /*0390*/  ISETP.GE.AND P0, PT, R3, UR5, PT ;  /* 0x0000000503007c0c */ /* 0x000fe2000bf06270 */
[C---:B--2---:R-:W-:Y:S02]  /*03a0*/  HFMA2 R8, R2.reuse, R2, -RZ ;  /* 0x0000000202087231 */ /* 0x044fe400001000ff */
[--C-:B------:R-:W-:Y:S02]  /*03b0*/  HADD2.F32 R10, -RZ, R2.reuse.H0_H0 ;  /* 0x20000002ff0a7230 */ /* 0x100fe40000004100 */
[----:B------:R-:W-:Y:S02]  /*03c0*/  HADD2.F32 R11, -RZ, R2.H1_H1 ;  /* 0x30000002ff0b7230 */ /* 0x000fe40000004100 */
[----:B------:R-:W-:-:S05]  /*03d0*/  HMUL2 R8, R2, R8 ;  /* 0x0000000802087232 */ /* 0x000fca0000000000 */
        /* <DEDUP_REMOVED lines=13> */
[----:B------:R-:W-:-:S05]  /*04b0*/  HFMA2 R11, R2, R8, -RZ ;  /* 0x00000008020b7231 */ /* 0x000fca00001000ff */
[----:B------:R0:W-:Y:S01]  /*04c0*/  STG.E desc[UR6][R6.64], R11 ;  /* 0x0000000b06007986 */ /* 0x0001e2000c101906 */
[----:B------:R-:W-:Y:S05]  /*04d0*/  @!P0 BRA `(.L_x_12) ;  /* 0xfffffffc00a08947 */ /* 0x000fea000383ffff */
[----:B------:R-:W-:Y:S05]  /*04e0*/  EXIT ;  /* 0x000000000000794d */ /* 0x000fea0003800000 */
.L_x_11:
[----:B------:R-:W0:Y:S02]  /*04f0*/  LDCU.64 UR4, c[0x0][0x388] ;  /* 0x00007100ff0477ac */ /* 0x000e240008000a00 */
[----:B0-----:R-:W-:-:S04]  /*0500*/  UISETP.NE.U32.AND UP0, UPT, UR4, URZ, UPT ;  /* 0x000000ff0400728c */ /* 0x001fc8000bf05070 */
[----:B------:R-:W-:-:S09]  /*0510*/  UISETP.NE.AND.EX UP0, UPT, UR5, URZ, UPT, UP0 ;  /* 0x000000ff0500728c */ /* 0x000fd2000bf05300 */
[----:B------:R-:W-:Y:S05]  /*0520*/  BRA.U UP0, `(.L_x_14) ;  /* 0x0000000900387547 */ /* 0x000fea000b800000 */
[----:B------:R-:W0:Y:S02]  /*0530*/  LDCU.64 UR4, c[0x0][0x3a8] ;  /* 0x00007500ff0477ac */ /* 0x000e240008000a00 */
[----:B0-----:R-:W-:-:S04]  /*0540*/  UISETP.NE.U32.AND UP0, UPT, UR4, URZ, UPT ;  /* 0x000000ff0400728c */ /* 0x001fc8000bf05070 */
[----:B------:R-:W-:-:S09]  /*0550*/  UISETP.NE.AND.EX UP0, UPT, UR5, URZ, UPT, UP0 ;  /* 0x000000ff0500728c */ /* 0x000fd2000bf05300 */
[----:B------:R-:W-:Y:S05]  /*0560*/  BRA.U !UP0, `(.L_x_15) ;  /* 0x00000005081c7547 */ /* 0x000fea000b800000 */
[----:B------:R-:W0:Y:S01]  /*0570*/  LDC R15, c[0x0][0x3b0] ;  /* 0x0000ec00ff0f7b82 */ /* 0x000e220000000800 */
[----:B------:R-:W1:Y:S07]  /*0580*/  LDCU UR4, c[0x0][0x3a0] ;  /* 0x00007400ff0477ac */ /* 0x000e6e0008000800 */
[----:B------:R-:W2:Y:S08]  /*0590*/  LDC R14, c[0x0][0x3b0] ;  /* 0x0000ec00ff0e7b82 */ /* 0x000eb00000000800 */
[----:B------:R-:W3:Y:S01]  /*05a0*/  LDC.64 R4, c[0x0][0x390] ;  /* 0x0000e400ff047b82 */ /* 0x000ee20000000a00 */
[----:B0-----:R-:W-:-:S07]  /*05b0*/  IABS R2, R15 ;  /* 0x0000000f00027213 */ /* 0x001fce0000000000 */
[----:B------:R-:W0:Y:S01]  /*05c0*/  LDC.64 R6, c[0x0][0x398] ;  /* 0x0000e600ff067b82 */ /* 0x000e220000000a00 */
[----:B------:R-:W-:Y:S01]  /*05d0*/  ISETP.NE.AND P0, PT, R15, RZ, PT ;  /* 0x000000ff0f00720c */ /* 0x000fe20003f05270 */
[----:B------:R-:W4:Y:S01]  /*05e0*/  I2F.RP R12, R2 ;  /* 0x00000002000c7306 */ /* 0x000f220000209400 */
[----:B------:R-:W-:-:S05]  /*05f0*/  LOP3.LUT R15, RZ, R15, RZ, 0x33, !PT ;  /* 0x0000000fff0f7212 */ /* 0x000fca00078e33ff */
[----:B------:R-:W0:Y:S08]  /*0600*/  LDC.64 R8, c[0x0][0x380] ;  /* 0x0000e000ff087b82 */ /* 0x000e300000000a00 */
        /* <DEDUP_REMOVED lines=8> */
.L_x_16:
[----:B------:R-:W-:-:S04]  /*0690*/  SHF.R.S32.HI R18, RZ, 0x1f, R3 ;  /* 0x0000001fff127819 */ /* 0x000fc80000011403 */
[----:B------:R-:W-:-:S04]  /*06a0*/  LEA.HI R18, R18, R3, RZ, 0xc ;  /* 0x0000000312127211 */ /* 0x000fc800078f60ff */
[----:B0-----:R-:W-:-:S05]  /*06b0*/  SHF.R.S32.HI R17, RZ, 0xc, R18 ;  /* 0x0000000cff117819 */ /* 0x001fca0000011412 */
[----:B------:R-:W-:-:S06]  /*06c0*/  IMAD.WIDE R12, R17, 0x4, R10 ;  /* 0x00000004110c7825 */ /* 0x000fcc00078e020a */
[----:B------:R-:W2:Y:S01]  /*06d0*/  LDG.E R12, desc[UR6][R12.64] ;  /* 0x000000060c0c7981 */ /* 0x000ea2000c1e1900 */
[----:B------:R-:W-:Y:S02]  /*06e0*/  IABS R22, R14 ;  /* 0x0000000e00167213 */ /* 0x000fe40000000000 */
        /* <DEDUP_REMOVED lines=18> */
[----:B------:R-:W-:-:S04]  /*0810*/  LOP3.LUT R18, R18, 0xfffff000, RZ, 0xc0, !PT ;  /* 0xfffff00012127812 */ /* 0x000fc800078ec0ff */
[----:B------:R-:W-:-:S04]  /*0820*/  IADD3 R19, PT, PT, -R18, R3, RZ ;  /* 0x0000000312137210 */ /* 0x000fc80007ffe1ff */
[----:B--2---:R-:W-:-:S05]  /*0830*/  LEA R19, R20, R19, 0xc ;  /* 0x0000001314137211 */ /* 0x004fca00078e60ff */
[----:B------:R-:W-:-:S06]  /*0840*/  IMAD.WIDE R18, R19, 0x4, R6 ;  /* 0x0000000413127825 */ /* 0x000fcc00078e0206 */
[----:B------:R0:W2:Y:S01]  /*0850*/  LDG.E R18, desc[UR6][R18.64] ;  /* 0x0000000612127981 */ /* 0x0000a2000c1e1900 */
[----:B---3--:R-:W-:Y:S01]  /*0860*/  HADD2.F32 R22, -RZ, R17.H1_H1 ;  /* 0x30000011ff167230 */ /* 0x008fe20000004100 */
[----:B------:R-:W-:-:S04]  /*0870*/  IADD3 R3, PT, PT, R0, R3, RZ ;  /* 0x0000000300037210 */ /* 0x000fc80007ffe0ff */
[----:B------:R-:W-:Y:S01]  /*0880*/  ISETP.GE.AND P1, PT, R3, UR4, PT ;  /* 0x0000000403007c0c */ /* 0x000fe2000bf26270 */
[----:B0-----:R-:W-:-:S04]  /*0890*/  HMUL2 R19, R17, R17 ;  /* 0x0000001111137232 */ /* 0x001fc80000000000 */
[----:B------:R-:W-:-:S05]  /*08a0*/  HFMA2 R19, R17, R19, -RZ ;  /* 0x0000001311137231 */ /* 0x000fca00001000ff */
[--C-:B------:R-:W-:Y:S02]  /*08b0*/  HADD2.F32 R21, -RZ, R19.reuse.H1_H1 ;  /* 0x30000013ff157230 */ /* 0x100fe40000004100 */
[----:B------:R-:W-:-:S03]  /*08c0*/  HADD2.F32 R20, -RZ, R19.H0_H0 ;  /* 0x20000013ff147230 */ /* 0x000fc60000004100 */
[----:B------:R-:W-:Y:S01]  /*08d0*/  FFMA.FTZ R22, R21, 0.044714998453855514526, R22 ;  /* 0x3d37271315167823 */ /* 0x000fe20000010016 */
[----:B------:R-:W-:-:S03]  /*08e0*/  HADD2.F32 R21, -RZ, R17.H0_H0 ;  /* 0x20000011ff157230 */ /* 0x000fc60000004100 */
[----:B------:R-:W-:Y:S02]  /*08f0*/  FMUL.FTZ R22, R22, 0.79788458347320556641 ;  /* 0x3f4c422a16167820 */ /* 0x000fe40000410000 */
[----:B------:R-:W-:-:S04]  /*0900*/  FFMA.FTZ R20, R20, 0.044714998453855514526, R21 ;  /* 0x3d37271314147823 */ /* 0x000fc80000010015 */
[----:B------:R-:W-:Y:S01]  /*0910*/  FMUL.FTZ R20, R20, 0.79788458347320556641 ;  /* 0x3f4c422a14147820 */ /* 0x000fe20000410000 */
[----:B------:R-:W0:Y:S08]  /*0920*/  MUFU.TANH R22, R22 ;  /* 0x0000001600167308 */ /* 0x000e300000002400 */
[----:B------:R-:W1:Y:S01]  /*0930*/  MUFU.TANH R20, R20 ;  /* 0x0000001400147308 */ /* 0x000e620000002400 */
[----:B0-----:R-:W-:-:S04]  /*0940*/  FADD.FTZ R21, R22, 1 ;  /* 0x3f80000016157421 */ /* 0x001fc80000010000 */
[----:B------:R-:W-:Y:S01]  /*0950*/  FMUL.FTZ R24, R21, 0.5 ;  /* 0x3f00000015187820 */ /* 0x000fe20000410000 */
[----:B-1----:R-:W-:-:S04]  /*0960*/  FADD.FTZ R19, R20, 1 ;  /* 0x3f80000014137421 */ /* 0x002fc80000010000 */
[----:B------:R-:W-:-:S05]  /*0970*/  FMUL.FTZ R19, R19, 0.5 ;  /* 0x3f00000013137820 */ /* 0x000fca0000410000 */
[----:B------:R-:W-:-:S05]  /*0980*/  F2FP.F16.F32.PACK_AB R19, R24, R19 ;  /* 0x000000131813723e */ /* 0x000fca00000000ff */
[----:B------:R-:W-:-:S04]  /*0990*/  HMUL2 R17, R17, R19 ;  /* 0x0000001311117232 */ /* 0x000fc80000000000 */
[----:B--2---:R-:W-:-:S05]  /*09a0*/  HFMA2 R17, R17, R18, -RZ ;  /* 0x0000001211117231 */ /* 0x004fca00001000ff */
[----:B------:R0:W-:Y:S01]  /*09b0*/  STG.E desc[UR6][R12.64], R17 ;  /* 0x000000110c007986 */ /* 0x0001e2000c101906 */
[----:B------:R-:W-:Y:S05]  /*09c0*/  @!P1 BRA `(.L_x_16) ;  /* 0xfffffffc00309947 */ /* 0x000fea000383ffff */
[----:B------:R-:W-:Y:S05]  /*09d0*/  EXIT ;  /* 0x000000000000794d */ /* 0x000fea0003800000 */
.L_x_15:
        /* <DEDUP_REMOVED lines=9> */
[----:B------:R-:W0:Y:S02]  /*0a70*/  LDC.64 R8, c[0x0][0x380] ;  /* 0x0000e000ff087b82 */ /* 0x000e240000000a00 */
[----:B----4-:R-:W4:Y:S02]  /*0a80*/  MUFU.RCP R10, R10 ;  /* 0x0000000a000a7308 */ /* 0x010f240000001000 */
[----:B----4-:R-:W-:-:S06]  /*0a90*/  IADD3 R14, PT, PT, R10, 0xffffffe, RZ ;  /* 0x0ffffffe0a0e7810 */ /* 0x010fcc0007ffe0ff */
[----:B------:R4:W5:Y:S02]  /*0aa0*/  F2I.FTZ.U32.TRUNC.NTZ R15, R14 ;  /* 0x0000000e000f7305 */ /* 0x000964000021f000 */
[----:B----4-:R-:W-:Y:S02]  /*0ab0*/  MOV R14, RZ ;  /* 0x000000ff000e7202 */ /* 0x010fe40000000f00 */
[----:B-----5:R-:W-:-:S05]  /*0ac0*/  IADD3 R11, PT, PT, RZ, -R15, RZ ;  /* 0x8000000fff0b7210 */ /* 0x020fca0007ffe0ff */
[----:B------:R-:W-:-:S04]  /*0ad0*/  IMAD R11, R11, R2, RZ ;  /* 0x000000020b0b7224 */ /* 0x000fc800078e02ff */
[----:B0123--:R-:W-:-:S07]  /*0ae0*/  IMAD.HI.U32 R14, R15, R11, R14 ;  /* 0x0000000b0f0e7227 */ /* 0x00ffce00078e000e */
.L_x_17:
[----:B------:R-:W-:Y:S02]  /*0af0*/  SHF.R.S32.HI R16, RZ, 0x1f, R3 ;  /* 0x0000001fff107819 */ /* 0x000fe40000011403 */
[----:B------:R-:W-:Y:S02]  /*0b00*/  IABS R20, R12 ;  /* 0x0000000c00147213 */ /* 0x000fe40000000000 */
[----:B------:R-:W-:-:S04]  /*0b10*/  LEA.HI R16, R16, R3, RZ, 0xc ;  /* 0x0000000310107211 */ /* 0x000fc800078f60ff */
[----:B0-----:R-:W-:-:S04]  /*0b20*/  SHF.R.S32.HI R11, RZ, 0xc, R16 ;  /* 0x0000000cff0b7819 */ /* 0x001fc80000011410 */
        /* <DEDUP_REMOVED lines=46> */
.L_x_14:
        /* <DEDUP_REMOVED lines=15> */
[----:B----4-:R-:W4:Y:S07]  /*0f00*/  MUFU.RCP R14, R14 ;  /* 0x0000000e000e7308 */ /* 0x010f2e0000001000 */
[----:B------:R-:W0:Y:S01]  /*0f10*/  LDC.64 R12, c[0x0][0x3a8] ;  /* 0x0000ea00ff0c7b82 */ /* 0x000e220000000a00 */
[----:B----4-:R-:W-:-:S04]  /*0f20*/  IADD3 R18, PT, PT, R14, 0xffffffe, RZ ;  /* 0x0ffffffe0e127810 */ /* 0x010fc80007ffe0ff */
[----:B------:R4:W5:Y:S02]  /*0f30*/  F2I.FTZ.U32.TRUNC.NTZ R19, R18 ;  /* 0x0000001200137305 */ /* 0x000964000021f000 */
[----:B----4-:R-:W-:Y:S02]  /*0f40*/  MOV R18, RZ ;  /* 0x000000ff00127202 */ /* 0x010fe40000000f00 */
[----:B-----5:R-:W-:-:S05]  /*0f50*/  IADD3 R15, PT, PT, RZ, -R19, RZ ;  /* 0x80000013ff0f7210 */ /* 0x020fca0007ffe0ff */
[----:B------:R-:W-:-:S04]  /*0f60*/  IMAD R15, R15, R2, RZ ;  /* 0x000000020f0f7224 */ /* 0x000fc800078e02ff */
[----:B-123--:R-:W-:-:S07]  /*0f70*/  IMAD.HI.U32 R18, R19, R15, R18 ;  /* 0x0000000f13127227 */ /* 0x00efce00078e0012 */
.L_x_19:
[----:B-1----:R-:W-:-:S04]  /*0f80*/  SHF.R.S32.HI R14, RZ, 0x1f, R3 ;  /* 0x0000001fff0e7819 */ /* 0x002fc80000011403 */
[----:B------:R-:W-:-:S04]  /*0f90*/  LEA.HI R14, R14, R3, RZ, 0xc ;  /* 0x000000030e0e7211 */ /* 0x000fc800078f60ff */
[----:B------:R-:W-:-:S05]  /*0fa0*/  SHF.R.S32.HI R15, RZ, 0xc, R14 ;  /* 0x0000000cff0f7819 */ /* 0x000fca000001140e */
[----:B0-----:R-:W-:-:S06]  /*0fb0*/  IMAD.WIDE R20, R15, 0x4, R12 ;  /* 0x000000040f147825 */ /* 0x001fcc00078e020c */
[----:B------:R-:W2:Y:S01]  /*0fc0*/  LDG.E R20, desc[UR6][R20.64] ;  /* 0x0000000614147981 */ /* 0x000ea2000c1e1900 */
[----:B------:R-:W-:Y:S02]  /*0fd0*/  IABS R24, R16 ;  /* 0x0000001000187213 */ /* 0x000fe40000000000 */
[----:B------:R-:W-:Y:S02]  /*0fe0*/  LOP3.LUT R14, R14, 0xfffff000, RZ, 0xc0, !PT ;  /* 0xfffff0000e0e7812 */ /* 0x000fe400078ec0ff */
        /* <DEDUP_REMOVED lines=16> */
[----:B------:R-:W-:Y:S01]  /*10f0*/  IADD3 R21, PT, PT, -R14, R3, RZ ;  /* 0x000000030e157210 */ /* 0x000fe20007ffe1ff */
[----:B------:R-:W-:-:S04]  /*1100*/  IMAD.WIDE R14, R3, 0x4, R8 ;  /* 0x00000004030e7825 */ /* 0x000fc800078e0208 */
[----:B------:R-:W-:Y:S01]  /*1110*/  IMAD.WIDE R22, R21, 0x4, R10 ;  /* 0x0000000415167825 */ /* 0x000fe200078e020a */
[----:B------:R-:W3:Y:S05]  /*1120*/  LDG.E R19, desc[UR6][R14.64] ;  /* 0x000000060e137981 */ /* 0x000eea000c1e1900 */
[----:B------:R-:W3:Y:S01]  /*1130*/  LDG.E.CONSTANT R22, desc[UR6][R22.64] ;  /* 0x0000000616167981 */ /* 0x000ee2000c1e9900 */
[----:B--2---:R-:W-:-:S05]  /*1140*/  LEA R21, R24, R21, 0xc ;  /* 0x0000001518157211 */ /* 0x004fca00078e60ff */
[----:B------:R-:W-:-:S06]  /*1150*/  IMAD.WIDE R20, R21, 0x4, R6 ;  /* 0x0000000415147825 */ /* 0x000fcc00078e0206 */
[----:B------:R0:W2:Y:S01]  /*1160*/  LDG.E R20, desc[UR6][R20.64] ;  /* 0x0000000614147981 */ /* 0x0000a2000c1e1900 */
[----:B---3--:R-:W-:Y:S01]  /*1170*/  HADD2 R19, R19, R22 ;  /* 0x0000001613137230 */ /* 0x008fe20000000000 */
[----:B------:R-:W-:-:S04]  /*1180*/  IADD3 R3, PT, PT, R0, R3, RZ ;  /* 0x0000000300037210 */ /* 0x000fc80007ffe0ff */
[--C-:B------:R-:W-:Y:S01]  /*1190*/  HADD2.F32 R27, -RZ, R19.reuse.H0_H0 ;  /* 0x20000013ff1b7230 */ /* 0x100fe20000004100 */
[----:B------:R-:W-:Y:S01]  /*11a0*/  ISETP.GE.AND P1, PT, R3, UR4, PT ;  /* 0x0000000403007c0c */ /* 0x000fe2000bf26270 */
[----:B------:R-:W-:Y:S02]  /*11b0*/  HADD2.F32 R22, -RZ, R19.H1_H1 ;  /* 0x30000013ff167230 */ /* 0x000fe40000004100 */
[----:B0-----:R-:W-:-:S04]  /*11c0*/  HMUL2 R21, R19, R19 ;  /* 0x0000001313157232 */ /* 0x001fc80000000000 */
[----:B------:R-:W-:-:S05]  /*11d0*/  HFMA2 R21, R19, R21, -RZ ;  /* 0x0000001513157231 */ /* 0x000fca00001000ff */
        /* <DEDUP_REMOVED lines=18> */
.L_x_18:
        /* <DEDUP_REMOVED lines=18> */
.L_x_20:
[----:B0-----:R-:W-:Y:S02]  /*1420*/  SHF.R.S32.HI R12, RZ, 0x1f, R3 ;  /* 0x0000001fff0c7819 */ /* 0x001fe40000011403 */
[----:B------:R-:W-:Y:S02]  /*1430*/  IABS R20, R14 ;  /* 0x0000000e00147213 */ /* 0x000fe40000000000 */
[----:B------:R-:W-:-:S04]  /*1440*/  LEA.HI R12, R12, R3, RZ, 0xc ;  /* 0x000000030c0c7211 */ /* 0x000fc800078f60ff */
[----:B------:R-:W-:-:S04]  /*1450*/  SHF.R.S32.HI R13, RZ, 0xc, R12 ;  /* 0x0000000cff0d7819 */ /* 0x000fc8000001140c */
        /* <DEDUP_REMOVED lines=15> */
[----:B------:R-:W-:-:S04]  /*1550*/  LOP3.LUT R12, R12, 0xfffff000, RZ, 0xc0, !PT ;  /* 0xfffff0000c0c7812 */ /* 0x000fc800078ec0ff */
[----:B------:R-:W-:Y:S01]  /*1560*/  IADD3 R25, PT, PT, -R12, R3, RZ ;  /* 0x000000030c197210 */ /* 0x000fe20007ffe1ff */
[----:B------:R-:W-:-:S04]  /*1570*/  IMAD.WIDE R12, R3, 0x4, R8 ;  /* 0x00000004030c7825 */ /* 0x000fc800078e0208 */
[----:B------:R-:W-:Y:S01]  /*1580*/  IMAD.WIDE R20, R25, 0x4, R10 ;  /* 0x0000000419147825 */ /* 0x000fe200078e020a */
[----:B------:R-:W3:Y:S05]  /*1590*/  LDG.E R18, desc[UR6][R12.64] ;  /* 0x000000060c127981 */ /* 0x000eea000c1e1900 */
[----:B------:R-:W3:Y:S01]  /*15a0*/  LDG.E.CONSTANT R21, desc[UR6][R20.64] ;  /* 0x0000000614157981 */ /* 0x000ee2000c1e9900 */
[----:B--2---:R-:W-:-:S05]  /*15b0*/  LEA R25, R22, R25, 0xc ;  /* 0x0000001916197211 */ /* 0x004fca00078e60ff */
[----:B------:R-:W-:-:S05]  /*15c0*/  IMAD.WIDE R24, R25, 0x4, R6 ;  /* 0x0000000419187825 */ /* 0x000fca00078e0206 */
[----:B------:R0:W2:Y:S01]  /*15d0*/  LDG.E R17, desc[UR6][R24.64] ;  /* 0x0000000618117981 */ /* 0x0000a2000c1e1900 */
[----:B------:R-:W-:-:S04]  /*15e0*/  IADD3 R3, PT, PT, R0, R3, RZ ;  /* 0x0000000300037210 */ /* 0x000fc80007ffe0ff */
[----:B------:R-:W-:Y:S01]  /*15f0*/  ISETP.GE.AND P1, PT, R3, UR4, PT ;  /* 0x0000000403007c0c */ /* 0x000fe2000bf26270 */
[----:B---3--:R-:W-:-:S04]  /*1600*/  HADD2 R18, R18, R21 ;  /* 0x0000001512127230 */ /* 0x008fc80000000000 */
[C---:B------:R-:W-:Y:S02]  /*1610*/  HMUL2 R19, R18.reuse, R18 ;  /* 0x0000001212137232 */ /* 0x040fe40000000000 */
[--C-:B------:R-:W-:Y:S02]  /*1620*/  HADD2.F32 R23, -RZ, R18.reuse.H0_H0 ;  /* 0x20000012ff177230 */ /* 0x100fe40000004100 */
[----:B------:R-:W-:Y:S02]  /*1630*/  HADD2.F32 R20, -RZ, R18.H1_H1 ;  /* 0x30000012ff147230 */ /* 0x000fe40000004100 */
[----:B------:R-:W-:-:S05]  /*1640*/  HFMA2 R19, R18, R19, -RZ ;  /* 0x0000001312137231 */ /* 0x000fca00001000ff */
[--C-:B------:R-:W-:Y:S02]  /*1650*/  HADD2.F32 R22, -RZ, R19.reuse.H0_H0 ;  /* 0x20000013ff167230 */ /* 0x100fe40000004100 */
[----:B------:R-:W-:-:S03]  /*1660*/  HADD2.F32 R19, -RZ, R19.H1_H1 ;  /* 0x30000013ff137230 */ /* 0x000fc60000004100 */
[----:B------:R-:W-:Y:S02]  /*1670*/  FFMA.FTZ R22, R22, 0.044714998453855514526, R23 ;  /* 0x3d37271316167823 */ /* 0x000fe40000010017 */
[----:B------:R-:W-:Y:S02]  /*1680*/  FFMA.FTZ R19, R19, 0.044714998453855514526, R20 ;  /* 0x3d37271313137823 */ /* 0x000fe40000010014 */
[----:B------:R-:W-:Y:S02]  /*1690*/  FMUL.FTZ R22, R22, 0.79788458347320556641 ;  /* 0x3f4c422a16167820 */ /* 0x000fe40000410000 */
[----:B------:R-:W-:-:S04]  /*16a0*/  FMUL.FTZ R20, R19, 0.79788458347320556641 ;  /* 0x3f4c422a13147820 */ /* 0x000fc80000410000 */
[----:B------:R-:W1:Y:S08]  /*16b0*/  MUFU.TANH R22, R22 ;  /* 0x0000001600167308 */ /* 0x000e700000002400 */
[----:B------:R-:W3:Y:S01]  /*16c0*/  MUFU.TANH R20, R20 ;  /* 0x0000001400147308 */ /* 0x000ee20000002400 */
[----:B-1----:R-:W-:-:S04]  /*16d0*/  FADD.FTZ R19, R22, 1 ;  /* 0x3f80000016137421 */ /* 0x002fc80000010000 */
[----:B------:R-:W-:Y:S01]  /*16e0*/  FMUL.FTZ R19, R19, 0.5 ;  /* 0x3f00000013137820 */ /* 0x000fe20000410000 */
[----:B---3--:R-:W-:-:S04]  /*16f0*/  FADD.FTZ R21, R20, 1 ;  /* 0x3f80000014157421 */ /* 0x008fc80000010000 */
[----:B0-----:R-:W-:-:S05]  /*1700*/  FMUL.FTZ R24, R21, 0.5 ;  /* 0x3f00000015187820 */ /* 0x001fca0000410000 */
[----:B------:R-:W-:-:S05]  /*1710*/  F2FP.F16.F32.PACK_AB R19, R24, R19 ;  /* 0x000000131813723e */ /* 0x000fca00000000ff */
[----:B------:R-:W-:-:S04]  /*1720*/  HMUL2 R18, R18, R19 ;  /* 0x0000001312127232 */ /* 0x000fc80000000000 */
[----:B--2---:R-:W-:-:S05]  /*1730*/  HFMA2 R17, R18, R17, -RZ ;  /* 0x0000001112117231 */ /* 0x004fca00001000ff */
[----:B------:R0:W-:Y:S01]  /*1740*/  STG.E desc[UR6][R12.64], R17 ;  /* 0x000000110c007986 */ /* 0x0001e2000c101906 */
[----:B------:R-:W-:Y:S05]  /*1750*/  @!P1 BRA `(.L_x_20) ;  /* 0xfffffffc00309947 */ /* 0x000fea000383ffff */
[----:B------:R-:W-:Y:S05]  /*1760*/  EXIT ;  /* 0x000000000000794d */ /* 0x000fea0003800000 */
.L_x_21:
        /* <DEDUP_REMOVED lines=9> */
.L_x_310:


//--------------------- .text._ZN17fastertransformer13addBiasGeluV2I7__half2Li40960EEEvPT_PKS2_PKiS5_iS7_i --------------------------
	.section	.text._ZN17fastertransformer13addBiasGeluV2I7__half2Li40960EEEvPT_PKS2_PKiS5_iS7_i,"ax",@progbits
	.align	128
        .global         _ZN17fastertransformer13addBiasGeluV2I7__half2Li40960EEEvPT_PKS2_PKiS5_iS7_i
        .type           _ZN17fastertransformer13addBiasGeluV2I7__half2Li40960EEEvPT_PKS2_PKiS5_iS7_i,@function
        .size           _ZN17fastertransformer13addBiasGeluV2I7__half2Li40960EEEvPT_PKS2_PKiS5_iS7_i,(.L_x_311 - _ZN17fastertransformer13addBiasGeluV2I7__half2Li40960EEEvPT_PKS2_PKiS5_iS7_i)
        .other          _ZN17fastertransformer13addBiasGeluV2I7__half2Li40960EEEvPT_PKS2_PKiS5_iS7_i,@"STO_CUDA_ENTRY STV_DEFAULT"
_ZN17fastertransformer13addBiasGeluV2I7__half2Li40960EEEvPT_PKS2_PKiS5_iS7_i:
.text._ZN17fastertransformer13addBiasGeluV2I7__half2Li40960EEEvPT_PKS2_PKiS5_iS7_i:
        /* <DEDUP_REMOVED lines=22> */
.L_x_24:
[----:B------:R-:W-:-:S05]  /*0160*/  IMAD.HI R2, R3, 0x66666667, RZ ;  /* 0x6666666703027827 */ /* 0x000fca00078e02ff */
[----:B01----:R-:W-:-:S04]  /*0170*/  SHF.R.U32.HI R5, RZ, 0x1f, R2 ;  /* 0x0000001fff057819 */ /* 0x003fc80000011602 */
[----:B------:R-:W-:Y:S01]  /*0180*/  LEA.HI.SX32 R2, R2, R5, 0x12 ;  /* 0x0000000502027211 */ /* 0x000fe200078f92ff */
[----:B--2---:R-:W-:-:S04]  /*0190*/  IMAD.WIDE R4, R3, 0x4, R8 ;  /* 0x0000000403047825 */ /* 0x004fc800078e0208 */
[----:B------:R-:W-:Y:S02]  /*01a0*/  IMAD R11, R2, -0xa000, R3 ;  /* 0xffff6000020b7824 */ /* 0x000fe400078e0203 */
[----:B------:R-:W2:Y:S02]  /*01b0*/  LDG.E R2, desc[UR6][R4.64] ;  /* 0x0000000604027981 */ /* 0x000ea4000c1e1900 */
        /* <DEDUP_REMOVED lines=26> */
.L_x_23:
        /* <DEDUP_REMOVED lines=25> */
.L_x_22:
        /* <DEDUP_REMOVED lines=26> */
.L_x_27:
[----:B------:R-:W-:-:S05]  /*0690*/  IMAD.HI R18, R3, 0x66666667, RZ ;  /* 0x6666666703127827 */ /* 0x000fca00078e02ff */
[----:B0-----:R-:W-:-:S04]  /*06a0*/  SHF.R.U32.HI R13, RZ, 0x1f, R18 ;  /* 0x0000001fff0d7819 */ /* 0x001fc80000011612 */
[----:B------:R-:W-:-:S05]  /*06b0*/  LEA.HI.SX32 R18, R18, R13, 0x12 ;  /* 0x0000000d12127211 */ /* 0x000fca00078f92ff */
        /* <DEDUP_REMOVED lines=25> */
[--C-:B---3--:R-:W-:Y:S01]  /*0850*/  HADD2.F32 R23, -RZ, R17.reuse.H1_H1 ;  /* 0x30000011ff177230 */ /* 0x108fe20000004100 */
[----:B------:R-:W-:Y:S01]  /*0860*/  IADD3 R3, PT, PT, R0, R3, RZ ;  /* 0x0000000300037210 */ /* 0x000fe20007ffe0ff */
[----:B------:R-:W-:-:S03]  /*0870*/  HADD2.F32 R21, -RZ, R17.H0_H0 ;  /* 0x20000011ff157230 */ /* 0x000fc60000004100 */
[----:B------:R-:W-:Y:S01]  /*0880*/  ISETP.GE.AND P1, PT, R3, UR4, PT ;  /* 0x0000000403007c0c */ /* 0x000fe2000bf26270 */
[----:B0-----:R-:W-:-:S04]  /*0890*/  HMUL2 R19, R17, R17 ;  /* 0x0000001111137232 */ /* 0x001fc80000000000 */
[----:B------:R-:W-:-:S05]  /*08a0*/  HFMA2 R19, R17, R19, -RZ ;  /* 0x0000001311137231 */ /* 0x000fca00001000ff */
[--C-:B------:R-:W-:Y:S02]  /*08b0*/  HADD2.F32 R22, -RZ, R19.reuse.H1_H1 ;  /* 0x30000013ff167230 */ /* 0x100fe40000004100 */
[----:B------:R-:W-:-:S03]  /*08c0*/  HADD2.F32 R20, -RZ, R19.H0_H0 ;  /* 0x20000013ff147230 */ /* 0x000fc60000004100 */
        /* <DEDUP_REMOVED lines=16> */
.L_x_26:
        /* <DEDUP_REMOVED lines=17> */
.L_x_28:
[----:B0-----:R-:W-:Y:S01]  /*0ae0*/  IMAD.HI R10, R3, 0x66666667, RZ ;  /* 0x66666667030a7827 */ /* 0x001fe200078e02ff */
[----:B------:R-:W-:-:S04]  /*0af0*/  IABS R18, R12 ;  /* 0x0000000c00127213 */ /* 0x000fc80000000000 */
[----:B------:R-:W-:-:S04]  /*0b00*/  SHF.R.U32.HI R11, RZ, 0x1f, R10 ;  /* 0x0000001fff0b7819 */ /* 0x000fc8000001160a */
        /* <DEDUP_REMOVED lines=46> */
.L_x_25:
        /* <DEDUP_REMOVED lines=23> */
.L_x_30:
[----:B-1----:R-:W-:-:S05]  /*0f60*/  IMAD.HI R14, R3, 0x66666667, RZ ;  /* 0x66666667030e7827 */ /* 0x002fca00078e02ff */
[----:B------:R-:W-:-:S04]  /*0f70*/  SHF.R.U32.HI R15, RZ, 0x1f, R14 ;  /* 0x0000001fff0f7819 */ /* 0x000fc8000001160e */
[----:B------:R-:W-:-:S05]  /*0f80*/  LEA.HI.SX32 R14, R14, R15, 0x12 ;  /* 0x0000000f0e0e7211 */ /* 0x000fca00078f92ff */
[----:B0-----:R-:W-:-:S06]  /*0f90*/  IMAD.WIDE R20, R14, 0x4, R12 ;  /* 0x000000040e147825 */ /* 0x001fcc00078e020c */
        /* <DEDUP_REMOVED lines=18> */
[----:B------:R-:W-:Y:S02]  /*10c0*/  IMAD R21, R14, -0xa000, R3 ;  /* 0xffff60000e157824 */ /* 0x000fe400078e0203 */
[----:B------:R-:W-:-:S04]  /*10d0*/  IMAD.WIDE R14, R3, 0x4, R8 ;  /* 0x00000004030e7825 */ /* 0x000fc800078e0208 */
[----:B------:R-:W-:Y:S01]  /*10e0*/  IMAD.WIDE R22, R21, 0x4, R10 ;  /* 0x0000000415167825 */ /* 0x000fe200078e020a */
[----:B------:R-:W3:Y:S05]  /*10f0*/  LDG.E R19, desc[UR6][R14.64] ;  /* 0x000000060e137981 */ /* 0x000eea000c1e1900 */
[----:B------:R-:W3:Y:S01]  /*1100*/  LDG.E.CONSTANT R22, desc[UR6][R22.64] ;  /* 0x0000000616167981 */ /* 0x000ee2000c1e9900 */
[----:B--2---:R-:W-:-:S04]  /*1110*/  IMAD R21, R24, 0xa000, R21 ;  /* 0x0000a00018157824 */ /* 0x004fc800078e0215 */
[----:B------:R-:W-:-:S06]  /*1120*/  IMAD.WIDE R20, R21, 0x4, R6 ;  /* 0x0000000415147825 */ /* 0x000fcc00078e0206 */
[----:B------:R0:W2:Y:S01]  /*1130*/  LDG.E R20, desc[UR6][R20.64] ;  /* 0x0000000614147981 */ /* 0x0000a2000c1e1900 */
[----:B------:R-:W-:Y:S01]  /*1140*/  IADD3 R3, PT, PT, R0, R3, RZ ;  /* 0x0000000300037210 */ /* 0x000fe20007ffe0ff */
[----:B---3--:R-:W-:-:S03]  /*1150*/  HADD2 R19, R19, R22 ;  /* 0x0000001613137230 */ /* 0x008fc60000000000 */
[----:B------:R-:W-:Y:S02]  /*1160*/  ISETP.GE.AND P1, PT, R3, UR4, PT ;  /* 0x0000000403007c0c */ /* 0x000fe4000bf26270 */
[--C-:B------:R-:W-:Y:S02]  /*1170*/  HADD2.F32 R27, -RZ, R19.reuse.H0_H0 ;  /* 0x20000013ff1b7230 */ /* 0x100fe40000004100 */
[C---:B0-----:R-:W-:Y:S02]  /*1180*/  HMUL2 R21, R19.reuse, R19 ;  /* 0x0000001313157232 */ /* 0x041fe40000000000 */
        /* <DEDUP_REMOVED lines=20> */
.L_x_29:
        /* <DEDUP_REMOVED lines=18> */
.L_x_31:
        /* <DEDUP_REMOVED lines=25> */
[----:B------:R-:W-:-:S05]  /*1580*/  IMAD.WIDE R24, R25, 0x4, R6 ;  /* 0x0000000419187825 */ /* 0x000fca00078e0206 */
[----:B------:R0:W2:Y:S01]  /*1590*/  LDG.E R17, desc[UR6][R24.64] ;  /* 0x0000000618117981 */ /* 0x0000a2000c1e1900 */
[----:B------:R-:W-:Y:S01]  /*15a0*/  IADD3 R3, PT, PT, R0, R3, RZ ;  /* 0x0000000300037210 */ /* 0x000fe20007ffe0ff */
[----:B---3--:R-:W-:-:S03]  /*15b0*/  HADD2 R18, R18, R21 ;  /* 0x0000001512127230 */ /* 0x008fc60000000000 */
[----:B------:R-:W-:Y:S01]  /*15c0*/  ISETP.GE.AND P1, PT, R3, UR4, PT ;  /* 0x0000000403007c0c */ /* 0x000fe2000bf26270 */
        /* <DEDUP_REMOVED lines=22> */
.L_x_32:
        /* <DEDUP_REMOVED lines=13> */
.L_x_311:


//--------------------- .text._ZN17fastertransformer13addBiasGeluV3I7__half2Li40960ELi4EEEvPT_PKS2_PKiS5_iS7_i --------------------------
	.section	.text._ZN17fastertransformer13addBiasGeluV3I7__half2Li40960ELi4EEEvPT_PKS2_PKiS5_iS7_i,"ax",@progbits
	.align	128
        .global         _ZN17fastertransformer13addBiasGeluV3I7__half2Li40960ELi4EEEvPT_PKS2_PKiS5_iS7_i
        .type           _ZN17fastertransformer13addBiasGeluV3I7__half2Li40960ELi4EEEvPT_PKS2_PKiS5_iS7_i,@function
        .size           _ZN17fastertransformer13addBiasGeluV3I7__half2Li40960ELi4EEEvPT_PKS2_PKiS5_iS7_i,(.L_x_312 - _ZN17fastertransformer13addBiasGeluV3I7__half2Li40960ELi4EEEvPT_PKS2_PKiS5_iS7_i)
        .other          _ZN17fastertransformer13addBiasGeluV3I7__half2Li40960ELi4EEEvPT_PKS2_PKiS5_iS7_i,@"STO_CUDA_ENTRY STV_DEFAULT"
_ZN17fastertransformer13addBiasGeluV3I7__half2Li40960ELi4EEEvPT_PKS2_PKiS5_iS7_i:
.text._ZN17fastertransformer13addBiasGeluV3I7__half2Li40960ELi4EEEvPT_PKS2_PKiS5_iS7_i:
        /* <DEDUP_REMOVED lines=23> */
.L_x_35:
        /* <DEDUP_REMOVED lines=12> */
[----:B------:R-:W2:Y:S01]  /*0230*/  LDG.E.CONSTANT R11, desc[UR6][R14.64] ;  /* 0x000000060e0b7981 */ /* 0x000ea2000c1e9900 */
[C---:B------:R-:W-:Y:S02]  /*0240*/  IADD3 R12, PT, PT, R3.reuse, 0x2, RZ ;  /* 0x00000002030c7810 */ /* 0x040fe40007ffe0ff */
[----:B------:R-:W-:Y:S01]  /*0250*/  IADD3 R20, PT, PT, R3, 0x3, RZ ;  /* 0x0000000303147810 */ /* 0x000fe20007ffe0ff */
[----:B------:R-:W3:Y:S02]  /*0260*/  LDG.E R10, desc[UR6][R4.64+0x4] ;  /* 0x00000406040a7981 */ /* 0x000ee4000c1e1900 */
[----:B------:R-:W-:-:S04]  /*0270*/  IMAD.HI R18, R12, 0x66666667, RZ ;  /* 0x666666670c127827 */ /* 0x000fc800078e02ff */
[----:B------:R-:W-:Y:S01]  /*0280*/  IMAD.WIDE R16, R17, 0x4, R6 ;  /* 0x0000000411107825 */ /* 0x000fe200078e0206 */
[----:B------:R-:W-:Y:S01]  /*0290*/  SHF.R.U32.HI R19, RZ, 0x1f, R18 ;  /* 0x0000001fff137819 */ /* 0x000fe20000011612 */
[----:B------:R-:W4:Y:S03]  /*02a0*/  LDG.E R15, desc[UR6][R4.64+0x8] ;  /* 0x00000806040f7981 */ /* 0x000f26000c1e1900 */
[----:B------:R-:W-:Y:S01]  /*02b0*/  LEA.HI.SX32 R19, R18, R19, 0x12 ;  /* 0x0000001312137211 */ /* 0x000fe200078f92ff */
[----:B------:R-:W-:Y:S01]  /*02c0*/  IMAD.HI R21, R20, 0x66666667, RZ ;  /* 0x6666666714157827 */ /* 0x000fe200078e02ff */
[----:B------:R-:W3:Y:S03]  /*02d0*/  LDG.E.CONSTANT R13, desc[UR6][R16.64] ;  /* 0x00000006100d7981 */ /* 0x000ee6000c1e9900 */
[----:B------:R-:W-:Y:S01]  /*02e0*/  IMAD R19, R19, -0xa000, R12 ;  /* 0xffff600013137824 */ /* 0x000fe200078e020c */
[----:B------:R-:W-:-:S03]  /*02f0*/  SHF.R.U32.HI R12, RZ, 0x1f, R21 ;  /* 0x0000001fff0c7819 */ /* 0x000fc60000011615 */
[----:B------:R-:W-:Y:S01]  /*0300*/  IMAD.WIDE R18, R19, 0x4, R6 ;  /* 0x0000000413127825 */ /* 0x000fe200078e0206 */
[----:B------:R-:W-:Y:S01]  /*0310*/  LEA.HI.SX32 R21, R21, R12, 0x12 ;  /* 0x0000000c15157211 */ /* 0x000fe200078f92ff */
[----:B------:R-:W5:Y:S04]  /*0320*/  LDG.E R17, desc[UR6][R4.64+0xc] ;  /* 0x00000c0604117981 */ /* 0x000f68000c1e1900 */
[----:B------:R0:W4:Y:S01]  /*0330*/  LDG.E.CONSTANT R12, desc[UR6][R18.64] ;  /* 0x00000006120c7981 */ /* 0x000122000c1e9900 */
[----:B------:R-:W-:-:S04]  /*0340*/  IMAD R21, R21, -0xa000, R20 ;  /* 0xffff600015157824 */ /* 0x000fc800078e0214 */
[----:B------:R-:W-:-:S05]  /*0350*/  IMAD.WIDE R20, R21, 0x4, R6 ;  /* 0x0000000415147825 */ /* 0x000fca00078e0206 */
[----:B------:R1:W5:Y:S01]  /*0360*/  LDG.E.CONSTANT R14, desc[UR6][R20.64] ;  /* 0x00000006140e7981 */ /* 0x000362000c1e9900 */
[----:B------:R-:W-:-:S04]  /*0370*/  LEA R3, R0, R3, 0x2 ;  /* 0x0000000300037211 */ /* 0x000fc800078e10ff */
[----:B------:R-:W-:Y:S01]  /*0380*/  ISETP.GE.AND P0, PT, R3, UR5, PT ;  /* 0x0000000503007c0c */ /* 0x000fe2000bf06270 */
[----:B--2---:R-:W-:-:S04]  /*0390*/  HFMA2 R2, R2, 1, 1, R11 ;  /* 0x3c003c0002027831 */ /* 0x004fc8000000000b */
[----:B------:R-:W-:-:S04]  /*03a0*/  HMUL2 R11, R2, R2 ;  /* 0x00000002020b7232 */ /* 0x000fc80000000000 */
[----:B------:R-:W-:Y:S02]  /*03b0*/  HFMA2 R11, R2, R11, -RZ ;  /* 0x0000000b020b7231 */ /* 0x000fe400001000ff */
[----:B---3--:R-:W-:Y:S02]  /*03c0*/  HADD2 R10, R10, R13 ;  /* 0x0000000d0a0a7230 */ /* 0x008fe40000000000 */
[----:B------:R-:W-:Y:S02]  /*03d0*/  HADD2.F32 R16, -RZ, R2.H0_H0 ;  /* 0x20000002ff107230 */ /* 0x000fe40000004100 */
[C---:B0-----:R-:W-:Y:S02]  /*03e0*/  HMUL2 R18, R10.reuse, R10 ;  /* 0x0000000a0a127232 */ /* 0x041fe40000000000 */
[----:B------:R-:W-:Y:S02]  /*03f0*/  HADD2.F32 R13, -RZ, R11.H0_H0 ;  /* 0x2000000bff0d7230 */ /* 0x000fe40000004100 */
[----:B------:R-:W-:-:S02]  /*0400*/  HFMA2 R19, R10, R18, -RZ ;  /* 0x000000120a137231 */ /* 0x000fc400001000ff */
[----:B------:R-:W-:Y:S02]  /*0410*/  HADD2.F32 R11, -RZ, R11.H1_H1 ;  /* 0x3000000bff0b7230 */ /* 0x000fe40000004100 */
[----:B------:R-:W-:Y:S01]  /*0420*/  FFMA.FTZ R13, R13, 0.044714998453855514526, R16 ;  /* 0x3d3727130d0d7823 */ /* 0x000fe20000010010 */
[----:B------:R-:W-:Y:S02]  /*0430*/  HADD2.F32 R16, -RZ, R2.H1_H1 ;  /* 0x30000002ff107230 */ /* 0x000fe40000004100 */
[----:B----4-:R-:W-:-:S03]  /*0440*/  HFMA2 R12, R15, 1, 1, R12 ;  /* 0x3c003c000f0c7831 */ /* 0x010fc6000000000c */
[----:B------:R-:W-:Y:S01]  /*0450*/  FFMA.FTZ R16, R11, 0.044714998453855514526, R16 ;  /* 0x3d3727130b107823 */ /* 0x000fe20000010010 */
[----:B------:R-:W-:Y:S01]  /*0460*/  FMUL.FTZ R18, R13, 0.79788458347320556641 ;  /* 0x3f4c422a0d127820 */ /* 0x000fe20000410000 */
[----:B-1----:R-:W-:Y:S02]  /*0470*/  HADD2.F32 R20, -RZ, R19.H0_H0 ;  /* 0x20000013ff147230 */ /* 0x002fe40000004100 */
[----:B------:R-:W-:Y:S01]  /*0480*/  FMUL.FTZ R13, R16, 0.79788458347320556641 ;  /* 0x3f4c422a100d7820 */ /* 0x000fe20000410000 */
[----:B------:R-:W-:Y:S02]  /*0490*/  HADD2.F32 R15, -RZ, R10.H0_H0 ;  /* 0x2000000aff0f7230 */ /* 0x000fe40000004100 */
[----:B------:R-:W-:-:S03]  /*04a0*/  HMUL2 R16, R12, R12 ;  /* 0x0000000c0c107232 */ /* 0x000fc60000000000 */
[----:B------:R-:W-:Y:S01]  /*04b0*/  FFMA.FTZ R15, R20, 0.044714998453855514526, R15 ;  /* 0x3d372713140f7823 */ /* 0x000fe2000001000f */
[----:B------:R-:W-:Y:S02]  /*04c0*/  HFMA2 R20, R12, R16, -RZ ;  /* 0x000000100c147231 */ /* 0x000fe400001000ff */
[----:B------:R-:W-:Y:S02]  /*04d0*/  HADD2.F32 R19, -RZ, R19.H1_H1 ;  /* 0x30000013ff137230 */ /* 0x000fe40000004100 */
[----:B-----5:R-:W-:Y:S02]  /*04e0*/  HADD2 R14, R17, R14 ;  /* 0x0000000e110e7230 */ /* 0x020fe40000000000 */
[----:B------:R-:W-:Y:S01]  /*04f0*/  HADD2.F32 R22, -RZ, R10.H1_H1 ;  /* 0x3000000aff167230 */ /* 0x000fe20000004100 */
[----:B------:R0:W-:Y:S01]  /*0500*/  MUFU.TANH R11, R18 ;  /* 0x00000012000b7308 */ /* 0x0001e20000002400 */
[----:B------:R-:W-:-:S03]  /*0510*/  HMUL2 R21, R14, R14 ;  /* 0x0000000e0e157232 */ /* 0x000fc60000000000 */
[----:B------:R-:W-:Y:S01]  /*0520*/  FFMA.FTZ R19, R19, 0.044714998453855514526, R22 ;  /* 0x3d37271313137823 */ /* 0x000fe20000010016 */
[----:B------:R-:W-:Y:S02]  /*0530*/  HADD2.F32 R17, -RZ, R20.H0_H0 ;  /* 0x20000014ff117230 */ /* 0x000fe40000004100 */
[----:B0-----:R-:W-:Y:S02]  /*0540*/  HADD2.F32 R18, -RZ, R12.H0_H0 ;  /* 0x2000000cff127230 */ /* 0x001fe40000004100 */
[----:B------:R-:W-:Y:S01]  /*0550*/  FMUL.FTZ R16, R19, 0.79788458347320556641 ;  /* 0x3f4c422a13107820 */ /* 0x000fe20000410000 */
[----:B------:R-:W-:Y:S02]  /*0560*/  HFMA2 R19, R14, R21, -RZ ;  /* 0x000000150e137231 */ /* 0x000fe400001000ff */
[----:B------:R-:W-:Y:S02]  /*0570*/  HADD2.F32 R20, -RZ, R20.H1_H1 ;  /* 0x30000014ff147230 */ /* 0x000fe40000004100 */
[----:B------:R-:W-:Y:S01]  /*0580*/  FFMA.FTZ R18, R17, 0.044714998453855514526, R18 ;  /* 0x3d37271311127823 */ /* 0x000fe20000010012 */
[----:B------:R-:W-:-:S05]  /*0590*/  HADD2.F32 R17, -RZ, R12.H1_H1 ;  /* 0x3000000cff117230 */ /* 0x000fca0000004100 */
[----:B------:R-:W-:Y:S01]  /*05a0*/  FFMA.FTZ R20, R20, 0.044714998453855514526, R17 ;  /* 0x3d37271314147823 */ /* 0x000fe20000010011 */
[----:B------:R-:W-:Y:S01]  /*05b0*/  FMUL.FTZ R21, R18, 0.79788458347320556641 ;  /* 0x3f4c422a12157820 */ /* 0x000fe20000410000 */
[--C-:B------:R-:W-:Y:S02]  /*05c0*/  HADD2.F32 R22, -RZ, R19.reuse.H0_H0 ;  /* 0x20000013ff167230 */ /* 0x100fe40000004100 */
[----:B------:R-:W-:Y:S01]  /*05d0*/  FMUL.FTZ R18, R20, 0.79788458347320556641 ;  /* 0x3f4c422a14127820 */ /* 0x000fe20000410000 */
[----:B------:R-:W-:Y:S02]  /*05e0*/  HADD2.F32 R19, -RZ, R19.H1_H1 ;  /* 0x30000013ff137230 */ /* 0x000fe40000004100 */
[--C-:B------:R-:W-:Y:S02]  /*05f0*/  HADD2.F32 R20, -RZ, R14.reuse.H1_H1 ;  /* 0x3000000eff147230 */ /* 0x100fe40000004100 */
[----:B------:R-:W-:-:S03]  /*0600*/  HADD2.F32 R23, -RZ, R14.H0_H0 ;  /* 0x2000000eff177230 */ /* 0x000fc60000004100 */
[----:B------:R-:W-:Y:S02]  /*0610*/  FFMA.FTZ R20, R19, 0.044714998453855514526, R20 ;  /* 0x3d37271313147823 */ /* 0x000fe40000010014 */
[----:B------:R-:W-:Y:S01]  /*0620*/  FFMA.FTZ R22, R22, 0.044714998453855514526, R23 ;  /* 0x3d37271316167823 */ /* 0x000fe20000010017 */
[----:B------:R-:W-:Y:S01]  /*0630*/  FMUL.FTZ R15, R15, 0.79788458347320556641 ;  /* 0x3f4c422a0f0f7820 */ /* 0x000fe20000410000 */
[----:B------:R-:W-:Y:S01]  /*0640*/  FMUL.FTZ R23, R20, 0.79788458347320556641 ;  /* 0x3f4c422a14177820 */ /* 0x000fe20000410000 */
[----:B------:R-:W0:Y:S01]  /*0650*/  MUFU.TANH R13, R13 ;  /* 0x0000000d000d7308 */ /* 0x000e220000002400 */
[----:B------:R-:W-:-:S07]  /*0660*/  FMUL.FTZ R22, R22, 0.79788458347320556641 ;  /* 0x3f4c422a16167820 */ /* 0x000fce0000410000 */
[----:B------:R-:W1:Y:S08]  /*0670*/  MUFU.TANH R15, R15 ;  /* 0x0000000f000f7308 */ /* 0x000e700000002400 */
[----:B------:R-:W2:Y:S08]  /*0680*/  MUFU.TANH R16, R16 ;  /* 0x0000001000107308 */ /* 0x000eb00000002400 */
[----:B------:R-:W3:Y:S08]  /*0690*/  MUFU.TANH R19, R22 ;  /* 0x0000001600137308 */ /* 0x000ef00000002400 */
[----:B------:R-:W4:Y:S08]  /*06a0*/  MUFU.TANH R23, R23 ;  /* 0x0000001700177308 */ /* 0x000f300000002400 */
[----:B------:R-:W5:Y:S08]  /*06b0*/  MUFU.TANH R17, R21 ;  /* 0x0000001500117308 */ /* 0x000f700000002400 */
[----:B------:R-:W5:Y:S01]  /*06c0*/  MUFU.TANH R18, R18 ;  /* 0x0000001200127308 */ /* 0x000f620000002400 */
[----:B0-----:R-:W-:Y:S01]  /*06d0*/  FADD.FTZ R13, R13, 1 ;  /* 0x3f8000000d0d7421 */ /* 0x001fe20000010000 */
[----:B-1----:R-:W-:Y:S01]  /*06e0*/  FADD.FTZ R15, R15, 1 ;  /* 0x3f8000000f0f7421 */ /* 0x002fe20000010000 */
[----:B--2---:R-:W-:Y:S01]  /*06f0*/  FADD.FTZ R16, R16, 1 ;  /* 0x3f80000010107421 */ /* 0x004fe20000010000 */
[----:B---3--:R-:W-:Y:S01]  /*0700*/  FADD.FTZ R19, R19, 1 ;  /* 0x3f80000013137421 */ /* 0x008fe20000010000 */
[----:B------:R-:W-:Y:S01]  /*0710*/  FMUL.FTZ R20, R13, 0.5 ;  /* 0x3f0000000d147820 */ /* 0x000fe20000410000 */
[----:B----4-:R-:W-:Y:S01]  /*0720*/  FADD.FTZ R13, R23, 1 ;  /* 0x3f800000170d7421 */ /* 0x010fe20000010000 */
[----:B------:R-:W-:Y:S01]  /*0730*/  FADD.FTZ R11, R11, 1 ;  /* 0x3f8000000b0b7421 */ /* 0x000fe20000010000 */
[----:B------:R-:W-:Y:S01]  /*0740*/  FMUL.FTZ R15, R15, 0.5 ;  /* 0x3f0000000f0f7820 */ /* 0x000fe20000410000 */
[----:B-----5:R-:W-:Y:S01]  /*0750*/  FADD.FTZ R17, R17, 1 ;  /* 0x3f80000011117421 */ /* 0x020fe20000010000 */
[----:B------:R-:W-:Y:S01]  /*0760*/  FMUL.FTZ R16, R16, 0.5 ;  /* 0x3f00000010107820 */ /* 0x000fe20000410000 */
[----:B------:R-:W-:Y:S01]  /*0770*/  FMUL.FTZ R19, R19, 0.5 ;  /* 0x3f00000013137820 */ /* 0x000fe20000410000 */
[----:B------:R-:W-:Y:S01]  /*0780*/  FMUL.FTZ R22, R13, 0.5 ;  /* 0x3f0000000d167820 */ /* 0x000fe20000410000 */
[----:B------:R-:W-:Y:S01]  /*0790*/  FMUL.FTZ R11, R11, 0.5 ;  /* 0x3f0000000b0b7820 */ /* 0x000fe20000410000 */
[----:B------:R-:W-:Y:S01]  /*07a0*/  FADD.FTZ R18, R18, 1 ;  /* 0x3f80000012127421 */ /* 0x000fe20000010000 */
[----:B------:R-:W-:Y:S01]  /*07b0*/  FMUL.FTZ R17, R17, 0.5 ;  /* 0x3f00000011117820 */ /* 0x000fe20000410000 */
[----:B------:R-:W-:-:S02]  /*07c0*/  F2FP.F16.F32.PACK_AB R15, R16, R15 ;  /* 0x0000000f100f723e */ /* 0x000fc400000000ff */
[----:B------:R-:W-:Y:S01]  /*07d0*/  FMUL.FTZ R18, R18, 0.5 ;  /* 0x3f00000012127820 */ /* 0x000fe20000410000 */
[----:B------:R-:W-:Y:S02]  /*07e0*/  F2FP.F16.F32.PACK_AB R19, R22, R19 ;  /* 0x000000131613723e */ /* 0x000fe400000000ff */
[----:B------:R-:W-:Y:S02]  /*07f0*/  F2FP.F16.F32.PACK_AB R11, R20, R11 ;  /* 0x0000000b140b723e */ /* 0x000fe400000000ff */
[----:B------:R-:W-:Y:S01]  /*0800*/  F2FP.F16.F32.PACK_AB R17, R18, R17 ;  /* 0x000000111211723e */ /* 0x000fe200000000ff */
[----:B------:R-:W-:Y:S02]  /*0810*/  HFMA2 R15, R10, R15, -RZ ;  /* 0x0000000f0a0f7231 */ /* 0x000fe400001000ff */
[----:B------:R-:W-:Y:S02]  /*0820*/  HFMA2 R19, R14, R19, -RZ ;  /* 0x000000130e137231 */ /* 0x000fe400001000ff */
[----:B------:R-:W-:-:S02]  /*0830*/  HMUL2 R11, R2, R11 ;  /* 0x0000000b020b7232 */ /* 0x000fc40000000000 */
[----:B------:R-:W-:Y:S01]  /*0840*/  HMUL2 R17, R12, R17 ;  /* 0x000000110c117232 */ /* 0x000fe20000000000 */
[----:B------:R0:W-:Y:S04]  /*0850*/  STG.E desc[UR6][R4.64+0x4], R15 ;  /* 0x0000040f04007986 */ /* 0x0001e8000c101906 */
[----:B------:R0:W-:Y:S04]  /*0860*/  STG.E desc[UR6][R4.64], R11 ;  /* 0x0000000b04007986 */ /* 0x0001e8000c101906 */
[----:B------:R0:W-:Y:S04]  /*0870*/  STG.E desc[UR6][R4.64+0x8], R17 ;  /* 0x0000081104007986 */ /* 0x0001e8000c101906 */
[----:B------:R0:W-:Y:S01]  /*0880*/  STG.E desc[UR6][R4.64+0xc], R19 ;  /* 0x00000c1304007986 */ /* 0x0001e2000c101906 */
[----:B------:R-:W-:Y:S05]  /*0890*/  @!P0 BRA `(.L_x_35) ;  /* 0xfffffff800348947 */ /* 0x000fea000383ffff */
[----:B------:R-:W-:Y:S05]  /*08a0*/  EXIT ;  /* 0x000000000000794d */ /* 0x000fea0003800000 */
.L_x_34:
[----:B-1-34-:R-:W-:-:S05]  /*08b0*/  IMAD.WIDE R6, R3, 0x4, R4 ;  /* 0x0000000403067825 */ /* 0x01afca00078e0204 */
[----:B------:R-:W3:Y:S04]  /*08c0*/  LDG.E R10, desc[UR6][R6.64] ;  /* 0x00000006060a7981 */ /* 0x000ee8000c1e1900 */
[----:B--2---:R-:W2:Y:S04]  /*08d0*/  LDG.E R9, desc[UR6][R6.64+0x4] ;  /* 0x0000040606097981 */ /* 0x004ea8000c1e1900 */
[----:B------:R-:W4:Y:S04]  /*08e0*/  LDG.E R8, desc[UR6][R6.64+0x8] ;  /* 0x0000080606087981 */ /* 0x000f28000c1e1900 */
[----:B------:R-:W5:Y:S01]  /*08f0*/  LDG.E R2, desc[UR6][R6.64+0xc] ;  /* 0x00000c0606027981 */ /* 0x000f62000c1e1900 */
[----:B------:R-:W-:-:S04]  /*0900*/  LEA R3, R0, R3, 0x2 ;  /* 0x0000000300037211 */ /* 0x000fc800078e10ff */
[----:B------:R-:W-:Y:S01]  /*0910*/  ISETP.GE.AND P0, PT, R3, UR5, PT ;  /* 0x0000000503007c0c */ /* 0x000fe2000bf06270 */
[C---:B---3--:R-:W-:Y:S02]  /*0920*/  HMUL2 R11, R10.reuse, R10 ;  /* 0x0000000a0a0b7232 */ /* 0x048fe40000000000 */
[----:B------:R-:W-:Y:S02]  /*0930*/  HADD2.F32 R13, -RZ, R10.H0_H0 ;  /* 0x2000000aff0d7230 */ /* 0x000fe40000004100 */
[----:B--2---:R-:W-:Y:S02]  /*0940*/  HMUL2 R14, R9, R9 ;  /* 0x00000009090e7232 */ /* 0x004fe40000000000 */
[----:B------:R-:W-:Y:S02]  /*0950*/  HADD2.F32 R16, -RZ, R9.H0_H0 ;  /* 0x20000009ff107230 */ /* 0x000fe40000004100 */
[----:B------:R-:W-:Y:S02]  /*0960*/  HFMA2 R11, R10, R11, -RZ ;  /* 0x0000000b0a0b7231 */ /* 0x000fe400001000ff */
[----:B----4-:R-:W-:-:S02]  /*0970*/  HMUL2 R17, R8, R8 ;  /* 0x0000000808117232 */ /* 0x010fc40000000000 */
[----:B------:R-:W-:Y:S02]  /*0980*/  HADD2.F32 R18, -RZ, R8.H0_H0 ;  /* 0x20000008ff127230 */ /* 0x000fe40000004100 */
[----:B------:R-:W-:Y:S02]  /*0990*/  HFMA2 R14, R9, R14, -RZ ;  /* 0x0000000e090e7231 */ /* 0x000fe400001000ff */
[----:B-----5:R-:W-:Y:S02]  /*09a0*/  HMUL2 R19, R2, R2 ;  /* 0x0000000202137232 */ /* 0x020fe40000000000 */
[----:B------:R-:W-:Y:S02]  /*09b0*/  HADD2.F32 R21, -RZ, R2.H0_H0 ;  /* 0x20000002ff157230 */ /* 0x000fe40000004100 */
[----:B------:R-:W-:Y:S02]  /*09c0*/  HFMA2 R17, R8, R17, -RZ ;  /* 0x0000001108117231 */ /* 0x000fe400001000ff */
[----:B------:R-:W-:-:S02]  /*09d0*/  HADD2.F32 R12, -RZ, R11.H0_H0 ;  /* 0x2000000bff0c7230 */ /* 0x000fc40000004100 */
[----:B------:R-:W-:Y:S02]  /*09e0*/  HFMA2 R19, R2, R19, -RZ ;  /* 0x0000001302137231 */ /* 0x000fe400001000ff */
[----:B------:R-:W-:Y:S02]  /*09f0*/  HADD2.F32 R11, -RZ, R11.H1_H1 ;  /* 0x3000000bff0b7230 */ /* 0x000fe40000004100 */
[--C-:B------:R-:W-:Y:S02]  /*0a00*/  HADD2.F32 R15, -RZ, R14.reuse.H0_H0 ;  /* 0x2000000eff0f7230 */ /* 0x100fe40000004100 */
[----:B------:R-:W-:Y:S01]  /*0a10*/  FFMA.FTZ R13, R12, 0.044714998453855514526, R13 ;  /* 0x3d3727130c0d7823 */ /* 0x000fe2000001000d */
[----:B------:R-:W-:Y:S02]  /*0a20*/  HADD2.F32 R14, -RZ, R14.H1_H1 ;  /* 0x3000000eff0e7230 */ /* 0x000fe40000004100 */
[----:B------:R-:W-:Y:S02]  /*0a30*/  HADD2.F32 R12, -RZ, R10.H1_H1 ;  /* 0x3000000aff0c7230 */ /* 0x000fe40000004100 */
[----:B------:R-:W-:Y:S01]  /*0a40*/  FFMA.FTZ R16, R15, 0.044714998453855514526, R16 ;  /* 0x3d3727130f107823 */ /* 0x000fe20000010010 */
[----:B------:R-:W-:-:S02]  /*0a50*/  HADD2.F32 R15, -RZ, R9.H1_H1 ;  /* 0x30000009ff0f7230 */ /* 0x000fc40000004100 */
[----:B------:R-:W-:Y:S01]  /*0a60*/  FMUL.FTZ R13, R13, 0.79788458347320556641 ;  /* 0x3f4c422a0d0d7820 */ /* 0x000fe20000410000 */
[----:B------:R-:W-:Y:S02]  /*0a70*/  HADD2.F32 R20, -RZ, R19.H0_H0 ;  /* 0x20000013ff147230 */ /* 0x000fe40000004100 */
[----:B------:R-:W-:Y:S01]  /*0a80*/  FMUL.FTZ R16, R16, 0.79788458347320556641 ;  /* 0x3f4c422a10107820 */ /* 0x000fe20000410000 */
[----:B------:R-:W-:Y:S01]  /*0a90*/  FFMA.FTZ R12, R11, 0.044714998453855514526, R12 ;  /* 0x3d3727130b0c7823 */ /* 0x000fe2000001000c */
[----:B------:R-:W-:Y:S01]  /*0aa0*/  FFMA.FTZ R14, R14, 0.044714998453855514526, R15 ;  /* 0x3d3727130e0e7823 */ /* 0x000fe2000001000f */
[----:B------:R-:W-:Y:S01]  /*0ab0*/  HADD2.F32 R15, -RZ, R17.H0_H0 ;  /* 0x20000011ff0f7230 */ /* 0x000fe20000004100 */
[----:B------:R-:W0:Y:S01]  /*0ac0*/  MUFU.TANH R11, R13 ;  /* 0x0000000d000b7308 */ /* 0x000e220000002400 */
[----:B------:R-:W-:Y:S02]  /*0ad0*/  HADD2.F32 R19, -RZ, R19.H1_H1 ;  /* 0x30000013ff137230 */ /* 0x000fe40000004100 */
[----:B------:R-:W-:Y:S01]  /*0ae0*/  FFMA.FTZ R20, R20, 0.044714998453855514526, R21 ;  /* 0x3d37271314147823 */ /* 0x000fe20000010015 */
[----:B------:R-:W-:-:S02]  /*0af0*/  HADD2.F32 R17, -RZ, R17.H1_H1 ;  /* 0x30000011ff117230 */ /* 0x000fc40000004100 */
[----:B------:R-:W-:Y:S01]  /*0b00*/  FFMA.FTZ R15, R15, 0.044714998453855514526, R18 ;  /* 0x3d3727130f0f7823 */ /* 0x000fe20000010012 */
[----:B------:R-:W-:Y:S02]  /*0b10*/  HADD2.F32 R18, -RZ, R8.H1_H1 ;  /* 0x30000008ff127230 */ /* 0x000fe40000004100 */
[----:B------:R-:W-:Y:S01]  /*0b20*/  FMUL.FTZ R14, R14, 0.79788458347320556641 ;  /* 0x3f4c422a0e0e7820 */ /* 0x000fe20000410000 */
[----:B------:R-:W-:Y:S01]  /*0b30*/  FMUL.FTZ R20, R20, 0.79788458347320556641 ;  /* 0x3f4c422a14147820 */ /* 0x000fe20000410000 */
[----:B------:R1:W2:Y:S01]  /*0b40*/  MUFU.TANH R13, R16 ;  /* 0x00000010000d7308 */ /* 0x0002a20000002400 */
[----:B------:R-:W-:Y:S01]  /*0b50*/  FMUL.FTZ R12, R12, 0.79788458347320556641 ;  /* 0x3f4c422a0c0c7820 */ /* 0x000fe20000410000 */
[----:B------:R-:W-:Y:S01]  /*0b60*/  FFMA.FTZ R17, R17, 0.044714998453855514526, R18 ;  /* 0x3d37271311117823 */ /* 0x000fe20000010012 */
[----:B------:R-:W-:-:S03]  /*0b70*/  FMUL.FTZ R15, R15, 0.79788458347320556641 ;  /* 0x3f4c422a0f0f7820 */ /* 0x000fc60000410000 */
[----:B------:R-:W-:Y:S02]  /*0b80*/  FMUL.FTZ R17, R17, 0.79788458347320556641 ;  /* 0x3f4c422a11117820 */ /* 0x000fe40000410000 */
[----:B------:R-:W3:Y:S01]  /*0b90*/  MUFU.TANH R14, R14 ;  /* 0x0000000e000e7308 */ /* 0x000ee20000002400 */
[----:B-1----:R-:W-:Y:S02]  /*0ba0*/  HADD2.F32 R16, -RZ, R2.H1_H1 ;  /* 0x30000002ff107230 */ /* 0x002fe40000004100 */
[----:B0-----:R-:W-:-:S03]  /*0bb0*/  FADD.FTZ R11, R11, 1 ;  /* 0x3f8000000b0b7421 */ /* 0x001fc60000010000 */
[----:B------:R-:W-:Y:S01]  /*0bc0*/  FFMA.FTZ R16, R19, 0.044714998453855514526, R16 ;  /* 0x3d37271313107823 */ /* 0x000fe20000010010 */
[----:B------:R-:W-:Y:S01]  /*0bd0*/  FMUL.FTZ R11, R11, 0.5 ;  /* 0x3f0000000b0b7820 */ /* 0x000fe20000410000 */
[----:B------:R-:W0:Y:S01]  /*0be0*/  MUFU.TANH R20, R20 ;  /* 0x0000001400147308 */ /* 0x000e220000002400 */
[----:B--2---:R-:W-:Y:S01]  /*0bf0*/  FADD.FTZ R13, R13, 1 ;  /* 0x3f8000000d0d7421 */ /* 0x004fe20000010000 */
[----:B------:R-:W-:-:S03]  /*0c00*/  FMUL.FTZ R16, R16, 0.79788458347320556641 ;  /* 0x3f4c422a10107820 */ /* 0x000fc60000410000 */
[----:B------:R-:W-:-:S03]  /*0c10*/  FMUL.FTZ R13, R13, 0.5 ;  /* 0x3f0000000d0d7820 */ /* 0x000fc60000410000 */
[----:B------:R-:W1:Y:S01]  /*0c20*/  MUFU.TANH R16, R16 ;  /* 0x0000001000107308 */ /* 0x000e620000002400 */
[----:B---3--:R-:W-:-:S04]  /*0c30*/  FADD.FTZ R14, R14, 1 ;  /* 0x3f8000000e0e7421 */ /* 0x008fc80000010000 */
[----:B------:R-:W-:-:S03]  /*0c40*/  FMUL.FTZ R14, R14, 0.5 ;  /* 0x3f0000000e0e7820 */ /* 0x000fc60000410000 */
[----:B------:R-:W2:Y:S01]  /*0c50*/  MUFU.TANH R12, R12 ;  /* 0x0000000c000c7308 */ /* 0x000ea20000002400 */
[----:B0-----:R-:W-:Y:S01]  /*0c60*/  FADD.FTZ R18, R20, 1 ;  /* 0x3f80000014127421 */ /* 0x001fe20000010000 */
[----:B------:R-:W-:-:S03]  /*0c70*/  F2FP.F16.F32.PACK_AB R13, R14, R13 ;  /* 0x0000000d0e0d723e */ /* 0x000fc600000000ff */
[----:B------:R-:W-:-:S03]  /*0c80*/  FMUL.FTZ R18, R18, 0.5 ;  /* 0x3f00000012127820 */ /* 0x000fc60000410000 */
[----:B------:R-:W0:Y:S01]  /*0c90*/  MUFU.TANH R15, R15 ;  /* 0x0000000f000f7308 */ /* 0x000e220000002400 */
[----:B-1----:R-:W-:Y:S01]  /*0ca0*/  FADD.FTZ R19, R16, 1 ;  /* 0x3f80000010137421 */ /* 0x002fe20000010000 */
[----:B------:R-:W-:-:S03]  /*0cb0*/  HFMA2 R13, R9, R13, -RZ ;  /* 0x0000000d090d7231 */ /* 0x000fc600001000ff */
[----:B------:R-:W-:-:S03]  /*0cc0*/  FMUL.FTZ R19, R19, 0.5 ;  /* 0x3f00000013137820 */ /* 0x000fc60000410000 */
[----:B------:R-:W1:Y:S01]  /*0cd0*/  MUFU.TANH R17, R17 ;  /* 0x0000001100117308 */ /* 0x000e620000002400 */
[----:B--2---:R-:W-:Y:S01]  /*0ce0*/  FADD.FTZ R12, R12, 1 ;  /* 0x3f8000000c0c7421 */ /* 0x004fe20000010000 */
[----:B------:R-:W-:Y:S01]  /*0cf0*/  F2FP.F16.F32.PACK_AB R18, R19, R18 ;  /* 0x000000121312723e */ /* 0x000fe200000000ff */
[----:B------:R4:W-:Y:S02]  /*0d00*/  STG.E desc[UR6][R6.64+0x4], R13 ;  /* 0x0000040d06007986 */ /* 0x0009e4000c101906 */
[----:B------:R-:W-:Y:S02]  /*0d10*/  FMUL.FTZ R12, R12, 0.5 ;  /* 0x3f0000000c0c7820 */ /* 0x000fe40000410000 */
[----:B------:R-:W-:Y:S02]  /*0d20*/  HFMA2 R9, R2, R18, -RZ ;  /* 0x0000001202097231 */ /* 0x000fe400001000ff */
[----:B0-----:R-:W-:Y:S01]  /*0d30*/  FADD.FTZ R15, R15, 1 ;  /* 0x3f8000000f0f7421 */ /* 0x001fe20000010000 */
[----:B------:R-:W-:-:S03]  /*0d40*/  F2FP.F16.F32.PACK_AB R11, R12, R11 ;  /* 0x0000000b0c0b723e */ /* 0x000fc600000000ff */
[----:B------:R-:W-:Y:S02]  /*0d50*/  FMUL.FTZ R15, R15, 0.5 ;  /* 0x3f0000000f0f7820 */ /* 0x000fe40000410000 */
[----:B------:R-:W-:Y:S01]  /*0d60*/  HMUL2 R11, R10, R11 ;  /* 0x0000000b0a0b7232 */ /* 0x000fe20000000000 */
[----:B------:R4:W-:Y:S01]  /*0d70*/  STG.E desc[UR6][R6.64+0xc], R9 ;  /* 0x00000c0906007986 */ /* 0x0009e2000c101906 */
[----:B-1----:R-:W-:-:S03]  /*0d80*/  FADD.FTZ R17, R17, 1 ;  /* 0x3f80000011117421 */ /* 0x002fc60000010000 */
[----:B------:R4:W-:Y:S01]  /*0d90*/  STG.E desc[UR6][R6.64], R11 ;  /* 0x0000000b06007986 */ /* 0x0009e2000c101906 */
[----:B------:R-:W-:-:S05]  /*0da0*/  FMUL.FTZ R16, R17, 0.5 ;  /* 0x3f00000011107820 */ /* 0x000fca0000410000 */
[----:B------:R-:W-:-:S05]  /*0db0*/  F2FP.F16.F32.PACK_AB R15, R16, R15 ;  /* 0x0000000f100f723e */ /* 0x000fca00000000ff */
[----:B------:R-:W-:-:S05]  /*0dc0*/  HMUL2 R15, R8, R15 ;  /* 0x0000000f080f7232 */ /* 0x000fca0000000000 */
[----:B------:R4:W-:Y:S01]  /*0dd0*/  STG.E desc[UR6][R6.64+0x8], R15 ;  /* 0x0000080f06007986 */ /* 0x0009e2000c101906 */
[----:B------:R-:W-:Y:S05]  /*0de0*/  @!P0 BRA `(.L_x_34) ;  /* 0xfffffff800b08947 */ /* 0x000fea000383ffff */
[----:B------:R-:W-:Y:S05]  /*0df0*/  EXIT ;  /* 0x000000000000794d */ /* 0x000fea0003800000 */
.L_x_33:
[----:B------:R-:W0:Y:S01]  /*0e00*/  LDCU.64 UR4, c[0x0][0x388] ;  /* 0x00007100ff0477ac */ /* 0x000e220008000a00 */
[----:B------:R-:W1:Y:S01]  /*0e10*/  LDCU UR8, c[0x0][0x3a0] ;  /* 0x00007400ff0877ac */ /* 0x000e620008000800 */
[----:B0-----:R-:W-:-:S04]  /*0e20*/  UISETP.NE.U32.AND UP0, UPT, UR4, URZ, UPT ;  /* 0x000000ff0400728c */ /* 0x001fc8000bf05070 */
[----:B------:R-:W-:Y:S01]  /*0e30*/  UISETP.NE.AND.EX UP0, UPT, UR5, URZ, UPT, UP0 ;  /* 0x000000ff0500728c */ /* 0x000fe2000bf05300 */
[----:B------:R-:W0:Y:S08]  /*0e40*/  LDCU.64 UR4, c[0x0][0x3a8] ;  /* 0x00007500ff0477ac */ /* 0x000e300008000a00 */
[----:B-1----:R-:W-:Y:S05]  /*0e50*/  BRA.U !UP0, `(.L_x_36) ;  /* 0x0000000d08987547 */ /* 0x002fea000b800000 */
.L_x_37:
[----:B0-----:R-:W-:Y:S01]  /*0e60*/  ISETP.NE.U32.AND P0, PT, RZ, UR4, PT ;  /* 0x00000004ff007c0c */ /* 0x001fe2000bf05070 */
[----:B-1----:R-:W-:Y:S01]  /*0e70*/  IMAD.HI R4, R3, 0x66666667, RZ ;  /* 0x6666666703047827 */ /* 0x002fe200078e02ff */
[----:B------:R-:W0:Y:S02]  /*0e80*/  LDC R2, c[0x0][0x3b0] ;  /* 0x0000ec00ff027b82 */ /* 0x000e240000000800 */
[----:B------:R-:W-:Y:S02]  /*0e90*/  ISETP.NE.AND.EX P0, PT, RZ, UR5, PT, P0 ;  /* 0x00000005ff007c0c */ /* 0x000fe4000bf05300 */
[----:B------:R-:W-:-:S04]  /*0ea0*/  SHF.R.U32.HI R5, RZ, 0x1f, R4 ;  /* 0x0000001fff057819 */ /* 0x000fc80000011604 */
[----:B------:R-:W-:Y:S02]  /*0eb0*/  LEA.HI.SX32 R4, R4, R5, 0x12 ;  /* 0x0000000504047211 */ /* 0x000fe400078f92ff */
[----:B------:R-:W-:-:S05]  /*0ec0*/  MOV R5, RZ ;  /* 0x000000ff00057202 */ /* 0x000fca0000000f00 */
[----:B------:R-:W1:Y:S02]  /*0ed0*/  @P0 LDC.64 R6, c[0x0][0x3a8] ;  /* 0x0000ea00ff060b82 */ /* 0x000e640000000a00 */
[----:B-1----:R-:W-:-:S05]  /*0ee0*/  @P0 IMAD.WIDE R6, R4, 0x4, R6 ;  /* 0x0000000404060825 */ /* 0x002fca00078e0206 */
[----:B------:R-:W2:Y:S01]  /*0ef0*/  @P0 LDG.E R5, desc[UR6][R6.64] ;  /* 0x0000000606050981 */ /* 0x000ea2000c1e1900 */
[-C--:B0-----:R-:W-:Y:S02]  /*0f00*/  IABS R14, R2.reuse ;  /* 0x00000002000e7213 */ /* 0x081fe40000000000 */
[----:B------:R-:W-:Y:S02]  /*0f10*/  LOP3.LUT R12, RZ, R2, RZ, 0x33, !PT ;  /* 0x00000002ff0c7212 */ /* 0x000fe400078e33ff */
[----:B------:R-:W0:Y:S08]  /*0f20*/  I2F.RP R10, R14 ;  /* 0x0000000e000a7306 */ /* 0x000e300000209400 */
[----:B0-----:R-:W0:Y:S02]  /*0f30*/  MUFU.RCP R10, R10 ;  /* 0x0000000a000a7308 */ /* 0x001e240000001000 */
[----:B0-----:R-:W-:-:S02]  /*0f40*/  IADD3 R8, PT, PT, R10, 0xffffffe, RZ ;  /* 0x0ffffffe0a087810 */ /* 0x001fc40007ffe0ff */
[----:B------:R-:W0:Y:S04]  /*0f50*/  LDC.64 R10, c[0x0][0x390] ;  /* 0x0000e400ff0a7b82 */ /* 0x000e280000000a00 */
[----:B------:R1:W3:Y:S02]  /*0f60*/  F2I.FTZ.U32.TRUNC.NTZ R9, R8 ;  /* 0x0000000800097305 */ /* 0x0002e4000021f000 */
[----:B-1----:R-:W-:Y:S01]  /*0f70*/  HFMA2 R8, -RZ, RZ, 0, 0 ;  /* 0x00000000ff087431 */ /* 0x002fe200000001ff */
[----:B---3--:R-:W-:-:S05]  /*0f80*/  IADD3 R13, PT, PT, RZ, -R9, RZ ;  /* 0x80000009ff0d7210 */ /* 0x008fca0007ffe0ff */
        /* <DEDUP_REMOVED lines=8> */
[C---:B------:R-:W-:Y:S02]  /*1010*/  IMAD R7, R14.reuse, R9, R7 ;  /* 0x000000090e077224 */ /* 0x040fe400078e0207 */
[----:B------:R-:W1:Y:S03]  /*1020*/  LDC.64 R8, c[0x0][0x380] ;  /* 0x0000e000ff087b82 */ /* 0x000e660000000a00 */
[----:B------:R-:W-:-:S13]  /*1030*/  ISETP.GT.U32.AND P2, PT, R14, R7, PT ;  /* 0x000000070e00720c */ /* 0x000fda0003f44070 */
[-C--:B------:R-:W-:Y:S02]  /*1040*/  @!P2 IADD3 R7, PT, PT, R7, -R14.reuse, RZ ;  /* 0x8000000e0707a210 */ /* 0x080fe40007ffe0ff */
[----:B------:R-:W-:Y:S02]  /*1050*/  @!P2 IADD3 R6, PT, PT, R6, 0x1, RZ ;  /* 0x000000010606a810 */ /* 0x000fe40007ffe0ff */
[----:B------:R-:W-:-:S13]  /*1060*/  ISETP.GE.U32.AND P1, PT, R7, R14, PT ;  /* 0x0000000e0700720c */ /* 0x000fda0003f26070 */
[----:B------:R-:W-:Y:S02]  /*1070*/  @P1 IADD3 R6, PT, PT, R6, 0x1, RZ ;  /* 0x0000000106061810 */ /* 0x000fe40007ffe0ff */
[----:B------:R-:W-:Y:S02]  /*1080*/  ISETP.NE.AND P1, PT, R2, RZ, PT ;  /* 0x000000ff0200720c */ /* 0x000fe40003f25270 */
[----:B------:R-:W-:-:S04]  /*1090*/  @!P3 IADD3 R6, PT, PT, -R6, RZ, RZ ;  /* 0x000000ff0606b210 */ /* 0x000fc80007ffe1ff */
[----:B------:R-:W-:Y:S02]  /*10a0*/  SEL R19, R12, R6, !P1 ;  /* 0x000000060c137207 */ /* 0x000fe40004800000 */
[----:B------:R-:W2:Y:S03]  /*10b0*/  LDC.64 R6, c[0x0][0x388] ;  /* 0x0000e200ff067b82 */ /* 0x000ea60000000a00 */
[----:B0-----:R-:W-:-:S06]  /*10c0*/  IMAD.WIDE R18, R19, 0x4, R10 ;  /* 0x0000000413127825 */ /* 0x001fcc00078e020a */
[----:B------:R-:W3:Y:S01]  /*10d0*/  LDG.E R18, desc[UR6][R18.64] ;  /* 0x0000000612127981 */ /* 0x000ee2000c1e1900 */
[----:B------:R-:W-:Y:S02]  /*10e0*/  IMAD R21, R4, -0xa000, R3 ;  /* 0xffff600004157824 */ /* 0x000fe400078e0203 */
[----:B-1----:R-:W-:Y:S02]  /*10f0*/  IMAD.WIDE R4, R3, 0x4, R8 ;  /* 0x0000000403047825 */ /* 0x002fe400078e0208 */
[----:B------:R-:W0:Y:S03]  /*1100*/  LDC.64 R8, c[0x0][0x398] ;  /* 0x0000e600ff087b82 */ /* 0x000e260000000a00 */
[----:B------:R-:W4:Y:S01]  /*1110*/  LDG.E R22, desc[UR6][R4.64] ;  /* 0x0000000604167981 */ /* 0x000f22000c1e1900 */
[----:B--2---:R-:W-:-:S06]  /*1120*/  IMAD.WIDE R16, R21, 0x4, R6 ;  /* 0x0000000415107825 */ /* 0x004fcc00078e0206 */
[----:B------:R-:W4:Y:S01]  /*1130*/  LDG.E.CONSTANT R17, desc[UR6][R16.64] ;  /* 0x0000000610117981 */ /* 0x000f22000c1e9900 */
[----:B---3--:R-:W-:-:S04]  /*1140*/  IMAD R21, R18, 0xa000, R21 ;  /* 0x0000a00012157824 */ /* 0x008fc800078e0215 */
[----:B0-----:R-:W-:-:S05]  /*1150*/  IMAD.WIDE R20, R21, 0x4, R8 ;  /* 0x0000000415147825 */ /* 0x001fca00078e0208 */
[----:B------:R0:W2:Y:S01]  /*1160*/  LDG.E R15, desc[UR6][R20.64] ;  /* 0x00000006140f7981 */ /* 0x0000a2000c1e1900 */
[----:B----4-:R-:W-:-:S04]  /*1170*/  HADD2 R18, R22, R17 ;  /* 0x0000001116127230 */ /* 0x010fc80000000000 */
[----:B------:R-:W-:-:S04]  /*1180*/  HMUL2 R17, R18, R18 ;  /* 0x0000001212117232 */ /* 0x000fc80000000000 */
[----:B------:R-:W-:Y:S02]  /*1190*/  HFMA2 R17, R18, R17, -RZ ;  /* 0x0000001112117231 */ /* 0x000fe400001000ff */
[----:B------:R-:W-:-:S03]  /*11a0*/  HADD2.F32 R24, -RZ, R18.H0_H0 ;  /* 0x20000012ff187230 */ /* 0x000fc60000004100 */
[--C-:B------:R-:W-:Y:S02]  /*11b0*/  HADD2.F32 R19, -RZ, R17.reuse.H0_H0 ;  /* 0x20000011ff137230 */ /* 0x100fe40000004100 */
[----:B------:R-:W-:Y:S02]  /*11c0*/  HADD2.F32 R22, -RZ, R17.H1_H1 ;  /* 0x30000011ff167230 */ /* 0x000fe40000004100 */
[----:B------:R-:W-:Y:S02]  /*11d0*/  HADD2.F32 R17, -RZ, R18.H1_H1 ;  /* 0x30000012ff117230 */ /* 0x000fe40000004100 */
[----:B------:R-:W-:-:S03]  /*11e0*/  FFMA.FTZ R19, R19, 0.044714998453855514526, R24 ;  /* 0x3d37271313137823 */ /* 0x000fc60000010018 */
[----:B------:R-:W-:Y:S01]  /*11f0*/  FFMA.FTZ R17, R22, 0.044714998453855514526, R17 ;  /* 0x3d37271316117823 */ /* 0x000fe20000010011 */
[----:B------:R-:W-:-:S03]  /*1200*/  FMUL.FTZ R23, R19, 0.79788458347320556641 ;  /* 0x3f4c422a13177820 */ /* 0x000fc60000410000 */
[----:B0-----:R-:W-:Y:S02]  /*1210*/  FMUL.FTZ R21, R17, 0.79788458347320556641 ;  /* 0x3f4c422a11157820 */ /* 0x001fe40000410000 */
[----:B------:R-:W0:Y:S01]  /*1220*/  @P0 LDC.64 R16, c[0x0][0x3a8] ;  /* 0x0000ea00ff100b82 */ /* 0x000e220000000a00 */
[----:B------:R-:W1:Y:S08]  /*1230*/  MUFU.TANH R23, R23 ;  /* 0x0000001700177308 */ /* 0x000e700000002400 */
[----:B------:R-:W3:Y:S01]  /*1240*/  MUFU.TANH R21, R21 ;  /* 0x0000001500157308 */ /* 0x000ee20000002400 */
[----:B------:R-:W-:Y:S01]  /*1250*/  IADD3 R19, PT, PT, R3, 0x1, RZ ;  /* 0x0000000103137810 */ /* 0x000fe20007ffe0ff */
[----:B-1----:R-:W-:-:S04]  /*1260*/  FADD.FTZ R20, R23, 1 ;  /* 0x3f80000017147421 */ /* 0x002fc80000010000 */
[----:B------:R-:W-:Y:S01]  /*1270*/  FMUL.FTZ R20, R20, 0.5 ;  /* 0x3f00000014147820 */ /* 0x000fe20000410000 */
[----:B---3--:R-:W-:-:S04]  /*1280*/  FADD.FTZ R22, R21, 1 ;  /* 0x3f80000015167421 */ /* 0x008fc80000010000 */
[----:B------:R-:W-:Y:S01]  /*1290*/  FMUL.FTZ R25, R22, 0.5 ;  /* 0x3f00000016197820 */ /* 0x000fe20000410000 */
[----:B------:R-:W-:-:S04]  /*12a0*/  IMAD.HI R27, R19, 0x66666667, RZ ;  /* 0x66666667131b7827 */ /* 0x000fc800078e02ff */
[----:B------:R-:W-:Y:S02]  /*12b0*/  F2FP.F16.F32.PACK_AB R25, R25, R20 ;  /* 0x000000141919723e */ /* 0x000fe400000000ff */
[----:B------:R-:W-:-:S03]  /*12c0*/  SHF.R.U32.HI R20, RZ, 0x1f, R27 ;  /* 0x0000001fff147819 */ /* 0x000fc6000001161b */
[----:B------:R-:W-:Y:S01]  /*12d0*/  HMUL2 R22, R18, R25 ;  /* 0x0000001912167232 */ /* 0x000fe20000000000 */
[----:B------:R-:W-:Y:S02]  /*12e0*/  LEA.HI.SX32 R18, R27, R20, 0x12 ;  /* 0x000000141b127211 */ /* 0x000fe400078f92ff */
[----:B------:R-:W-:-:S03]  /*12f0*/  MOV R21, RZ ;  /* 0x000000ff00157202 */ /* 0x000fc60000000f00 */
[----:B0-----:R-:W-:-:S04]  /*1300*/  @P0 IMAD.WIDE R16, R18, 0x4, R16 ;  /* 0x0000000412100825 */ /* 0x001fc800078e0210 */
[----:B--2---:R-:W-:-:S05]  /*1310*/  HFMA2 R15, R22, R15, -RZ ;  /* 0x0000000f160f7231 */ /* 0x004fca00001000ff */
[----:B------:R0:W-:Y:S04]  /*1320*/  STG.E desc[UR6][R4.64], R15 ;  /* 0x0000000f04007986 */ /* 0x0001e8000c101906 */
[----:B------:R-:W2:Y:S01]  /*1330*/  @P0 LDG.E R21, desc[UR6][R16.64] ;  /* 0x0000000610150981 */ /* 0x000ea2000c1e1900 */
[C---:B------:R-:W-:Y:S01]  /*1340*/  IMAD R19, R18.reuse, -0xa000, R19 ;  /* 0xffff600012137824 */ /* 0x040fe200078e0213 */
[----:B--2---:R-:W-:-:S03]  /*1350*/  IADD3 R21, PT, PT, R18, R21, RZ ;  /* 0x0000001512157210 */ /* 0x004fc60007ffe0ff */
[----:B------:R-:W-:Y:S01]  /*1360*/  IMAD.WIDE R16, R19, 0x4, R6 ;  /* 0x0000000413107825 */ /* 0x000fe200078e0206 */
[----:B------:R-:W2:Y:S01]  /*1370*/  LDG.E R18, desc[UR6][R4.64+0x4] ;  /* 0x0000040604127981 */ /* 0x000ea2000c1e1900 */
[----:B------:R-:W-:-:S04]  /*1380*/  IABS R23, R21 ;  /* 0x0000001500177213 */ /* 0x000fc80000000000 */
[----:B------:R-:W2:Y:S01]  /*1390*/  LDG.E.CONSTANT R17, desc[UR6][R16.64] ;  /* 0x0000000610117981 */ /* 0x000ea2000c1e9900 */
[----:B------:R-:W-:-:S05]  /*13a0*/  IMAD.HI.U32 R20, R13, R23, RZ ;  /* 0x000000170d147227 */ /* 0x000fca00078e00ff */
[----:B------:R-:W-:-:S05]  /*13b0*/  IADD3 R22, PT, PT, -R20, RZ, RZ ;  /* 0x000000ff14167210 */ /* 0x000fca0007ffe1ff */
[----:B------:R-:W-:-:S05]  /*13c0*/  IMAD R23, R14, R22, R23 ;  /* 0x000000160e177224 */ /* 0x000fca00078e0217 */
[----:B------:R-:W-:Y:S02]  /*13d0*/  ISETP.GT.U32.AND P3, PT, R14, R23, PT ;  /* 0x000000170e00720c */ /* 0x000fe40003f64070 */
[----:B------:R-:W-:-:S11]  /*13e0*/  LOP3.LUT R21, R21, R2, RZ, 0x3c, !PT ;  /* 0x0000000215157212 */ /* 0x000fd600078e3cff */
[----:B------:R-:W-:-:S04]  /*13f0*/  @!P3 IADD3 R23, PT, PT, R23, -R14, RZ ;  /* 0x8000000e1717b210 */ /* 0x000fc80007ffe0ff */
[----:B------:R-:W-:Y:S02]  /*1400*/  ISETP.GE.U32.AND P2, PT, R23, R14, PT ;  /* 0x0000000e1700720c */ /* 0x000fe40003f46070 */
[----:B------:R-:W-:Y:S02]  /*1410*/  ISETP.GE.AND P4, PT, R21, RZ, PT ;  /* 0x000000ff1500720c */ /* 0x000fe40003f86270 */
[----:B------:R-:W-:-:S09]  /*1420*/  @!P3 IADD3 R20, PT, PT, R20, 0x1, RZ ;  /* 0x000000011414b810 */ /* 0x000fd20007ffe0ff */
[----:B------:R-:W-:-:S04]  /*1430*/  @P2 IADD3 R20, PT, PT, R20, 0x1, RZ ;  /* 0x0000000114142810 */ /* 0x000fc80007ffe0ff */
[----:B------:R-:W-:-:S04]  /*1440*/  @!P4 IADD3 R20, PT, PT, -R20, RZ, RZ ;  /* 0x000000ff1414c210 */ /* 0x000fc80007ffe1ff */
[----:B------:R-:W-:-:S05]  /*1450*/  SEL R21, R12, R20, !P1 ;  /* 0x000000140c157207 */ /* 0x000fca0004800000 */
[----:B------:R-:W-:-:S06]  /*1460*/  IMAD.WIDE R20, R21, 0x4, R10 ;  /* 0x0000000415147825 */ /* 0x000fcc00078e020a */
[----:B------:R-:W3:Y:S02]  /*1470*/  LDG.E R20, desc[UR6][R20.64] ;  /* 0x0000000614147981 */ /* 0x000ee4000c1e1900 */
[----:B---3--:R-:W-:-:S04]  /*1480*/  IMAD R23, R20, 0xa000, R19 ;  /* 0x0000a00014177824 */ /* 0x008fc800078e0213 */
[----:B------:R-:W-:-:S05]  /*1490*/  IMAD.WIDE R22, R23, 0x4, R8 ;  /* 0x0000000417167825 */ /* 0x000fca00078e0208 */
[----:B0-----:R0:W3:Y:S01]  /*14a0*/  LDG.E R15, desc[UR6][R22.64] ;  /* 0x00000006160f7981 */ /* 0x0010e2000c1e1900 */
[----:B--2---:R-:W-:-:S04]  /*14b0*/  HADD2 R18, R18, R17 ;  /* 0x0000001112127230 */ /* 0x004fc80000000000 */
        /* <DEDUP_REMOVED lines=12> */
[----:B------:R-:W2:Y:S01]  /*1580*/  MUFU.TANH R22, R22 ;  /* 0x0000001600167308 */ /* 0x000ea20000002400 */
[----:B------:R-:W-:Y:S01]  /*1590*/  IADD3 R19, PT, PT, R3, 0x2, RZ ;  /* 0x0000000203137810 */ /* 0x000fe20007ffe0ff */
[----:B-1----:R-:W-:-:S04]  /*15a0*/  FADD.FTZ R20, R21, 1 ;  /* 0x3f80000015147421 */ /* 0x002fc80000010000 */
[----:B------:R-:W-:Y:S01]  /*15b0*/  FMUL.FTZ R20, R20, 0.5 ;  /* 0x3f00000014147820 */ /* 0x000fe20000410000 */
[----:B--2---:R-:W-:-:S04]  /*15c0*/  FADD.FTZ R23, R22, 1 ;  /* 0x3f80000016177421 */ /* 0x004fc80000010000 */
        /* <DEDUP_REMOVED lines=8> */
[----:B---3--:R-:W-:-:S05]  /*1650*/  HFMA2 R15, R24, R15, -RZ ;  /* 0x0000000f180f7231 */ /* 0x008fca00001000ff */
        /* <DEDUP_REMOVED lines=53> */
[----:B------:R-:W2:Y:S02]  /*19b0*/  @P0 LDG.E R21, desc[UR6][R16.64] ;  /* 0x0000000610150981 */ /* 0x000ea4000c1e1900 */
[----:B--2---:R-:W-:-:S04]  /*19c0*/  IADD3 R21, PT, PT, R18, R21, RZ ;  /* 0x0000001512157210 */ /* 0x004fc80007ffe0ff */
[----:B------:R-:W-:-:S05]  /*19d0*/  IABS R23, R21 ;  /* 0x0000001500177213 */ /* 0x000fca0000000000 */
        /* <DEDUP_REMOVED lines=8> */
[----:B------:R-:W-:Y:S01]  /*1a60*/  @!P2 IADD3 R13, PT, PT, R13, 0x1, RZ ;  /* 0x000000010d0da810 */ /* 0x000fe20007ffe0ff */
[----:B------:R-:W2:Y:S08]  /*1a70*/  LDG.E R2, desc[UR6][R4.64+0xc] ;  /* 0x00000c0604027981 */ /* 0x000eb0000c1e1900 */
[----:B------:R-:W-:-:S04]  /*1a80*/  @P0 IADD3 R13, PT, PT, R13, 0x1, RZ ;  /* 0x000000010d0d0810 */ /* 0x000fc80007ffe0ff */
[----:B------:R-:W-:-:S04]  /*1a90*/  @!P3 IADD3 R13, PT, PT, -R13, RZ, RZ ;  /* 0x000000ff0d0db210 */ /* 0x000fc80007ffe1ff */
[----:B------:R-:W-:-:S05]  /*1aa0*/  SEL R13, R12, R13, !P1 ;  /* 0x0000000d0c0d7207 */ /* 0x000fca0004800000 */
[----:B------:R-:W-:-:S06]  /*1ab0*/  IMAD.WIDE R10, R13, 0x4, R10 ;  /* 0x000000040d0a7825 */ /* 0x000fcc00078e020a */
[----:B------:R-:W3:Y:S01]  /*1ac0*/  LDG.E R10, desc[UR6][R10.64] ;  /* 0x000000060a0a7981 */ /* 0x000ee2000c1e1900 */
[----:B------:R-:W-:-:S04]  /*1ad0*/  IMAD R13, R18, -0xa000, R19 ;  /* 0xffff6000120d7824 */ /* 0x000fc800078e0213 */
[----:B------:R-:W-:-:S06]  /*1ae0*/  IMAD.WIDE R6, R13, 0x4, R6 ;  /* 0x000000040d067825 */ /* 0x000fcc00078e0206 */
[----:B------:R-:W2:Y:S01]  /*1af0*/  LDG.E.CONSTANT R7, desc[UR6][R6.64] ;  /* 0x0000000606077981 */ /* 0x000ea2000c1e9900 */
[----:B---3--:R-:W-:-:S04]  /*1b00*/  IMAD R13, R10, 0xa000, R13 ;  /* 0x0000a0000a0d7824 */ /* 0x008fc800078e020d */
[----:B------:R-:W-:-:S05]  /*1b10*/  IMAD.WIDE R8, R13, 0x4, R8 ;  /* 0x000000040d087825 */ /* 0x000fca00078e0208 */
[----:B------:R0:W3:Y:S01]  /*1b20*/  LDG.E R12, desc[UR6][R8.64] ;  /* 0x00000006080c7981 */ /* 0x0000e2000c1e1900 */
[----:B--2---:R-:W-:-:S04]  /*1b30*/  HADD2 R2, R2, R7 ;  /* 0x0000000702027230 */ /* 0x004fc80000000000 */
        /* <DEDUP_REMOVED lines=11> */
[----:B------:R-:W0:Y:S01]  /*1bf0*/  MUFU.TANH R7, R7 ;  /* 0x0000000700077308 */ /* 0x000e220000002400 */
[----:B--2---:R-:W-:-:S04]  /*1c00*/  FADD.FTZ R6, R10, 1 ;  /* 0x3f8000000a067421 */ /* 0x004fc80000010000 */
[----:B------:R-:W-:Y:S01]  /*1c10*/  FMUL.FTZ R6, R6, 0.5 ;  /* 0x3f00000006067820 */ /* 0x000fe20000410000 */
[----:B0-----:R-:W-:-:S04]  /*1c20*/  FADD.FTZ R8, R7, 1 ;  /* 0x3f80000007087421 */ /* 0x001fc80000010000 */
        /* <DEDUP_REMOVED lines=9> */
.L_x_36:
[----:B0-----:R-:W0:Y:S02]  /*1cc0*/  LDCU.64 UR4, c[0x0][0x3a8] ;  /* 0x00007500ff0477ac */ /* 0x001e240008000a00 */
[----:B0-----:R-:W-:-:S04]  /*1cd0*/  UISETP.NE.U32.AND UP0, UPT, UR4, URZ, UPT ;  /* 0x000000ff0400728c */ /* 0x001fc8000bf05070 */
[----:B------:R-:W-:-:S09]  /*1ce0*/  UISETP.NE.AND.EX UP0, UPT, UR5, URZ, UPT, UP0 ;  /* 0x000000ff0500728c */ /* 0x000fd2000bf05300 */
[----:B------:R-:W-:Y:S05]  /*1cf0*/  BRA.U !UP0, `(.L_x_38) ;  /* 0x0000000d08747547 */ /* 0x000fea000b800000 */
[----:B------:R-:W0:Y:S01]  /*1d00*/  LDC R2, c[0x0][0x3b0] ;  /* 0x0000ec00ff027b82 */ /* 0x000e220000000800 */
[----:B------:R-:W1:Y:S01]  /*1d10*/  LDCU UR4, c[0x0][0x3a0] ;  /* 0x00007400ff0477ac */ /* 0x000e620008000800 */
[----:B0-----:R-:W-:-:S04]  /*1d20*/  IABS R15, R2 ;  /* 0x00000002000f7213 */ /* 0x001fc80000000000 */
[----:B------:R-:W0:Y:S08]  /*1d30*/  I2F.RP R2, R15 ;  /* 0x0000000f00027306 */ /* 0x000e300000209400 */
[----:B0-----:R-:W0:Y:S02]  /*1d40*/  MUFU.RCP R2, R2 ;  /* 0x0000000200027308 */ /* 0x001e240000001000 */
[----:B0-----:R-:W-:-:S06]  /*1d50*/  IADD3 R4, PT, PT, R2, 0xffffffe, RZ ;  /* 0x0ffffffe02047810 */ /* 0x001fcc0007ffe0ff */
[----:B------:R0:W2:Y:S02]  /*1d60*/  F2I.FTZ.U32.TRUNC.NTZ R5, R4 ;  /* 0x0000000400057305 */ /* 0x0000a4000021f000 */
[----:B0-----:R-:W-:Y:S02]  /*1d70*/  MOV R4, RZ ;  /* 0x000000ff00047202 */ /* 0x001fe40000000f00 */
[----:B--2---:R-:W-:-:S05]  /*1d80*/  IADD3 R6, PT, PT, RZ, -R5, RZ ;  /* 0x80000005ff067210 */ /* 0x004fca0007ffe0ff */
[----:B------:R-:W-:-:S04]  /*1d90*/  IMAD R7, R6, R15, RZ ;  /* 0x0000000f06077224 */ /* 0x000fc800078e02ff */
[----:B-1----:R-:W-:-:S07]  /*1da0*/  IMAD.HI.U32 R14, R5, R7, R4 ;  /* 0x00000007050e7227 */ /* 0x002fce00078e0004 */
.L_x_39:
[----:B0-----:R-:W0:Y:S01]  /*1db0*/  LDC.64 R4, c[0x0][0x3a8] ;  /* 0x0000ea00ff047b82 */ /* 0x001e220000000a00 */
[----:B------:R-:W-:-:S05]  /*1dc0*/  IMAD.HI R16, R3, 0x66666667, RZ ;  /* 0x6666666703107827 */ /* 0x000fca00078e02ff */
[----:B------:R-:W-:Y:S02]  /*1dd0*/  SHF.R.U32.HI R7, RZ, 0x1f, R16 ;  /* 0x0000001fff077819 */ /* 0x000fe40000011610 */
[----:B------:R-:W1:Y:S02]  /*1de0*/  LDC R13, c[0x0][0x3b0] ;  /* 0x0000ec00ff0d7b82 */ /* 0x000e640000000800 */
[----:B------:R-:W-:-:S06]  /*1df0*/  LEA.HI.SX32 R16, R16, R7, 0x12 ;  /* 0x0000000710107211 */ /* 0x000fcc00078f92ff */
[----:B------:R-:W2:Y:S01]  /*1e00*/  LDC.64 R10, c[0x0][0x398] ;  /* 0x0000e600ff0a7b82 */ /* 0x000ea20000000a00 */
[----:B0-----:R-:W-:-:S06]  /*1e10*/  IMAD.WIDE R6, R16, 0x4, R4 ;  /* 0x0000000410067825 */ /* 0x001fcc00078e0204 */
[----:B------:R-:W3:Y:S01]  /*1e20*/  LDG.E R7, desc[UR6][R6.64] ;  /* 0x0000000606077981 */ /* 0x000ee2000c1e1900 */
[----:B-1----:R-:W-:Y:S02]  /*1e30*/  IABS R12, R13 ;  /* 0x0000000d000c7213 */ /* 0x002fe40000000000 */
[----:B---3--:R-:W-:Y:S02]  /*1e40*/  IADD3 R2, PT, PT, R16, R7, RZ ;  /* 0x0000000710027210 */ /* 0x008fe40007ffe0ff */
[----:B------:R-:W0:Y:S02]  /*1e50*/  LDC.64 R6, c[0x0][0x390] ;  /* 0x0000e400ff067b82 */ /* 0x000e240000000a00 */
[----:B------:R-:W-:Y:S02]  /*1e60*/  IABS R9, R2 ;  /* 0x0000000200097213 */ /* 0x000fe40000000000 */
[----:B------:R-:W-:-:S03]  /*1e70*/  LOP3.LUT R2, R2, R13, RZ, 0x3c, !PT ;  /* 0x0000000d02027212 */ /* 0x000fc600078e3cff */
[----:B------:R-:W-:Y:S01]  /*1e80*/  IMAD.HI.U32 R14, R14, R9, RZ ;  /* 0x000000090e0e7227 */ /* 0x000fe200078e00ff */
[----:B------:R-:W-:Y:S02]  /*1e90*/  ISETP.GE.AND P2, PT, R2, RZ, PT ;  /* 0x000000ff0200720c */ /* 0x000fe40003f46270 */
[----:B------:R-:W-:Y:S02]  /*1ea0*/  LOP3.LUT R2, RZ, R13, RZ, 0x33, !PT ;  /* 0x0000000dff027212 */ /* 0x000fe400078e33ff */
[----:B------:R-:W-:-:S05]  /*1eb0*/  IADD3 R8, PT, PT, -R14, RZ, RZ ;  /* 0x000000ff0e087210 */ /* 0x000fca0007ffe1ff */
[----:B------:R-:W-:-:S05]  /*1ec0*/  IMAD R8, R12, R8, R9 ;  /* 0x000000080c087224 */ /* 0x000fca00078e0209 */
[----:B------:R-:W-:-:S13]  /*1ed0*/  ISETP.GT.U32.AND P1, PT, R15, R8, PT ;  /* 0x000000080f00720c */ /* 0x000fda0003f24070 */
[----:B------:R-:W-:Y:S02]  /*1ee0*/  @!P1 IADD3 R8, PT, PT, R8, -R12, RZ ;  /* 0x8000000c08089210 */ /* 0x000fe40007ffe0ff */
[----:B------:R-:W-:Y:S02]  /*1ef0*/  @!P1 IADD3 R14, PT, PT, R14, 0x1, RZ ;  /* 0x000000010e0e9810 */ /* 0x000fe40007ffe0ff */
[----:B------:R-:W-:Y:S02]  /*1f00*/  ISETP.GE.U32.AND P0, PT, R8, R15, PT ;  /* 0x0000000f0800720c */ /* 0x000fe40003f06070 */
[----:B------:R-:W1:Y:S11]  /*1f10*/  LDC.64 R8, c[0x0][0x380] ;  /* 0x0000e000ff087b82 */ /* 0x000e760000000a00 */
[----:B------:R-:W-:-:S02]  /*1f20*/  @P0 IADD3 R14, PT, PT, R14, 0x1, RZ ;  /* 0x000000010e0e0810 */ /* 0x000fc40007ffe0ff */
[----:B------:R-:W-:Y:S02]  /*1f30*/  ISETP.NE.AND P0, PT, R13, RZ, PT ;  /* 0x000000ff0d00720c */ /* 0x000fe40003f05270 */
[----:B------:R-:W-:-:S04]  /*1f40*/  @!P2 IADD3 R14, PT, PT, -R14, RZ, RZ ;  /* 0x000000ff0e0ea210 */ /* 0x000fc80007ffe1ff */
[----:B------:R-:W-:-:S05]  /*1f50*/  SEL R19, R2, R14, !P0 ;  /* 0x0000000e02137207 */ /* 0x000fca0004000000 */
[----:B0-----:R-:W-:-:S06]  /*1f60*/  IMAD.WIDE R18, R19, 0x4, R6 ;  /* 0x0000000413127825 */ /* 0x001fcc00078e0206 */
[----:B------:R-:W3:Y:S01]  /*1f70*/  LDG.E R18, desc[UR6][R18.64] ;  /* 0x0000000612127981 */ /* 0x000ee2000c1e1900 */
[----:B-1----:R-:W-:-:S05]  /*1f80*/  IMAD.WIDE R8, R3, 0x4, R8 ;  /* 0x0000000403087825 */ /* 0x002fca00078e0208 */
[----:B------:R-:W4:Y:S01]  /*1f90*/  LDG.E R14, desc[UR6][R8.64] ;  /* 0x00000006080e7981 */ /* 0x000f22000c1e1900 */
[----:B------:R-:W-:-:S04]  /*1fa0*/  IMAD R15, R16, -0xa000, R3 ;  /* 0xffff6000100f7824 */ /* 0x000fc800078e0203 */
[----:B---3--:R-:W-:-:S04]  /*1fb0*/  IMAD R15, R18, 0xa000, R15 ;  /* 0x0000a000120f7824 */ /* 0x008fc800078e020f */
[----:B--2---:R-:W-:-:S05]  /*1fc0*/  IMAD.WIDE R16, R15, 0x4, R10 ;  /* 0x000000040f107825 */ /* 0x004fca00078e020a */
[----:B------:R0:W2:Y:S01]  /*1fd0*/  LDG.E R15, desc[UR6][R16.64] ;  /* 0x00000006100f7981 */ /* 0x0000a2000c1e1900 */
[----:B----4-:R-:W-:Y:S02]  /*1fe0*/  HADD2.F32 R21, -RZ, R14.H0_H0 ;  /* 0x2000000eff157230 */ /* 0x010fe40000004100 */
[----:B0-----:R-:W-:Y:S01]  /*1ff0*/  HMUL2 R17, R14, R14 ;  /* 0x0000000e0e117232 */ /* 0x001fe20000000000 */
[----:B------:R-:W-:-:S03]  /*2000*/  IADD3 R16, PT, PT, R3, 0x1, RZ ;  /* 0x0000000103107810 */ /* 0x000fc60007ffe0ff */
[----:B------:R-:W-:Y:S02]  /*2010*/  HFMA2 R17, R14, R17, -RZ ;  /* 0x000000110e117231 */ /* 0x000fe400001000ff */
[----:B------:R-:W-:-:S04]  /*2020*/  IMAD.HI R22, R16, 0x66666667, RZ ;  /* 0x6666666710167827 */ /* 0x000fc800078e02ff */
[--C-:B------:R-:W-:Y:S02]  /*2030*/  HADD2.F32 R18, -RZ, R17.reuse.H0_H0 ;  /* 0x20000011ff127230 */ /* 0x100fe40000004100 */
[----:B------:R-:W-:-:S03]  /*2040*/  HADD2.F32 R19, -RZ, R17.H1_H1 ;  /* 0x30000011ff137230 */ /* 0x000fc60000004100 */
[----:B------:R-:W-:Y:S01]  /*2050*/  FFMA.FTZ R21, R18, 0.044714998453855514526, R21 ;  /* 0x3d37271312157823 */ /* 0x000fe20000010015 */
[----:B------:R-:W-:-:S03]  /*2060*/  HADD2.F32 R18, -RZ, R14.H1_H1 ;  /* 0x3000000eff127230 */ /* 0x000fc60000004100 */
        /* <DEDUP_REMOVED lines=8> */
[----:B------:R-:W-:Y:S01]  /*20f0*/  FMUL.FTZ R20, R19, 0.5 ;  /* 0x3f00000013147820 */ /* 0x000fe20000410000 */
[----:B------:R-:W-:-:S04]  /*2100*/  SHF.R.U32.HI R19, RZ, 0x1f, R22 ;  /* 0x0000001fff137819 */ /* 0x000fc80000011616 */
        /* <DEDUP_REMOVED lines=20> */
[----:B0-----:R-:W-:-:S05]  /*2250*/  IMAD.HI.U32 R17, R14, R15, RZ ;  /* 0x0000000f0e117227 */ /* 0x001fca00078e00ff */
        /* <DEDUP_REMOVED lines=29> */
[----:B------:R-:W-:Y:S01]  /*2430*/  IADD3 R18, PT, PT, R3, 0x2, RZ ;  /* 0x0000000203127810 */ /* 0x000fe20007ffe0ff */
[----:B0-----:R-:W-:-:S04]  /*2440*/  FADD.FTZ R19, R22, 1 ;  /* 0x3f80000016137421 */ /* 0x001fc80000010000 */
[----:B------:R-:W-:Y:S01]  /*2450*/  FMUL.FTZ R19, R19, 0.5 ;  /* 0x3f00000013137820 */ /* 0x000fe20000410000 */
[----:B-1----:R-:W-:-:S04]  /*2460*/  FADD.FTZ R21, R20, 1 ;  /* 0x3f80000014157421 */ /* 0x002fc80000010000 */
[----:B------:R-:W-:Y:S01]  /*2470*/  FMUL.FTZ R24, R21, 0.5 ;  /* 0x3f00000015187820 */ /* 0x000fe20000410000 */
[----:B------:R-:W-:-:S04]  /*2480*/  IMAD.HI R23, R18, 0x66666667, RZ ;  /* 0x6666666712177827 */ /* 0x000fc800078e02ff */
[----:B------:R-:W-:Y:S02]  /*2490*/  F2FP.F16.F32.PACK_AB R24, R24, R19 ;  /* 0x000000131818723e */ /* 0x000fe400000000ff */
[----:B------:R-:W-:-:S03]  /*24a0*/  SHF.R.U32.HI R26, RZ, 0x1f, R23 ;  /* 0x0000001fff1a7819 */ /* 0x000fc60000011617 */
[----:B------:R-:W-:Y:S01]  /*24b0*/  HMUL2 R17, R17, R24 ;  /* 0x0000001811117232 */ /* 0x000fe20000000000 */
[----:B------:R-:W-:-:S03]  /*24c0*/  LEA.HI.SX32 R19, R23, R26, 0x12 ;  /* 0x0000001a17137211 */ /* 0x000fc600078f92ff */
[----:B---3--:R-:W-:Y:S02]  /*24d0*/  HFMA2 R21, R17, R16, -RZ ;  /* 0x0000001011157231 */ /* 0x008fe400001000ff */
[----:B------:R-:W-:-:S03]  /*24e0*/  IMAD.WIDE R16, R19, 0x4, R4 ;  /* 0x0000000413107825 */ /* 0x000fc600078e0204 */
[----:B------:R0:W-:Y:S04]  /*24f0*/  STG.E desc[UR6][R8.64+0x4], R21 ;  /* 0x0000041508007986 */ /* 0x0001e8000c101906 */
[----:B------:R-:W2:Y:S02]  /*2500*/  LDG.E R16, desc[UR6][R16.64] ;  /* 0x0000000610107981 */ /* 0x000ea4000c1e1900 */
[----:B--2---:R-:W-:Y:S02]  /*2510*/  IADD3 R20, PT, PT, R19, R16, RZ ;  /* 0x0000001013147210 */ /* 0x004fe40007ffe0ff */
[----:B------:R-:W2:Y:S02]  /*2520*/  LDG.E R16, desc[UR6][R8.64+0x8] ;  /* 0x0000080608107981 */ /* 0x000ea4000c1e1900 */
        /* <DEDUP_REMOVED lines=12> */
[----:B0-----:R-:W-:-:S05]  /*25f0*/  SEL R21, R2, R22, !P0 ;  /* 0x0000001602157207 */ /* 0x001fca0004000000 */
        /* <DEDUP_REMOVED lines=27> */
[----:B------:R-:W-:-:S05]  /*27b0*/  LEA.HI.SX32 R19, R23, R26, 0x12 ;  /* 0x0000001a17137211 */ /* 0x000fca00078f92ff */
[----:B------:R-:W-:-:S04]  /*27c0*/  IMAD.WIDE R4, R19, 0x4, R4 ;  /* 0x0000000413047825 */ /* 0x000fc800078e0204 */
[----:B---3--:R-:W-:-:S05]  /*27d0*/  HFMA2 R17, R24, R17, -RZ ;  /* 0x0000001118117231 */ /* 0x008fca00001000ff */
[----:B------:R0:W-:Y:S04]  /*27e0*/  STG.E desc[UR6][R8.64+0x8], R17 ;  /* 0x0000081108007986 */ /* 0x0001e8000c101906 */
[----:B------:R-:W2:Y:S02]  /*27f0*/  LDG.E R4, desc[UR6][R4.64] ;  /* 0x0000000604047981 */ /* 0x000ea4000c1e1900 */
        /* <DEDUP_REMOVED lines=19> */
[----:B------:R-:W-:-:S06]  /*2930*/  IMAD.WIDE R10, R19, 0x4, R10 ;  /* 0x00000004130a7825 */ /* 0x000fcc00078e020a */
[----:B------:R-:W3:Y:S01]  /*2940*/  LDG.E R10, desc[UR6][R10.64] ;  /* 0x000000060a0a7981 */ /* 0x000ee2000c1e1900 */
[----:B--2---:R-:W-:-:S04]  /*2950*/  HMUL2 R4, R2, R2 ;  /* 0x0000000202047232 */ /* 0x004fc80000000000 */
[----:B------:R-:W-:Y:S02]  /*2960*/  HFMA2 R4, R2, R4, -RZ ;  /* 0x0000000402047231 */ /* 0x000fe400001000ff */
[----:B------:R-:W-:-:S03]  /*2970*/  HADD2.F32 R12, -RZ, R2.H0_H0 ;  /* 0x20000002ff0c7230 */ /* 0x000fc60000004100 */
[--C-:B------:R-:W-:Y:S02]  /*2980*/  HADD2.F32 R5, -RZ, R4.reuse.H0_H0 ;  /* 0x20000004ff057230 */ /* 0x100fe40000004100 */
[----:B------:R-:W-:-:S03]  /*2990*/  HADD2.F32 R4, -RZ, R4.H1_H1 ;  /* 0x30000004ff047230 */ /* 0x000fc60000004100 */
[----:B------:R-:W-:Y:S01]  /*29a0*/  FFMA.FTZ R12, R5, 0.044714998453855514526, R12 ;  /* 0x3d372713050c7823 */ /* 0x000fe2000001000c */
[----:B------:R-:W-:-:S05]  /*29b0*/  HADD2.F32 R5, -RZ, R2.H1_H1 ;  /* 0x30000002ff057230 */ /* 0x000fca0000004100 */
[----:B------:R-:W-:Y:S01]  /*29c0*/  FFMA.FTZ R4, R4, 0.044714998453855514526, R5 ;  /* 0x3d37271304047823 */ /* 0x000fe20000010005 */
[----:B------:R-:W-:-:S03]  /*29d0*/  FMUL.FTZ R12, R12, 0.79788458347320556641 ;  /* 0x3f4c422a0c0c7820 */ /* 0x000fc60000410000 */
[----:B------:R-:W-:-:S03]  /*29e0*/  FMUL.FTZ R5, R4, 0.79788458347320556641 ;  /* 0x3f4c422a04057820 */ /* 0x000fc60000410000 */
[----:B------:R-:W1:Y:S08]  /*29f0*/  MUFU.TANH R12, R12 ;  /* 0x0000000c000c7308 */ /* 0x000e700000002400 */
[----:B------:R-:W2:Y:S01]  /*2a00*/  MUFU.TANH R5, R5 ;  /* 0x0000000500057308 */ /* 0x000ea20000002400 */
[----:B-1----:R-:W-:-:S04]  /*2a10*/  FADD.FTZ R4, R12, 1 ;  /* 0x3f8000000c047421 */ /* 0x002fc80000010000 */
[----:B------:R-:W-:Y:S01]  /*2a20*/  FMUL.FTZ R4, R4, 0.5 ;  /* 0x3f00000004047820 */ /* 0x000fe20000410000 */
[----:B--2---:R-:W-:-:S04]  /*2a30*/  FADD.FTZ R6, R5, 1 ;  /* 0x3f80000005067421 */ /* 0x004fc80000010000 */
        /* <DEDUP_REMOVED lines=9> */
.L_x_38:
        /* <DEDUP_REMOVED lines=10> */
[----:B------:R4:W5:Y:S02]  /*2b70*/  F2I.FTZ.U32.TRUNC.NTZ R11, R10 ;  /* 0x0000000a000b7305 */ /* 0x000964000021f000 */
[----:B----4-:R-:W-:Y:S02]  /*2b80*/  MOV R10, RZ ;  /* 0x000000ff000a7202 */ /* 0x010fe40000000f00 */
[----:B-----5:R-:W-:-:S05]  /*2b90*/  IADD3 R14, PT, PT, RZ, -R11, RZ ;  /* 0x8000000bff0e7210 */ /* 0x020fca0007ffe0ff */
[----:B------:R-:W-:-:S04]  /*2ba0*/  IMAD R13, R14, R15, RZ ;  /* 0x0000000f0e0d7224 */ /* 0x000fc800078e02ff */
[----:B0123--:R-:W-:-:S07]  /*2bb0*/  IMAD.HI.U32 R14, R11, R13, R10 ;  /* 0x0000000d0b0e7227 */ /* 0x00ffce00078e000a */
.L_x_40:
[----:B0-----:R-:W-:Y:S01]  /*2bc0*/  IMAD.HI R10, R3, 0x66666667, RZ ;  /* 0x66666667030a7827 */ /* 0x001fe200078e02ff */
[-C--:B------:R-:W-:Y:S02]  /*2bd0*/  IABS R13, R2.reuse ;  /* 0x00000002000d7213 */ /* 0x080fe40000000000 */
[----:B------:R-:W-:Y:S02]  /*2be0*/  LOP3.LUT R12, RZ, R2, RZ, 0x33, !PT ;  /* 0x00000002ff0c7212 */ /* 0x000fe400078e33ff */
        /* <DEDUP_REMOVED lines=12> */
[----:B------:R-:W-:Y:S02]  /*2cb0*/  @P0 IADD3 R14, PT, PT, R14, 0x1, RZ ;  /* 0x000000010e0e0810 */ /* 0x000fe40007ffe0ff */
[----:B------:R-:W-:-:S04]  /*2cc0*/  ISETP.NE.AND P0, PT, R2, RZ, PT ;  /* 0x000000ff0200720c */ /* 0x000fc80003f05270 */
[----:B------:R-:W-:-:S04]  /*2cd0*/  @!P2 IADD3 R14, PT, PT, -R14, RZ, RZ ;  /* 0x000000ff0e0ea210 */ /* 0x000fc80007ffe1ff */
[----:B------:R-:W-:-:S05]  /*2ce0*/  SEL R17, R12, R14, !P0 ;  /* 0x0000000e0c117207 */ /* 0x000fca0004000000 */
[----:B------:R-:W-:-:S06]  /*2cf0*/  IMAD.WIDE R16, R17, 0x4, R6 ;  /* 0x0000000411107825 */ /* 0x000fcc00078e0206 */
[----:B------:R-:W2:Y:S01]  /*2d00*/  LDG.E R16, desc[UR6][R16.64] ;  /* 0x0000000610107981 */ /* 0x000ea2000c1e1900 */
[----:B------:R-:W-:-:S05]  /*2d10*/  IMAD.WIDE R10, R3, 0x4, R4 ;  /* 0x00000004030a7825 */ /* 0x000fca00078e0204 */
[----:B------:R-:W3:Y:S01]  /*2d20*/  LDG.E R18, desc[UR6][R10.64] ;  /* 0x000000060a127981 */ /* 0x000ee2000c1e1900 */
[----:B------:R-:W-:Y:S01]  /*2d30*/  IMAD R15, R19, -0xa000, R3 ;  /* 0xffff6000130f7824 */ /* 0x000fe200078e0203 */
[----:B------:R-:W0:Y:S08]  /*2d40*/  I2F.RP R22, R13 ;  /* 0x0000000d00167306 */ /* 0x000e300000209400 */
[----:B0-----:R-:W0:Y:S01]  /*2d50*/  MUFU.RCP R22, R22 ;  /* 0x0000001600167308 */ /* 0x001e220000001000 */
[----:B--2---:R-:W-:-:S04]  /*2d60*/  IMAD R15, R16, 0xa000, R15 ;  /* 0x0000a000100f7824 */ /* 0x004fc800078e020f */
[----:B------:R-:W-:-:S05]  /*2d70*/  IMAD.WIDE R20, R15, 0x4, R8 ;  /* 0x000000040f147825 */ /* 0x000fca00078e0208 */
[----:B------:R1:W2:Y:S01]  /*2d80*/  LDG.E R19, desc[UR6][R20.64] ;  /* 0x0000000614137981 */ /* 0x0002a2000c1e1900 */
[----:B0-----:R-:W-:Y:S01]  /*2d90*/  IADD3 R15, PT, PT, R22, 0xffffffe, RZ ;  /* 0x0ffffffe160f7810 */ /* 0x001fe20007ffe0ff */
[----:B---3--:R-:W-:Y:S01]  /*2da0*/  HADD2.F32 R22, -RZ, R18.H1_H1 ;  /* 0x30000012ff167230 */ /* 0x008fe20000004100 */
[----:B------:R-:W-:-:S04]  /*2db0*/  IADD3 R16, PT, PT, R3, 0x1, RZ ;  /* 0x0000000103107810 */ /* 0x000fc80007ffe0ff */
[----:B------:R-:W0:Y:S01]  /*2dc0*/  F2I.FTZ.U32.TRUNC.NTZ R15, R15 ;  /* 0x0000000f000f7305 */ /* 0x000e22000021f000 */
[----:B------:R-:W-:-:S05]  /*2dd0*/  IMAD.HI R17, R16, 0x66666667, RZ ;  /* 0x6666666710117827 */ /* 0x000fca00078e02ff */
[----:B------:R-:W-:-:S04]  /*2de0*/  SHF.R.U32.HI R14, RZ, 0x1f, R17 ;  /* 0x0000001fff0e7819 */ /* 0x000fc80000011611 */
[----:B------:R-:W-:Y:S01]  /*2df0*/  LEA.HI.SX32 R17, R17, R14, 0x12 ;  /* 0x0000000e11117211 */ /* 0x000fe200078f92ff */
[----:B------:R-:W-:Y:S01]  /*2e00*/  HFMA2 R14, -RZ, RZ, 0, 0 ;  /* 0x00000000ff0e7431 */ /* 0x000fe200000001ff */
[----:B0-----:R-:W-:-:S05]  /*2e10*/  IADD3 R24, PT, PT, RZ, -R15, RZ ;  /* 0x8000000fff187210 */ /* 0x001fca0007ffe0ff */
[----:B-1----:R-:W-:Y:S01]  /*2e20*/  IMAD R21, R24, R13, RZ ;  /* 0x0000000d18157224 */ /* 0x002fe200078e02ff */
[----:B------:R-:W-:-:S03]  /*2e30*/  IABS R24, R17 ;  /* 0x0000001100187213 */ /* 0x000fc60000000000 */
[----:B------:R-:W-:-:S04]  /*2e40*/  IMAD.HI.U32 R14, R15, R21, R14 ;  /* 0x000000150f0e7227 */ /* 0x000fc800078e000e */
[----:B------:R-:W-:Y:S02]  /*2e50*/  HMUL2 R15, R18, R18 ;  /* 0x00000012120f7232 */ /* 0x000fe40000000000 */
[----:B------:R-:W-:-:S04]  /*2e60*/  IMAD.HI.U32 R20, R14, R24, RZ ;  /* 0x000000180e147227 */ /* 0x000fc800078e00ff */
[----:B------:R-:W-:Y:S01]  /*2e70*/  HFMA2 R15, R18, R15, -RZ ;  /* 0x0000000f120f7231 */ /* 0x000fe200001000ff */
[----:B------:R-:W-:-:S04]  /*2e80*/  IADD3 R25, PT, PT, -R20, RZ, RZ ;  /* 0x000000ff14197210 */ /* 0x000fc80007ffe1ff */
[----:B------:R-:W-:-:S05]  /*2e90*/  HADD2.F32 R21, -RZ, R15.H1_H1 ;  /* 0x3000000fff157230 */ /* 0x000fca0000004100 */
[----:B------:R-:W-:Y:S01]  /*2ea0*/  FFMA.FTZ R23, R21, 0.044714998453855514526, R22 ;  /* 0x3d37271315177823 */ /* 0x000fe20000010016 */
[----:B------:R-:W-:Y:S02]  /*2eb0*/  IMAD R22, R13, R25, R24 ;  /* 0x000000190d167224 */ /* 0x000fe400078e0218 */
[----:B------:R-:W-:Y:S01]  /*2ec0*/  HADD2.F32 R21, -RZ, R15.H0_H0 ;  /* 0x2000000fff157230 */ /* 0x000fe20000004100 */
[----:B------:R-:W-:Y:S01]  /*2ed0*/  MOV R15, R13 ;  /* 0x0000000d000f7202 */ /* 0x000fe20000000f00 */
[----:B------:R-:W-:Y:S02]  /*2ee0*/  HADD2.F32 R24, -RZ, R18.H0_H0 ;  /* 0x20000012ff187230 */ /* 0x000fe40000004100 */
[----:B------:R-:W-:Y:S01]  /*2ef0*/  FMUL.FTZ R23, R23, 0.79788458347320556641 ;  /* 0x3f4c422a17177820 */ /* 0x000fe20000410000 */
[----:B------:R-:W-:Y:S02]  /*2f00*/  ISETP.GT.U32.AND P2, PT, R15, R22, PT ;  /* 0x000000160f00720c */ /* 0x000fe40003f44070 */
[----:B------:R-:W-:-:S03]  /*2f10*/  FFMA.FTZ R21, R21, 0.044714998453855514526, R24 ;  /* 0x3d37271315157823 */ /* 0x000fc60000010018 */
[----:B------:R-:W0:Y:S01]  /*2f20*/  MUFU.TANH R23, R23 ;  /* 0x0000001700177308 */ /* 0x000e220000002400 */
[----:B------:R-:W-:-:S07]  /*2f30*/  FMUL.FTZ R21, R21, 0.79788458347320556641 ;  /* 0x3f4c422a15157820 */ /* 0x000fce0000410000 */
[----:B------:R-:W1:Y:S01]  /*2f40*/  MUFU.TANH R21, R21 ;  /* 0x0000001500157308 */ /* 0x000e620000002400 */
[----:B------:R-:W-:Y:S02]  /*2f50*/  @!P2 IADD3 R22, PT, PT, R22, -R13, RZ ;  /* 0x8000000d1616a210 */ /* 0x000fe40007ffe0ff */
[----:B------:R-:W-:Y:S02]  /*2f60*/  @!P2 IADD3 R20, PT, PT, R20, 0x1, RZ ;  /* 0x000000011414a810 */ /* 0x000fe40007ffe0ff */
[----:B------:R-:W-:Y:S02]  /*2f70*/  ISETP.GE.U32.AND P1, PT, R22, R15, PT ;  /* 0x0000000f1600720c */ /* 0x000fe40003f26070 */
[----:B------:R-:W-:Y:S01]  /*2f80*/  LOP3.LUT R22, R17, R2, RZ, 0x3c, !PT ;  /* 0x0000000211167212 */ /* 0x000fe200078e3cff */
[----:B0-----:R-:W-:-:S03]  /*2f90*/  FADD.FTZ R24, R23, 1 ;  /* 0x3f80000017187421 */ /* 0x001fc60000010000 */
[----:B------:R-:W-:Y:S01]  /*2fa0*/  ISETP.GE.AND P3, PT, R22, RZ, PT ;  /* 0x000000ff1600720c */ /* 0x000fe20003f66270 */
[----:B------:R-:W-:Y:S01]  /*2fb0*/  FMUL.FTZ R25, R24, 0.5 ;  /* 0x3f00000018197820 */ /* 0x000fe20000410000 */
[----:B-1----:R-:W-:-:S05]  /*2fc0*/  FADD.FTZ R22, R21, 1 ;  /* 0x3f80000015167421 */ /* 0x002fca0000010000 */
[----:B------:R-:W-:Y:S01]  /*2fd0*/  @P1 IADD3 R20, PT, PT, R20, 0x1, RZ ;  /* 0x0000000114141810 */ /* 0x000fe20007ffe0ff */
[----:B------:R-:W-:-:S05]  /*2fe0*/  FMUL.FTZ R22, R22, 0.5 ;  /* 0x3f00000016167820 */ /* 0x000fca0000410000 */
[----:B------:R-:W-:Y:S02]  /*2ff0*/  @!P3 IADD3 R20, PT, PT, -R20, RZ, RZ ;  /* 0x000000ff1414b210 */ /* 0x000fe40007ffe1ff */
[----:B------:R-:W-:Y:S02]  /*3000*/  F2FP.F16.F32.PACK_AB R22, R25, R22 ;  /* 0x000000161916723e */ /* 0x000fe400000000ff */
[----:B------:R-:W-:Y:S02]  /*3010*/  SEL R21, R12, R20, !P0 ;  /* 0x000000140c157207 */ /* 0x000fe40004000000 */
[----:B------:R-:W3:Y:S01]  /*3020*/  LDG.E R20, desc[UR6][R10.64+0x4] ;  /* 0x000004060a147981 */ /* 0x000ee2000c1e1900 */
[----:B------:R-:W-:-:S04]  /*3030*/  HMUL2 R22, R18, R22 ;  /* 0x0000001612167232 */ /* 0x000fc80000000000 */
[----:B--2---:R-:W-:Y:S02]  /*3040*/  HFMA2 R25, R22, R19, -RZ ;  /* 0x0000001316197231 */ /* 0x004fe400001000ff */
[----:B------:R-:W-:-:S03]  /*3050*/  IMAD.WIDE R18, R21, 0x4, R6 ;  /* 0x0000000415127825 */ /* 0x000fc600078e0206 */
[----:B------:R0:W-:Y:S04]  /*3060*/  STG.E desc[UR6][R10.64], R25 ;  /* 0x000000190a007986 */ /* 0x0001e8000c101906 */
[----:B------:R-:W2:Y:S01]  /*3070*/  LDG.E R18, desc[UR6][R18.64] ;  /* 0x0000000612127981 */ /* 0x000ea2000c1e1900 */
[----:B------:R-:W-:Y:S01]  /*3080*/  IMAD R17, R17, -0xa000, R16 ;  /* 0xffff600011117824 */ /* 0x000fe200078e0210 */
[----:B------:R-:W-:-:S03]  /*3090*/  IADD3 R16, PT, PT, R3, 0x2, RZ ;  /* 0x0000000203107810 */ /* 0x000fc60007ffe0ff */
[----:B--2---:R-:W-:-:S04]  /*30a0*/  IMAD R17, R18, 0xa000, R17 ;  /* 0x0000a00012117824 */ /* 0x004fc800078e0211 */
[----:B------:R-:W-:-:S05]  /*30b0*/  IMAD.WIDE R22, R17, 0x4, R8 ;  /* 0x0000000411167825 */ /* 0x000fca00078e0208 */
[----:B------:R1:W2:Y:S01]  /*30c0*/  LDG.E R21, desc[UR6][R22.64] ;  /* 0x0000000616157981 */ /* 0x0002a2000c1e1900 */
[----:B------:R-:W-:-:S04]  /*30d0*/  IMAD.HI R17, R16, 0x66666667, RZ ;  /* 0x6666666710117827 */ /* 0x000fc800078e02ff */
[----:B---3--:R-:W-:Y:S01]  /*30e0*/  HMUL2 R18, R20, R20 ;  /* 0x0000001414127232 */ /* 0x008fe20000000000 */
[----:B------:R-:W-:-:S04]  /*30f0*/  SHF.R.U32.HI R24, RZ, 0x1f, R17 ;  /* 0x0000001fff187819 */ /* 0x000fc80000011611 */
[----:B------:R-:W-:Y:S01]  /*3100*/  LEA.HI.SX32 R17, R17, R24, 0x12 ;  /* 0x0000001811117211 */ /* 0x000fe200078f92ff */
[----:B------:R-:W-:-:S03]  /*3110*/  HFMA2 R19, R20, R18, -RZ ;  /* 0x0000001214137231 */ /* 0x000fc600001000ff */
[----:B------:R-:W-:Y:S01]  /*3120*/  IABS R24, R17 ;  /* 0x0000001100187213 */ /* 0x000fe20000000000 */
[----:B0-----:R-:W-:-:S04]  /*3130*/  HADD2.F32 R25, -RZ, R20.H0_H0 ;  /* 0x20000014ff197230 */ /* 0x001fc80000004100 */
[----:B------:R-:W-:-:S04]  /*3140*/  IMAD.HI.U32 R18, R14, R24, RZ ;  /* 0x000000180e127227 */ /* 0x000fc800078e00ff */
[--C-:B-1----:R-:W-:Y:S01]  /*3150*/  HADD2.F32 R22, -RZ, R19.reuse.H0_H0 ;  /* 0x20000013ff167230 */ /* 0x102fe20000004100 */
[----:B------:R-:W-:Y:S01]  /*3160*/  IADD3 R23, PT, PT, -R18, RZ, RZ ;  /* 0x000000ff12177210 */ /* 0x000fe20007ffe1ff */
[----:B------:R-:W-:-:S03]  /*3170*/  HADD2.F32 R19, -RZ, R19.H1_H1 ;  /* 0x30000013ff137230 */ /* 0x000fc60000004100 */
[----:B------:R-:W-:Y:S01]  /*3180*/  FFMA.FTZ R25, R22, 0.044714998453855514526, R25 ;  /* 0x3d37271316197823 */ /* 0x000fe20000010019 */
[----:B------:R-:W-:Y:S02]  /*3190*/  IMAD R22, R13, R23, R24 ;  /* 0x000000170d167224 */ /* 0x000fe400078e0218 */
[----:B------:R-:W-:Y:S02]  /*31a0*/  HADD2.F32 R24, -RZ, R20.H1_H1 ;  /* 0x30000014ff187230 */ /* 0x000fe40000004100 */
[----:B------:R-:W-:-:S03]  /*31b0*/  FMUL.FTZ R25, R25, 0.79788458347320556641 ;  /* 0x3f4c422a19197820 */ /* 0x000fc60000410000 */
[----:B------:R-:W-:Y:S01]  /*31c0*/  FFMA.FTZ R19, R19, 0.044714998453855514526, R24 ;  /* 0x3d37271313137823 */ /* 0x000fe20000010018 */
[----:B------:R-:W-:-:S03]  /*31d0*/  ISETP.GT.U32.AND P2, PT, R15, R22, PT ;  /* 0x000000160f00720c */ /* 0x000fc60003f44070 */
[----:B------:R-:W-:Y:S01]  /*31e0*/  FMUL.FTZ R23, R19, 0.79788458347320556641 ;  /* 0x3f4c422a13177820 */ /* 0x000fe20000410000 */
[----:B------:R-:W0:Y:S08]  /*31f0*/  MUFU.TANH R25, R25 ;  /* 0x0000001900197308 */ /* 0x000e300000002400 */
[----:B------:R-:W1:Y:S01]  /*3200*/  MUFU.TANH R23, R23 ;  /* 0x0000001700177308 */ /* 0x000e620000002400 */
[----:B------:R-:W-:-:S02]  /*3210*/  @!P2 IADD3 R22, PT, PT, R22, -R13, RZ ;  /* 0x8000000d1616a210 */ /* 0x000fc40007ffe0ff */
[----:B------:R-:W-:Y:S02]  /*3220*/  LOP3.LUT R19, R17, R2, RZ, 0x3c, !PT ;  /* 0x0000000211137212 */ /* 0x000fe400078e3cff */
[----:B------:R-:W-:Y:S02]  /*3230*/  ISETP.GE.U32.AND P1, PT, R22, R15, PT ;  /* 0x0000000f1600720c */ /* 0x000fe40003f26070 */
[----:B------:R-:W-:Y:S01]  /*3240*/  ISETP.GE.AND P3, PT, R19, RZ, PT ;  /* 0x000000ff1300720c */ /* 0x000fe20003f66270 */
[----:B0-----:R-:W-:Y:S01]  /*3250*/  FADD.FTZ R19, R25, 1 ;  /* 0x3f80000019137421 */ /* 0x001fe20000010000 */
[----:B------:R-:W-:-:S03]  /*3260*/  @!P2 IADD3 R18, PT, PT, R18, 0x1, RZ ;  /* 0x000000011212a810 */ /* 0x000fc60007ffe0ff */
[----:B------:R-:W-:Y:S01]  /*3270*/  FMUL.FTZ R19, R19, 0.5 ;  /* 0x3f00000013137820 */ /* 0x000fe20000410000 */
[----:B-1----:R-:W-:-:S04]  /*3280*/  FADD.FTZ R22, R23, 1 ;  /* 0x3f80000017167421 */ /* 0x002fc80000010000 */
[----:B------:R-:W-:Y:S01]  /*3290*/  FMUL.FTZ R22, R22, 0.5 ;  /* 0x3f00000016167820 */ /* 0x000fe20000410000 */
[----:B------:R-:W-:-:S04]  /*32a0*/  @P1 IADD3 R18, PT, PT, R18, 0x1, RZ ;  /* 0x0000000112121810 */ /* 0x000fc80007ffe0ff */
[----:B------:R-:W-:Y:S02]  /*32b0*/  F2FP.F16.F32.PACK_AB R19, R22, R19 ;  /* 0x000000131613723e */ /* 0x000fe400000000ff */
[----:B------:R-:W-:-:S03]  /*32c0*/  @!P3 IADD3 R18, PT, PT, -R18, RZ, RZ ;  /* 0x000000ff1212b210 */ /* 0x000fc60007ffe1ff */
[----:B------:R-:W-:Y:S01]  /*32d0*/  HMUL2 R20, R20, R19 ;  /* 0x0000001314147232 */ /* 0x000fe20000000000 */
[----:B------:R-:W-:-:S05]  /*32e0*/  SEL R19, R12, R18, !P0 ;  /* 0x000000120c137207 */ /* 0x000fca0004000000 */
[----:B------:R-:W-:-:S04]  /*32f0*/  IMAD.WIDE R18, R19, 0x4, R6 ;  /* 0x0000000413127825 */ /* 0x000fc800078e0206 */
[----:B--2---:R-:W-:Y:S02]  /*3300*/  HFMA2 R25, R20, R21, -RZ ;  /* 0x0000001514197231 */ /* 0x004fe400001000ff */
[----:B------:R-:W2:Y:S04]  /*3310*/  LDG.E R20, desc[UR6][R10.64+0x8] ;  /* 0x000008060a147981 */ /* 0x000ea8000c1e1900 */
[----:B------:R0:W-:Y:S04]  /*3320*/  STG.E desc[UR6][R10.64+0x4], R25 ;  /* 0x000004190a007986 */ /* 0x0001e8000c101906 */
[----:B------:R-:W3:Y:S01]  /*3330*/  LDG.E R18, desc[UR6][R18.64] ;  /* 0x0000000612127981 */ /* 0x000ee2000c1e1900 */
[----:B------:R-:W-:Y:S01]  /*3340*/  IMAD R17, R17, -0xa000, R16 ;  /* 0xffff600011117824 */ /* 0x000fe200078e0210 */
[----:B------:R-:W-:-:S03]  /*3350*/  IADD3 R16, PT, PT, R3, 0x3, RZ ;  /* 0x0000000303107810 */ /* 0x000fc60007ffe0ff */
[----:B---3--:R-:W-:-:S04]  /*3360*/  IMAD R17, R18, 0xa000, R17 ;  /* 0x0000a00012117824 */ /* 0x008fc800078e0211 */
[----:B------:R-:W-:-:S05]  /*3370*/  IMAD.WIDE R22, R17, 0x4, R8 ;  /* 0x0000000411167825 */ /* 0x000fca00078e0208 */
[----:B------:R1:W3:Y:S01]  /*3380*/  LDG.E R21, desc[UR6][R22.64] ;  /* 0x0000000616157981 */ /* 0x0002e2000c1e1900 */
[----:B------:R-:W-:-:S04]  /*3390*/  IMAD.HI R17, R16, 0x66666667, RZ ;  /* 0x6666666710117827 */ /* 0x000fc800078e02ff */
[----:B--2---:R-:W-:Y:S01]  /*33a0*/  HMUL2 R18, R20, R20 ;  /* 0x0000001414127232 */ /* 0x004fe20000000000 */
        /* <DEDUP_REMOVED lines=31> */
[----:B------:R-:W-:Y:S02]  /*35a0*/  SEL R19, R12, R18, !P0 ;  /* 0x000000120c137207 */ /* 0x000fe40004000000 */
[----:B------:R-:W2:Y:S03]  /*35b0*/  LDG.E R12, desc[UR6][R10.64+0xc] ;  /* 0x00000c060a0c7981 */ /* 0x000ea6000c1e1900 */
[----:B------:R-:W-:-:S04]  /*35c0*/  IMAD.WIDE R18, R19, 0x4, R6 ;  /* 0x0000000413127825 */ /* 0x000fc800078e0206 */
[----:B---3--:R-:W-:-:S05]  /*35d0*/  HFMA2 R21, R20, R21, -RZ ;  /* 0x0000001514157231 */ /* 0x008fca00001000ff */
        /* <DEDUP_REMOVED lines=30> */
.L_x_41:
        /* <DEDUP_REMOVED lines=12> */
.L_x_312:


//--------------------- .text._ZN17fastertransformer13addBiasGeluV2I7__half2Li24576EEEvPT_PKS2_PKiS5_iS7_i --------------------------
	.section	.text._ZN17fastertransformer13addBiasGeluV2I7__half2Li24576EEEvPT_PKS2_PKiS5_iS7_i,"ax",@progbits
	.align	128
        .global         _ZN17fastertransformer13addBiasGeluV2I7__half2Li24576EEEvPT_PKS2_PKiS5_iS7_i
        .type           _ZN17fastertransformer13addBiasGeluV2I7__half2Li24576EEEvPT_PKS2_PKiS5_iS7_i,@function
        .size           _ZN17fastertransformer13addBiasGeluV2I7__half2Li24576EEEvPT_PKS2_PKiS5_iS7_i,(.L_x_313 - _ZN17fastertransformer13addBiasGeluV2I7__half2Li24576EEEvPT_PKS2_PKiS5_iS7_i)
        .other          _ZN17fastertransformer13addBiasGeluV2I7__half2Li24576EEEvPT_PKS2_PKiS5_iS7_i,@"STO_CUDA_ENTRY STV_DEFAULT"
_ZN17fastertransformer13addBiasGeluV2I7__half2Li24576EEEvPT_PKS2_PKiS5_iS7_i:
.text._ZN17fastertransformer13addBiasGeluV2I7__half2Li24576EEEvPT_PKS2_PKiS5_iS7_i:
        /* <DEDUP_REMOVED lines=22> */
.L_x_44:
[----:B------:R-:W-:-:S05]  /*0160*/  IMAD.HI R2, R3, 0x2aaaaaab, RZ ;  /* 0x2aaaaaab03027827 */ /* 0x000fca00078e02ff */
[----:B01----:R-:W-:-:S04]  /*0170*/  SHF.R.U32.HI R5, RZ, 0x1f, R2 ;  /* 0x0000001fff057819 */ /* 0x003fc80000011602 */
[----:B------:R-:W-:Y:S01]  /*0180*/  LEA.HI R2, R2, R5, RZ, 0x14 ;  /* 0x0000000502027211 */ /* 0x000fe200078fa0ff */
        /* <DEDUP_REMOVED lines=29> */
.L_x_43:
        /* <DEDUP_REMOVED lines=25> */
.L_x_42:
        /* <DEDUP_REMOVED lines=26> */
.L_x_47:
        /* <DEDUP_REMOVED lines=52> */
.L_x_46:
        /* <DEDUP_REMOVED lines=17> */
.L_x_48:
        /* <DEDUP_REMOVED lines=49> */
.L_x_45:
        /* <DEDUP_REMOVED lines=23> */
.L_x_50:
        /* <DEDUP_REMOVED lines=55> */
.L_x_49:
        /* <DEDUP_REMOVED lines=18> */
.L_x_51:
        /* <DEDUP_REMOVED lines=52> */
.L_x_52:
        /* <DEDUP_REMOVED lines=13> */
.L_x_313:


//--------------------- .text._ZN17fastertransformer13addBiasGeluV3I7__half2Li24576ELi2EEEvPT_PKS2_PKiS5_iS7_i --------------------------
	.section	.text._ZN17fastertransformer13addBiasGeluV3I7__half2Li24576ELi2EEEvPT_PKS2_PKiS5_iS7_i,"ax",@progbits
	.align	128
        .global         _ZN17fastertransformer13addBiasGeluV3I7__half2Li24576ELi2EEEvPT_PKS2_PKiS5_iS7_i
        .type           _ZN17fastertransformer13addBiasGeluV3I7__half2Li24576ELi2EEEvPT_PKS2_PKiS5_iS7_i,@function
        .size           _ZN17fastertransformer13addBiasGeluV3I7__half2Li24576ELi2EEEvPT_PKS2_PKiS5_iS7_i,(.L_x_314 - _ZN17fastertransformer13addBiasGeluV3I7__half2Li24576ELi2EEEvPT_PKS2_PKiS5_iS7_i)
        .other          _ZN17fastertransformer13addBiasGeluV3I7__half2Li24576ELi2EEEvPT_PKS2_PKiS5_iS7_i,@"STO_CUDA_ENTRY STV_DEFAULT"
_ZN17fastertransformer13addBiasGeluV3I7__half2Li24576ELi2EEEvPT_PKS2_PKiS5_iS7_i:
.text._ZN17fastertransformer13addBiasGeluV3I7__half2Li24576ELi2EEEvPT_PKS2_PKiS5_iS7_i:
        /* <DEDUP_REMOVED lines=23> */
.L_x_55:
[C---:B------:R-:W-:Y:S01]  /*0170*/  IMAD.HI R2, R3.reuse, 0x2aaaaaab, RZ ;  /* 0x2aaaaaab03027827 */ /* 0x040fe200078e02ff */
[----:B------:R-:W-:-:S04]  /*0180*/  IADD3 R10, PT, PT, R3, 0x1, RZ ;  /* 0x00000001030a7810 */ /* 0x000fc80007ffe0ff */
[----:B01----:R-:W-:Y:S01]  /*0190*/  SHF.R.U32.HI R5, RZ, 0x1f, R2 ;  /* 0x0000001fff057819 */ /* 0x003fe20000011602 */
[----:B------:R-:W-:-:S03]  /*01a0*/  IMAD.HI R4, R10, 0x2aaaaaab, RZ ;  /* 0x2aaaaaab0a047827 */ /* 0x000fc600078e02ff */
[----:B------:R-:W-:Y:S02]  /*01b0*/  LEA.HI R2, R2, R5, RZ, 0x14 ;  /* 0x0000000502027211 */ /* 0x000fe400078fa0ff */
[----:B------:R-:W-:-:S03]  /*01c0*/  SHF.R.U32.HI R5, RZ, 0x1f, R4 ;  /* 0x0000001fff057819 */ /* 0x000fc60000011604 */
[----:B------:R-:W-:Y:S01]  /*01d0*/  IMAD R13, R2, -0x6000, R3 ;  /* 0xffffa000020d7824 */ /* 0x000fe200078e0203 */
[----:B------:R-:W-:Y:S01]  /*01e0*/  LEA.HI R11, R4, R5, RZ, 0x14 ;  /* 0x00000005040b7211 */ /* 0x000fe200078fa0ff */
        /* <DEDUP_REMOVED lines=52> */
.L_x_54:
        /* <DEDUP_REMOVED lines=45> */
.L_x_53:
        /* <DEDUP_REMOVED lines=13> */
.L_x_57:
[----:B--2---:R-:W2:Y:S01]  /*08d0*/  @P0 LDC.64 R18, c[0x0][0x3a8] ;  /* 0x0000ea00ff120b82 */ /* 0x004ea20000000a00 */
[----:B------:R-:W-:-:S05]  /*08e0*/  IMAD.HI R12, R3, 0x2aaaaaab, RZ ;  /* 0x2aaaaaab030c7827 */ /* 0x000fca00078e02ff */
[----:B------:R-:W-:-:S04]  /*08f0*/  SHF.R.U32.HI R13, RZ, 0x1f, R12 ;  /* 0x0000001fff0d7819 */ /* 0x000fc8000001160c */
[----:B------:R-:W-:Y:S02]  /*0900*/  LEA.HI.SX32 R12, R12, R13, 0x14 ;  /* 0x0000000d0c0c7211 */ /* 0x000fe400078fa2ff */
[----:B------:R-:W-:-:S03]  /*0910*/  MOV R13, RZ ;  /* 0x000000ff000d7202 */ /* 0x000fc60000000f00 */
[----:B--2---:R-:W-:-:S05]  /*0920*/  @P0 IMAD.WIDE R18, R12, 0x4, R18 ;  /* 0x000000040c120825 */ /* 0x004fca00078e0212 */
[----:B------:R-:W2:Y:S01]  /*0930*/  @P0 LDG.E R13, desc[UR6][R18.64] ;  /* 0x00000006120d0981 */ /* 0x000ea2000c1e1900 */
[----:B-1----:R-:W-:-:S04]  /*0940*/  IABS R16, R2 ;  /* 0x0000000200107213 */ /* 0x002fc80000000000 */
[----:B------:R-:W1:Y:S08]  /*0950*/  I2F.RP R20, R16 ;  /* 0x0000001000147306 */ /* 0x000e700000209400 */
[----:B-1----:R-:W1:Y:S02]  /*0960*/  MUFU.RCP R20, R20 ;  /* 0x0000001400147308 */ /* 0x002e640000001000 */
[----:B-1----:R-:W-:-:S06]  /*0970*/  IADD3 R14, PT, PT, R20, 0xffffffe, RZ ;  /* 0x0ffffffe140e7810 */ /* 0x002fcc0007ffe0ff */
[----:B------:R1:W5:Y:S02]  /*0980*/  F2I.FTZ.U32.TRUNC.NTZ R15, R14 ;  /* 0x0000000e000f7305 */ /* 0x000364000021f000 */
[----:B-1----:R-:W-:Y:S01]  /*0990*/  HFMA2 R14, -RZ, RZ, 0, 0 ;  /* 0x00000000ff0e7431 */ /* 0x002fe200000001ff */
[----:B-----5:R-:W-:-:S05]  /*09a0*/  IADD3 R17, PT, PT, RZ, -R15, RZ ;  /* 0x8000000fff117210 */ /* 0x020fca0007ffe0ff */
        /* <DEDUP_REMOVED lines=48> */
[----:B------:R-:W-:Y:S01]  /*0cb0*/  FMUL.FTZ R27, R26, 0.5 ;  /* 0x3f0000001a1b7820 */ /* 0x000fe20000410000 */
[----:B------:R-:W-:-:S04]  /*0cc0*/  LEA.HI.SX32 R25, R22, R23, 0x14 ;  /* 0x0000001716197211 */ /* 0x000fc800078fa2ff */
[----:B------:R-:W-:Y:S01]  /*0cd0*/  F2FP.F16.F32.PACK_AB R24, R27, R24 ;  /* 0x000000181b18723e */ /* 0x000fe200000000ff */
[----:B0-----:R-:W-:-:S04]  /*0ce0*/  @P0 IMAD.WIDE R14, R25, 0x4, R14 ;  /* 0x00000004190e0825 */ /* 0x001fc800078e020e */
[----:B------:R-:W-:-:S04]  /*0cf0*/  HMUL2 R20, R20, R24 ;  /* 0x0000001814147232 */ /* 0x000fc80000000000 */
[----:B--2---:R-:W-:Y:S01]  /*0d00*/  HFMA2 R19, R20, R19, -RZ ;  /* 0x0000001314137231 */ /* 0x004fe200001000ff */
[----:B------:R-:W-:-:S04]  /*0d10*/  MOV R20, RZ ;  /* 0x000000ff00147202 */ /* 0x000fc80000000f00 */
[----:B------:R0:W-:Y:S04]  /*0d20*/  STG.E desc[UR6][R12.64], R19 ;  /* 0x000000130c007986 */ /* 0x0001e8000c101906 */
[----:B------:R-:W2:Y:S01]  /*0d30*/  @P0 LDG.E R20, desc[UR6][R14.64] ;  /* 0x000000060e140981 */ /* 0x000ea2000c1e1900 */
[----:B------:R-:W-:-:S03]  /*0d40*/  LEA.HI R22, R22, R23, RZ, 0x14 ;  /* 0x0000001716167211 */ /* 0x000fc600078fa0ff */
        /* <DEDUP_REMOVED lines=17> */
[----:B------:R-:W-:-:S04]  /*0e60*/  IMAD R21, R22, -0x6000, R21 ;  /* 0xffffa00016157824 */ /* 0x000fc800078e0215 */
        /* <DEDUP_REMOVED lines=30> */
.L_x_56:
        /* <DEDUP_REMOVED lines=20> */
.L_x_59:
        /* <DEDUP_REMOVED lines=111> */
.L_x_58:
        /* <DEDUP_REMOVED lines=15> */
.L_x_60:
        /* <DEDUP_REMOVED lines=104> */
.L_x_61:
        /* <DEDUP_REMOVED lines=9> */
.L_x_314:


//--------------------- .text._ZN17fastertransformer13addBiasGeluV2I7__half2Li16384EEEvPT_PKS2_PKiS5_iS7_i --------------------------
	.section	.text._ZN17fastertransformer13addBiasGeluV2I7__half2Li16384EEEvPT_PKS2_PKiS5_iS7_i,"ax",@progbits
	.align	128
        .global         _ZN17fastertransformer13addBiasGeluV2I7__half2Li16384EEEvPT_PKS2_PKiS5_iS7_i
        .type           _ZN17fastertransformer13addBiasGeluV2I7__half2Li16384EEEvPT_PKS2_PKiS5_iS7_i,@function
        .size           _ZN17fastertransformer13addBiasGeluV2I7__half2Li16384EEEvPT_PKS2_PKiS5_iS7_i,(.L_x_315 - _ZN17fastertransformer13addBiasGeluV2I7__half2Li16384EEEvPT_PKS2_PKiS5_iS7_i)
        .other          _ZN17fastertransformer13addBiasGeluV2I7__half2Li16384EEEvPT_PKS2_PKiS5_iS7_i,@"STO_CUDA_ENTRY STV_DEFAULT"
_ZN17fastertransformer13addBiasGeluV2I7__half2Li16384EEEvPT_PKS2_PKiS5_iS7_i:
.text._ZN17fastertransformer13addBiasGeluV2I7__half2Li16384EEEvPT_PKS2_PKiS5_iS7_i:
        /* <DEDUP_REMOVED lines=22> */
.L_x_64:
        /* <DEDUP_REMOVED lines=32> */
.L_x_63:
        /* <DEDUP_REMOVED lines=25> */
.L_x_62:
        /* <DEDUP_REMOVED lines=26> */
.L_x_67:
        /* <DEDUP_REMOVED lines=53> */
.L_x_66:
        /* <DEDUP_REMOVED lines=17> */
.L_x_68:
        /* <DEDUP_REMOVED lines=50> */
.L_x_65:
        /* <DEDUP_REMOVED lines=23> */
.L_x_70:
        /* <DEDUP_REMOVED lines=56> */
.L_x_69:
        /* <DEDUP_REMOVED lines=18> */
.L_x_71:
        /* <DEDUP_REMOVED lines=53> */
.L_x_72:
        /* <DEDUP_REMOVED lines=9> */
.L_x_315:


//--------------------- .text._ZN17fastertransformer13addBiasGeluV3I7__half2Li16384ELi2EEEvPT_PKS2_PKiS5_iS7_i --------------------------
	.section	.text._ZN17fastertransformer13addBiasGeluV3I7__half2Li16384ELi2EEEvPT_PKS2_PKiS5_iS7_i,"ax",@progbits
	.align	128
        .global         _ZN17fastertransformer13addBiasGeluV3I7__half2Li16384ELi2EEEvPT_PKS2_PKiS5_iS7_i
        .type           _ZN17fastertransformer13addBiasGeluV3I7__half2Li16384ELi2EEEvPT_PKS2_PKiS5_iS7_i,@function
        .size           _ZN17fastertransformer13addBiasGeluV3I7__half2Li16384ELi2EEEvPT_PKS2_PKiS5_iS7_i,(.L_x_316 - _ZN17fastertransformer13addBiasGeluV3I7__half2Li16384ELi2EEEvPT_PKS2_PKiS5_iS7_i)
        .other          _ZN17fastertransformer13addBiasGeluV3I7__half2Li16384ELi2EEEvPT_PKS2_PKiS5_iS7_i,@"STO_CUDA_ENTRY STV_DEFAULT"
_ZN17fastertransformer13addBiasGeluV3I7__half2Li16384ELi2EEEvPT_PKS2_PKiS5_iS7_i:
.text._ZN17fastertransformer13addBiasGeluV3I7__half2Li16384ELi2EEEvPT_PKS2_PKiS5_iS7_i:
        /* <DEDUP_REMOVED lines=23> */
.L_x_75:
[----:B------:R-:W-:Y:S02]  /*0170*/  SHF.R.S32.HI R2, RZ, 0x1f, R3 ;  /* 0x0000001fff027819 */ /* 0x000fe40000011403 */
[----:B------:R-:W-:Y:S02]  /*0180*/  IADD3 R10, PT, PT, R3, 0x1, RZ ;  /* 0x00000001030a7810 */ /* 0x000fe40007ffe0ff */
[----:B------:R-:W-:Y:S02]  /*0190*/  LEA.HI R2, R2, R3, RZ, 0xe ;  /* 0x0000000302027211 */ /* 0x000fe400078f70ff */
[----:B01----:R-:W-:Y:S02]  /*01a0*/  SHF.R.S32.HI R5, RZ, 0x1f, R10 ;  /* 0x0000001fff057819 */ /* 0x003fe4000001140a */
[----:B------:R-:W-:Y:S02]  /*01b0*/  LOP3.LUT R2, R2, 0xffffc000, RZ, 0xc0, !PT ;  /* 0xffffc00002027812 */ /* 0x000fe400078ec0ff */
[----:B------:R-:W-:-:S02]  /*01c0*/  LEA.HI R5, R5, R10, RZ, 0xe ;  /* 0x0000000a05057211 */ /* 0x000fc400078f70ff */
[----:B------:R-:W-:Y:S02]  /*01d0*/  IADD3 R13, PT, PT, -R2, R3, RZ ;  /* 0x00000003020d7210 */ /* 0x000fe40007ffe1ff */
[----:B------:R-:W-:Y:S01]  /*01e0*/  LOP3.LUT R11, R5, 0xffffc000, RZ, 0xc0, !PT ;  /* 0xffffc000050b7812 */ /* 0x000fe200078ec0ff */
[----:B--2---:R-:W-:-:S03]  /*01f0*/  IMAD.WIDE R4, R3, 0x4, R8 ;  /* 0x0000000403047825 */ /* 0x004fc600078e0208 */
[----:B------:R-:W-:Y:S01]  /*0200*/  IADD3 R11, PT, PT, R10, -R11, RZ ;  /* 0x8000000b0a0b7210 */ /* 0x000fe20007ffe0ff */
[--C-:B---3--:R-:W-:Y:S01]  /*0210*/  IMAD.WIDE R12, R13, 0x4, R6.reuse ;  /* 0x000000040d0c7825 */ /* 0x108fe200078e0206 */
[----:B------:R-:W2:Y:S04]  /*0220*/  LDG.E R2, desc[UR6][R4.64] ;  /* 0x0000000604027981 */ /* 0x000ea8000c1e1900 */
[----:B------:R-:W3:Y:S04]  /*0230*/  LDG.E R10, desc[UR6][R4.64+0x4] ;  /* 0x00000406040a7981 */ /* 0x000ee8000c1e1900 */
[----:B------:R-:W2:Y:S01]  /*0240*/  LDG.E.CONSTANT R13, desc[UR6][R12.64] ;  /* 0x000000060c0d7981 */ /* 0x000ea2000c1e9900 */
[----:B------:R-:W-:-:S06]  /*0250*/  IMAD.WIDE R14, R11, 0x4, R6 ;  /* 0x000000040b0e7825 */ /* 0x000fcc00078e0206 */
        /* <DEDUP_REMOVED lines=45> */
.L_x_74:
        /* <DEDUP_REMOVED lines=45> */
.L_x_73:
        /* <DEDUP_REMOVED lines=13> */
.L_x_77:
[----:B--2---:R-:W2:Y:S01]  /*08d0*/  @P0 LDC.64 R14, c[0x0][0x3a8] ;  /* 0x0000ea00ff0e0b82 */ /* 0x004ea20000000a00 */
[----:B------:R-:W-:Y:S02]  /*08e0*/  SHF.R.S32.HI R12, RZ, 0x1f, R3 ;  /* 0x0000001fff0c7819 */ /* 0x000fe40000011403 */
[----:B------:R-:W-:Y:S02]  /*08f0*/  MOV R13, RZ ;  /* 0x000000ff000d7202 */ /* 0x000fe40000000f00 */
[----:B------:R-:W-:-:S04]  /*0900*/  LEA.HI R12, R12, R3, RZ, 0xe ;  /* 0x000000030c0c7211 */ /* 0x000fc800078f70ff */
[----:B------:R-:W-:-:S05]  /*0910*/  SHF.R.S32.HI R18, RZ, 0xe, R12 ;  /* 0x0000000eff127819 */ /* 0x000fca000001140c */
[----:B--2---:R-:W-:-:S05]  /*0920*/  @P0 IMAD.WIDE R14, R18, 0x4, R14 ;  /* 0x00000004120e0825 */ /* 0x004fca00078e020e */
[----:B------:R-:W2:Y:S01]  /*0930*/  @P0 LDG.E R13, desc[UR6][R14.64] ;  /* 0x000000060e0d0981 */ /* 0x000ea2000c1e1900 */
[----:B-1----:R-:W-:-:S04]  /*0940*/  IABS R16, R2 ;  /* 0x0000000200107213 */ /* 0x002fc80000000000 */
[----:B------:R-:W1:Y:S08]  /*0950*/  I2F.RP R17, R16 ;  /* 0x0000001000117306 */ /* 0x000e700000209400 */
[----:B-1----:R-:W1:Y:S02]  /*0960*/  MUFU.RCP R17, R17 ;  /* 0x0000001100117308 */ /* 0x002e640000001000 */
[----:B-1----:R-:W-:-:S06]  /*0970*/  IADD3 R19, PT, PT, R17, 0xffffffe, RZ ;  /* 0x0ffffffe11137810 */ /* 0x002fcc0007ffe0ff */
[----:B------:R-:W1:Y:S02]  /*0980*/  F2I.FTZ.U32.TRUNC.NTZ R19, R19 ;  /* 0x0000001300137305 */ /* 0x000e64000021f000 */
[----:B-1----:R-:W-:-:S05]  /*0990*/  IADD3 R21, PT, PT, RZ, -R19, RZ ;  /* 0x80000013ff157210 */ /* 0x002fca0007ffe0ff */
[----:B------:R-:W-:Y:S01]  /*09a0*/  IMAD R21, R21, R16, RZ ;  /* 0x0000001015157224 */ /* 0x000fe200078e02ff */
[----:B--2---:R-:W-:Y:S01]  /*09b0*/  IADD3 R13, PT, PT, R18, R13, RZ ;  /* 0x0000000d120d7210 */ /* 0x004fe20007ffe0ff */
[----:B------:R-:W-:-:S03]  /*09c0*/  HFMA2 R18, -RZ, RZ, 0, 0 ;  /* 0x00000000ff127431 */ /* 0x000fc600000001ff */
[----:B------:R-:W-:Y:S02]  /*09d0*/  IABS R15, R13 ;  /* 0x0000000d000f7213 */ /* 0x000fe40000000000 */
[----:B------:R-:W-:-:S04]  /*09e0*/  LOP3.LUT R13, R13, R2, RZ, 0x3c, !PT ;  /* 0x000000020d0d7212 */ /* 0x000fc800078e3cff */
[----:B------:R-:W-:Y:S01]  /*09f0*/  ISETP.GE.AND P3, PT, R13, RZ, PT ;  /* 0x000000ff0d00720c */ /* 0x000fe20003f66270 */
[----:B------:R-:W-:-:S06]  /*0a00*/  IMAD.HI.U32 R18, R19, R21, R18 ;  /* 0x0000001513127227 */ /* 0x000fcc00078e0012 */
[----:B------:R-:W-:-:S05]  /*0a10*/  IMAD.HI.U32 R14, R18, R15, RZ ;  /* 0x0000000f120e7227 */ /* 0x000fca00078e00ff */
        /* <DEDUP_REMOVED lines=13> */
[----:B------:R-:W-:-:S04]  /*0af0*/  LOP3.LUT R12, R12, 0xffffc000, RZ, 0xc0, !PT ;  /* 0xffffc0000c0c7812 */ /* 0x000fc800078ec0ff */
[----:B------:R-:W-:Y:S01]  /*0b00*/  IADD3 R25, PT, PT, -R12, R3, RZ ;  /* 0x000000030c197210 */ /* 0x000fe20007ffe1ff */
[----:B0-----:R-:W-:-:S04]  /*0b10*/  IMAD.WIDE R12, R3, 0x4, R10 ;  /* 0x00000004030c7825 */ /* 0x001fc800078e020a */
[----:B------:R-:W-:Y:S01]  /*0b20*/  IMAD.WIDE R14, R25, 0x4, R4 ;  /* 0x00000004190e7825 */ /* 0x000fe200078e0204 */
[----:B------:R-:W3:Y:S05]  /*0b30*/  LDG.E R20, desc[UR6][R12.64] ;  /* 0x000000060c147981 */ /* 0x000eea000c1e1900 */
[----:B------:R-:W3:Y:S01]  /*0b40*/  LDG.E.CONSTANT R15, desc[UR6][R14.64] ;  /* 0x000000060e0f7981 */ /* 0x000ee2000c1e9900 */
[----:B--2---:R-:W-:-:S05]  /*0b50*/  LEA R25, R22, R25, 0xe ;  /* 0x0000001916197211 */ /* 0x004fca00078e70ff */
        /* <DEDUP_REMOVED lines=19> */
[----:B------:R-:W-:Y:S01]  /*0c90*/  SHF.R.S32.HI R22, RZ, 0x1f, R21 ;  /* 0x0000001fff167819 */ /* 0x000fe20000011415 */
[----:B---3--:R-:W-:-:S03]  /*0ca0*/  FADD.FTZ R26, R25, 1 ;  /* 0x3f800000191a7421 */ /* 0x008fc60000010000 */
[----:B------:R-:W-:Y:S01]  /*0cb0*/  LEA.HI R22, R22, R21, RZ, 0xe ;  /* 0x0000001516167211 */ /* 0x000fe200078f70ff */
[----:B------:R-:W-:-:S03]  /*0cc0*/  FMUL.FTZ R27, R26, 0.5 ;  /* 0x3f0000001a1b7820 */ /* 0x000fc60000410000 */
[----:B------:R-:W-:Y:S02]  /*0cd0*/  SHF.R.S32.HI R23, RZ, 0xe, R22 ;  /* 0x0000000eff177819 */ /* 0x000fe40000011416 */
[----:B------:R-:W-:-:S03]  /*0ce0*/  F2FP.F16.F32.PACK_AB R24, R27, R24 ;  /* 0x000000181b18723e */ /* 0x000fc600000000ff */
[----:B0-----:R-:W-:-:S04]  /*0cf0*/  @P0 IMAD.WIDE R14, R23, 0x4, R14 ;  /* 0x00000004170e0825 */ /* 0x001fc800078e020e */
[----:B------:R-:W-:-:S04]  /*0d00*/  HMUL2 R20, R20, R24 ;  /* 0x0000001814147232 */ /* 0x000fc80000000000 */
[----:B--2---:R-:W-:Y:S01]  /*0d10*/  HFMA2 R19, R20, R19, -RZ ;  /* 0x0000001314137231 */ /* 0x004fe200001000ff */
[----:B------:R-:W-:-:S04]  /*0d20*/  MOV R20, RZ ;  /* 0x000000ff00147202 */ /* 0x000fc80000000f00 */
[----:B------:R0:W-:Y:S04]  /*0d30*/  STG.E desc[UR6][R12.64], R19 ;  /* 0x000000130c007986 */ /* 0x0001e8000c101906 */
[----:B------:R-:W2:Y:S01]  /*0d40*/  @P0 LDG.E R20, desc[UR6][R14.64] ;  /* 0x000000060e140981 */ /* 0x000ea2000c1e1900 */
[----:B------:R-:W-:-:S03]  /*0d50*/  LOP3.LUT R22, R22, 0xffffc000, RZ, 0xc0, !PT ;  /* 0xffffc00016167812 */ /* 0x000fc600078ec0ff */
        /* <DEDUP_REMOVED lines=17> */
[----:B------:R-:W-:-:S05]  /*0e70*/  IADD3 R21, PT, PT, R21, -R22, RZ ;  /* 0x8000001615157210 */ /* 0x000fca0007ffe0ff */
[----:B------:R-:W-:-:S06]  /*0e80*/  IMAD.WIDE R16, R21, 0x4, R4 ;  /* 0x0000000415107825 */ /* 0x000fcc00078e0204 */
[----:B------:R-:W3:Y:S01]  /*0e90*/  LDG.E.CONSTANT R16, desc[UR6][R16.64] ;  /* 0x0000000610107981 */ /* 0x000ee2000c1e9900 */
[----:B--2---:R-:W-:-:S05]  /*0ea0*/  LEA R21, R18, R21, 0xe ;  /* 0x0000001512157211 */ /* 0x004fca00078e70ff */
        /* <DEDUP_REMOVED lines=27> */
.L_x_76:
        /* <DEDUP_REMOVED lines=20> */
.L_x_79:
[----:B0-----:R-:W-:-:S04]  /*11a0*/  SHF.R.S32.HI R12, RZ, 0x1f, R3 ;  /* 0x0000001fff0c7819 */ /* 0x001fc80000011403 */
[----:B------:R-:W-:-:S04]  /*11b0*/  LEA.HI R17, R12, R3, RZ, 0xe ;  /* 0x000000030c117211 */ /* 0x000fc800078f70ff */
[----:B------:R-:W-:-:S05]  /*11c0*/  SHF.R.S32.HI R15, RZ, 0xe, R17 ;  /* 0x0000000eff0f7819 */ /* 0x000fca0000011411 */
        /* <DEDUP_REMOVED lines=28> */
[C---:B---3--:R-:W-:Y:S02]  /*1390*/  HMUL2 R17, R16.reuse, R16 ;  /* 0x0000001010117232 */ /* 0x048fe40000000000 */
[----:B------:R-:W-:Y:S02]  /*13a0*/  HADD2.F32 R23, -RZ, R16.H1_H1 ;  /* 0x30000010ff177230 */ /* 0x000fe40000004100 */
        /* <DEDUP_REMOVED lines=8> */
[----:B------:R-:W1:Y:S01]  /*1430*/  MUFU.TANH R23, R23 ;  /* 0x0000001700177308 */ /* 0x000e620000002400 */
[----:B------:R-:W-:-:S04]  /*1440*/  IADD3 R17, PT, PT, R3, 0x1, RZ ;  /* 0x0000000103117810 */ /* 0x000fc80007ffe0ff */
[----:B------:R-:W-:-:S03]  /*1450*/  SHF.R.S32.HI R24, RZ, 0x1f, R17 ;  /* 0x0000001fff187819 */ /* 0x000fc60000011411 */
[----:B------:R-:W0:Y:S01]  /*1460*/  MUFU.TANH R20, R20 ;  /* 0x0000001400147308 */ /* 0x000e220000002400 */
[----:B-1----:R-:W-:-:S04]  /*1470*/  FADD.FTZ R21, R23, 1 ;  /* 0x3f80000017157421 */ /* 0x002fc80000010000 */
[----:B------:R-:W-:Y:S01]  /*1480*/  FMUL.FTZ R22, R21, 0.5 ;  /* 0x3f00000015167820 */ /* 0x000fe20000410000 */
[----:B0-----:R-:W-:-:S04]  /*1490*/  FADD.FTZ R19, R20, 1 ;  /* 0x3f80000014137421 */ /* 0x001fc80000010000 */
[----:B------:R-:W-:Y:S01]  /*14a0*/  FMUL.FTZ R21, R19, 0.5 ;  /* 0x3f00000013157820 */ /* 0x000fe20000410000 */
[----:B------:R-:W-:-:S04]  /*14b0*/  LEA.HI R19, R24, R17, RZ, 0xe ;  /* 0x0000001118137211 */ /* 0x000fc800078f70ff */
[----:B------:R-:W-:Y:S02]  /*14c0*/  F2FP.F16.F32.PACK_AB R21, R22, R21 ;  /* 0x000000151615723e */ /* 0x000fe400000000ff */
[----:B------:R-:W-:-:S03]  /*14d0*/  SHF.R.S32.HI R25, RZ, 0xe, R19 ;  /* 0x0000000eff197819 */ /* 0x000fc60000011413 */
[----:B------:R-:W-:-:S04]  /*14e0*/  HMUL2 R21, R16, R21 ;  /* 0x0000001510157232 */ /* 0x000fc80000000000 */
[----:B--2---:R-:W-:Y:S02]  /*14f0*/  HFMA2 R27, R21, R18, -RZ ;  /* 0x00000012151b7231 */ /* 0x004fe400001000ff */
[----:B------:R-:W-:-:S03]  /*1500*/  IMAD.WIDE R20, R25, 0x4, R10 ;  /* 0x0000000419147825 */ /* 0x000fc600078e020a */
[----:B------:R0:W-:Y:S04]  /*1510*/  STG.E desc[UR6][R12.64], R27 ;  /* 0x0000001b0c007986 */ /* 0x0001e8000c101906 */
[----:B------:R-:W2:Y:S01]  /*1520*/  LDG.E R20, desc[UR6][R20.64] ;  /* 0x0000000614147981 */ /* 0x000ea2000c1e1900 */
[----:B------:R-:W1:Y:S08]  /*1530*/  I2F.RP R16, R14 ;  /* 0x0000000e00107306 */ /* 0x000e700000209400 */
[----:B-1----:R-:W1:Y:S02]  /*1540*/  MUFU.RCP R16, R16 ;  /* 0x0000001000107308 */ /* 0x002e640000001000 */
[----:B-1----:R-:W-:-:S06]  /*1550*/  IADD3 R22, PT, PT, R16, 0xffffffe, RZ ;  /* 0x0ffffffe10167810 */ /* 0x002fcc0007ffe0ff */
[----:B------:R1:W3:Y:S02]  /*1560*/  F2I.FTZ.U32.TRUNC.NTZ R23, R22 ;  /* 0x0000001600177305 */ /* 0x0002e4000021f000 */
[----:B-1----:R-:W-:Y:S02]  /*1570*/  MOV R22, RZ ;  /* 0x000000ff00167202 */ /* 0x002fe40000000f00 */
        /* <DEDUP_REMOVED lines=10> */
[----:B------:R-:W-:-:S04]  /*1620*/  MOV R16, R14 ;  /* 0x0000000e00107202 */ /* 0x000fc80000000f00 */
[----:B------:R-:W-:-:S13]  /*1630*/  ISETP.GT.U32.AND P1, PT, R16, R21, PT ;  /* 0x000000151000720c */ /* 0x000fda0003f24070 */
[----:B------:R-:W-:Y:S02]  /*1640*/  @!P1 IADD3 R21, PT, PT, R21, -R14, RZ ;  /* 0x8000000e15159210 */ /* 0x000fe40007ffe0ff */
[----:B------:R-:W-:Y:S01]  /*1650*/  @!P1 IADD3 R20, PT, PT, R20, 0x1, RZ ;  /* 0x0000000114149810 */ /* 0x000fe20007ffe0ff */
[----:B------:R-:W2:Y:S01]  /*1660*/  LDG.E R14, desc[UR6][R12.64+0x4] ;  /* 0x000004060c0e7981 */ /* 0x000ea2000c1e1900 */
[----:B------:R-:W-:-:S13]  /*1670*/  ISETP.GE.U32.AND P0, PT, R21, R16, PT ;  /* 0x000000101500720c */ /* 0x000fda0003f06070 */
[----:B------:R-:W-:-:S04]  /*1680*/  @P0 IADD3 R20, PT, PT, R20, 0x1, RZ ;  /* 0x0000000114140810 */ /* 0x000fc80007ffe0ff */
[----:B------:R-:W-:-:S04]  /*1690*/  @!P2 IADD3 R20, PT, PT, -R20, RZ, RZ ;  /* 0x000000ff1414a210 */ /* 0x000fc80007ffe1ff */
[----:B------:R-:W-:-:S05]  /*16a0*/  SEL R21, R15, R20, !P3 ;  /* 0x000000140f157207 */ /* 0x000fca0005800000 */
[----:B------:R-:W-:-:S06]  /*16b0*/  IMAD.WIDE R20, R21, 0x4, R6 ;  /* 0x0000000415147825 */ /* 0x000fcc00078e0206 */
[----:B------:R-:W3:Y:S01]  /*16c0*/  LDG.E R20, desc[UR6][R20.64] ;  /* 0x0000000614147981 */ /* 0x000ee2000c1e1900 */
[----:B------:R-:W-:-:S04]  /*16d0*/  LOP3.LUT R22, R19, 0xffffc000, RZ, 0xc0, !PT ;  /* 0xffffc00013167812 */ /* 0x000fc800078ec0ff */
[----:B------:R-:W-:-:S04]  /*16e0*/  IADD3 R17, PT, PT, R17, -R22, RZ ;  /* 0x8000001611117210 */ /* 0x000fc80007ffe0ff */
[----:B---3--:R-:W-:-:S05]  /*16f0*/  LEA R17, R20, R17, 0xe ;  /* 0x0000001114117211 */ /* 0x008fca00078e70ff */
        /* <DEDUP_REMOVED lines=26> */
.L_x_78:
        /* <DEDUP_REMOVED lines=15> */
.L_x_80:
[----:B------:R-:W-:Y:S02]  /*1990*/  SHF.R.S32.HI R16, RZ, 0x1f, R3 ;  /* 0x0000001fff107819 */ /* 0x000fe40000011403 */
[-C--:B0-----:R-:W-:Y:S02]  /*19a0*/  IABS R15, R2.reuse ;  /* 0x00000002000f7213 */ /* 0x081fe40000000000 */
[----:B------:R-:W-:Y:S02]  /*19b0*/  LEA.HI R16, R16, R3, RZ, 0xe ;  /* 0x0000000310107211 */ /* 0x000fe400078f70ff */
[----:B------:R-:W-:Y:S02]  /*19c0*/  ISETP.NE.AND P3, PT, R2, RZ, PT ;  /* 0x000000ff0200720c */ /* 0x000fe40003f65270 */
[----:B------:R-:W-:Y:S02]  /*19d0*/  SHF.R.S32.HI R11, RZ, 0xe, R16 ;  /* 0x0000000eff0b7819 */ /* 0x000fe40000011410 */
[----:B------:R-:W-:-:S02]  /*19e0*/  LOP3.LUT R14, RZ, R2, RZ, 0x33, !PT ;  /* 0x00000002ff0e7212 */ /* 0x000fc400078e33ff */
        /* <DEDUP_REMOVED lines=14> */
[----:B------:R0:W2:Y:S01]  /*1ad0*/  LDG.E R12, desc[UR6][R12.64] ;  /* 0x000000060c0c7981 */ /* 0x0000a2000c1e1900 */
[----:B------:R-:W-:-:S05]  /*1ae0*/  IMAD.WIDE R10, R3, 0x4, R4 ;  /* 0x00000004030a7825 */ /* 0x000fca00078e0204 */
[----:B------:R-:W3:Y:S01]  /*1af0*/  LDG.E R18, desc[UR6][R10.64] ;  /* 0x000000060a127981 */ /* 0x000ee2000c1e1900 */
[----:B------:R-:W-:-:S04]  /*1b00*/  LOP3.LUT R16, R16, 0xffffc000, RZ, 0xc0, !PT ;  /* 0xffffc00010107812 */ /* 0x000fc800078ec0ff */
[----:B------:R-:W-:Y:S01]  /*1b10*/  IADD3 R17, PT, PT, -R16, R3, RZ ;  /* 0x0000000310117210 */ /* 0x000fe20007ffe1ff */
[----:B------:R-:W1:Y:S08]  /*1b20*/  I2F.RP R20, R15 ;  /* 0x0000000f00147306 */ /* 0x000e700000209400 */
[----:B-1----:R-:W1:Y:S02]  /*1b30*/  MUFU.RCP R20, R20 ;  /* 0x0000001400147308 */ /* 0x002e640000001000 */
[----:B-1----:R-:W-:-:S06]  /*1b40*/  IADD3 R24, PT, PT, R20, 0xffffffe, RZ ;  /* 0x0ffffffe14187810 */ /* 0x002fcc0007ffe0ff */
[----:B0-----:R-:W0:Y:S01]  /*1b50*/  F2I.FTZ.U32.TRUNC.NTZ R13, R24 ;  /* 0x00000018000d7305 */ /* 0x001e22000021f000 */
[----:B--2---:R-:W-:-:S05]  /*1b60*/  LEA R17, R12, R17, 0xe ;  /* 0x000000110c117211 */ /* 0x004fca00078e70ff */
[----:B------:R-:W-:-:S05]  /*1b70*/  IMAD.WIDE R22, R17, 0x4, R8 ;  /* 0x0000000411167825 */ /* 0x000fca00078e0208 */
[----:B------:R1:W2:Y:S01]  /*1b80*/  LDG.E R19, desc[UR6][R22.64] ;  /* 0x0000000616137981 */ /* 0x0002a2000c1e1900 */
[----:B0-----:R-:W-:Y:S02]  /*1b90*/  IADD3 R12, PT, PT, RZ, -R13, RZ ;  /* 0x8000000dff0c7210 */ /* 0x001fe40007ffe0ff */
[----:B------:R-:W-:-:S04]  /*1ba0*/  IADD3 R17, PT, PT, R3, 0x1, RZ ;  /* 0x0000000103117810 */ /* 0x000fc80007ffe0ff */
[----:B------:R-:W-:Y:S01]  /*1bb0*/  SHF.R.S32.HI R16, RZ, 0x1f, R17 ;  /* 0x0000001fff107819 */ /* 0x000fe20000011411 */
[----:B-1----:R-:W-:Y:S02]  /*1bc0*/  IMAD R23, R12, R15, RZ ;  /* 0x0000000f0c177224 */ /* 0x002fe400078e02ff */
[----:B------:R-:W-:Y:S01]  /*1bd0*/  HFMA2 R12, -RZ, RZ, 0, 0 ;  /* 0x00000000ff0c7431 */ /* 0x000fe200000001ff */
[----:B------:R-:W-:-:S04]  /*1be0*/  LEA.HI R16, R16, R17, RZ, 0xe ;  /* 0x0000001110107211 */ /* 0x000fc800078f70ff */
[----:B------:R-:W-:-:S04]  /*1bf0*/  SHF.R.S32.HI R21, RZ, 0xe, R16 ;  /* 0x0000000eff157819 */ /* 0x000fc80000011410 */
[----:B------:R-:W-:Y:S01]  /*1c00*/  IABS R26, R21 ;  /* 0x00000015001a7213 */ /* 0x000fe20000000000 */
[----:B------:R-:W-:-:S04]  /*1c10*/  IMAD.HI.U32 R13, R13, R23, R12 ;  /* 0x000000170d0d7227 */ /* 0x000fc800078e000c */
[----:B---3--:R-:W-:Y:S01]  /*1c20*/  HMUL2 R12, R18, R18 ;  /* 0x00000012120c7232 */ /* 0x008fe20000000000 */
[----:B------:R-:W-:Y:S01]  /*1c30*/  LOP3.LUT R21, R21, R2, RZ, 0x3c, !PT ;  /* 0x0000000215157212 */ /* 0x000fe200078e3cff */
[----:B------:R-:W-:Y:S02]  /*1c40*/  HADD2.F32 R23, -RZ, R18.H0_H0 ;  /* 0x20000012ff177230 */ /* 0x000fe40000004100 */
[----:B------:R-:W-:-:S04]  /*1c50*/  IMAD.HI.U32 R20, R13, R26, RZ ;  /* 0x0000001a0d147227 */ /* 0x000fc800078e00ff */
[----:B------:R-:W-:Y:S01]  /*1c60*/  HFMA2 R12, R18, R12, -RZ ;  /* 0x0000000c120c7231 */ /* 0x000fe200001000ff */
[----:B------:R-:W-:Y:S02]  /*1c70*/  ISETP.GE.AND P2, PT, R21, RZ, PT ;  /* 0x000000ff1500720c */ /* 0x000fe40003f46270 */
[----:B------:R-:W-:Y:S02]  /*1c80*/  IADD3 R25, PT, PT, -R20, RZ, RZ ;  /* 0x000000ff14197210 */ /* 0x000fe40007ffe1ff */
[----:B------:R-:W-:-:S05]  /*1c90*/  HADD2.F32 R22, -RZ, R12.H0_H0 ;  /* 0x2000000cff167230 */ /* 0x000fca0000004100 */
[----:B------:R-:W-:Y:S01]  /*1ca0*/  FFMA.FTZ R24, R22, 0.044714998453855514526, R23 ;  /* 0x3d37271316187823 */ /* 0x000fe20000010017 */
[----:B------:R-:W-:Y:S02]  /*1cb0*/  IMAD R23, R15, R25, R26 ;  /* 0x000000190f177224 */ /* 0x000fe400078e021a */
[----:B------:R-:W-:Y:S01]  /*1cc0*/  HADD2.F32 R22, -RZ, R12.H1_H1 ;  /* 0x3000000cff167230 */ /* 0x000fe20000004100 */
[----:B------:R-:W-:Y:S01]  /*1cd0*/  MOV R12, R15 ;  /* 0x0000000f000c7202 */ /* 0x000fe20000000f00 */
[----:B------:R-:W-:Y:S02]  /*1ce0*/  HADD2.F32 R25, -RZ, R18.H1_H1 ;  /* 0x30000012ff197230 */ /* 0x000fe40000004100 */
        /* <DEDUP_REMOVED lines=8> */
[----:B------:R-:W-:Y:S01]  /*1d70*/  ISETP.GE.U32.AND P0, PT, R23, R12, PT ;  /* 0x0000000c1700720c */ /* 0x000fe20003f06070 */
[----:B0-----:R-:W-:-:S04]  /*1d80*/  FADD.FTZ R15, R24, 1 ;  /* 0x3f800000180f7421 */ /* 0x001fc80000010000 */
[----:B------:R-:W-:Y:S01]  /*1d90*/  FMUL.FTZ R15, R15, 0.5 ;  /* 0x3f0000000f0f7820 */ /* 0x000fe20000410000 */
[----:B-1----:R-:W-:-:S07]  /*1da0*/  FADD.FTZ R21, R22, 1 ;  /* 0x3f80000016157421 */ /* 0x002fce0000010000 */
[----:B------:R-:W-:Y:S01]  /*1db0*/  @P0 IADD3 R20, PT, PT, R20, 0x1, RZ ;  /* 0x0000000114140810 */ /* 0x000fe20007ffe0ff */
[----:B------:R-:W-:-:S03]  /*1dc0*/  FMUL.FTZ R24, R21, 0.5 ;  /* 0x3f00000015187820 */ /* 0x000fc60000410000 */
[----:B------:R-:W-:Y:S02]  /*1dd0*/  @!P2 IADD3 R20, PT, PT, -R20, RZ, RZ ;  /* 0x000000ff1414a210 */ /* 0x000fe40007ffe1ff */
[----:B------:R-:W-:-:S05]  /*1de0*/  F2FP.F16.F32.PACK_AB R15, R24, R15 ;  /* 0x0000000f180f723e */ /* 0x000fca00000000ff */
[----:B------:R-:W-:Y:S01]  /*1df0*/  HMUL2 R18, R18, R15 ;  /* 0x0000000f12127232 */ /* 0x000fe20000000000 */
[----:B------:R-:W-:Y:S02]  /*1e00*/  SEL R15, R14, R20, !P3 ;  /* 0x000000140e0f7207 */ /* 0x000fe40005800000 */
[----:B------:R-:W3:Y:S01]  /*1e10*/  LDG.E R14, desc[UR6][R10.64+0x4] ;  /* 0x000004060a0e7981 */ /* 0x000ee2000c1e1900 */
[----:B--2---:R-:W-:Y:S02]  /*1e20*/  HFMA2 R21, R18, R19, -RZ ;  /* 0x0000001312157231 */ /* 0x004fe400001000ff */
[----:B------:R-:W-:-:S03]  /*1e30*/  IMAD.WIDE R18, R15, 0x4, R6 ;  /* 0x000000040f127825 */ /* 0x000fc600078e0206 */
[----:B------:R0:W-:Y:S04]  /*1e40*/  STG.E desc[UR6][R10.64], R21 ;  /* 0x000000150a007986 */ /* 0x0001e8000c101906 */
[----:B------:R-:W2:Y:S01]  /*1e50*/  LDG.E R18, desc[UR6][R18.64] ;  /* 0x0000000612127981 */ /* 0x000ea2000c1e1900 */
[----:B------:R-:W-:-:S04]  /*1e60*/  LOP3.LUT R16, R16, 0xffffc000, RZ, 0xc0, !PT ;  /* 0xffffc00010107812 */ /* 0x000fc800078ec0ff */
[----:B------:R-:W-:-:S04]  /*1e70*/  IADD3 R17, PT, PT, R17, -R16, RZ ;  /* 0x8000001011117210 */ /* 0x000fc80007ffe0ff */
[----:B--2---:R-:W-:-:S05]  /*1e80*/  LEA R17, R18, R17, 0xe ;  /* 0x0000001112117211 */ /* 0x004fca00078e70ff */
[----:B------:R-:W-:-:S05]  /*1e90*/  IMAD.WIDE R16, R17, 0x4, R8 ;  /* 0x0000000411107825 */ /* 0x000fca00078e0208 */
[----:B------:R3:W2:Y:S02]  /*1ea0*/  LDG.E R15, desc[UR6][R16.64] ;  /* 0x00000006100f7981 */ /* 0x0006a4000c1e1900 */
[----:B---3--:R-:W-:-:S04]  /*1eb0*/  HMUL2 R17, R14, R14 ;  /* 0x0000000e0e117232 */ /* 0x008fc80000000000 */
        /* <DEDUP_REMOVED lines=23> */
.L_x_81:
        /* <DEDUP_REMOVED lines=13> */
.L_x_316:


//--------------------- .text._ZN17fastertransformer13addBiasGeluV2I7__half2Li8192EEEvPT_PKS2_PKiS5_iS7_i --------------------------
	.section	.text._ZN17fastertransformer13addBiasGeluV2I7__half2Li8192EEEvPT_PKS2_PKiS5_iS7_i,"ax",@progbits
	.align	128
        .global         _ZN17fastertransformer13addBiasGeluV2I7__half2Li8192EEEvPT_PKS2_PKiS5_iS7_i
        .type           _ZN17fastertransformer13addBiasGeluV2I7__half2Li8192EEEvPT_PKS2_PKiS5_iS7_i,@function
        .size           _ZN17fastertransformer13addBiasGeluV2I7__half2Li8192EEEvPT_PKS2_PKiS5_iS7_i,(.L_x_317 - _ZN17fastertransformer13addBiasGeluV2I7__half2Li8192EEEvPT_PKS2_PKiS5_iS7_i)
        .other          _ZN17fastertransformer13addBiasGeluV2I7__half2Li8192EEEvPT_PKS2_PKiS5_iS7_i,@"STO_CUDA_ENTRY STV_DEFAULT"
_ZN17fastertransformer13addBiasGeluV2I7__half2Li8192EEEvPT_PKS2_PKiS5_iS7_i:
.text._ZN17fastertransformer13addBiasGeluV2I7__half2Li8192EEEvPT_PKS2_PKiS5_iS7_i:
        /* <DEDUP_REMOVED lines=22> */
.L_x_84:
        /* <DEDUP_REMOVED lines=32> */
.L_x_83:
        /* <DEDUP_REMOVED lines=25> */
.L_x_82:
        /* <DEDUP_REMOVED lines=26> */
.L_x_87:
        /* <DEDUP_REMOVED lines=53> */
.L_x_86:
        /* <DEDUP_REMOVED lines=17> */
.L_x_88:
        /* <DEDUP_REMOVED lines=50> */
.L_x_85:
        /* <DEDUP_REMOVED lines=23> */
.L_x_90:
        /* <DEDUP_REMOVED lines=56> */
.L_x_89:
        /* <DEDUP_REMOVED lines=18> */
.L_x_91:
        /* <DEDUP_REMOVED lines=53> */
.L_x_92:
        /* <DEDUP_REMOVED lines=9> */
.L_x_317:


//--------------------- .text._ZN17fastertransformer13addBiasGeluV3I7__half2Li8192ELi2EEEvPT_PKS2_PKiS5_iS7_i --------------------------
	.section	.text._ZN17fastertransformer13addBiasGeluV3I7__half2Li8192ELi2EEEvPT_PKS2_PKiS5_iS7_i,"ax",@progbits
	.align	128
        .global         _ZN17fastertransformer13addBiasGeluV3I7__half2Li8192ELi2EEEvPT_PKS2_PKiS5_iS7_i
        .type           _ZN17fastertransformer13addBiasGeluV3I7__half2Li8192ELi2EEEvPT_PKS2_PKiS5_iS7_i,@function
        .size           _ZN17fastertransformer13addBiasGeluV3I7__half2Li8192ELi2EEEvPT_PKS2_PKiS5_iS7_i,(.L_x_318 - _ZN17fastertransformer13addBiasGeluV3I7__half2Li8192ELi2EEEvPT_PKS2_PKiS5_iS7_i)
        .other          _ZN17fastertransformer13addBiasGeluV3I7__half2Li8192ELi2EEEvPT_PKS2_PKiS5_iS7_i,@"STO_CUDA_ENTRY STV_DEFAULT"
_ZN17fastertransformer13addBiasGeluV3I7__half2Li8192ELi2EEEvPT_PKS2_PKiS5_iS7_i:
.text._ZN17fastertransformer13addBiasGeluV3I7__half2Li8192ELi2EEEvPT_PKS2_PKiS5_iS7_i:
        /* <DEDUP_REMOVED lines=23> */
.L_x_95:
        /* <DEDUP_REMOVED lines=60> */
.L_x_94:
        /* <DEDUP_REMOVED lines=45> */
.L_x_93:
        /* <DEDUP_REMOVED lines=13> */
.L_x_97:
        /* <DEDUP_REMOVED lines=121> */
.L_x_96:
        /* <DEDUP_REMOVED lines=20> */
.L_x_99:
        /* <DEDUP_REMOVED lines=112> */
.L_x_98:
        /* <DEDUP_REMOVED lines=15> */
.L_x_100:
        /* <DEDUP_REMOVED lines=106> */
.L_x_101:
        /* <DEDUP_REMOVED lines=13> */
.L_x_318:


//--------------------- .text._ZN17fastertransformer13addBiasGeluV2I7__half2Li4096EEEvPT_PKS2_PKiS5_iS7_i --------------------------
	.section	.text._ZN17fastertransformer13addBiasGeluV2I7__half2Li4096EEEvPT_PKS2_PKiS5_iS7_i,"ax",@progbits
	.align	128
        .global         _ZN17fastertransformer13addBiasGeluV2I7__half2Li4096EEEvPT_PKS2_PKiS5_iS7_i
        .type           _ZN17fastertransformer13addBiasGeluV2I7__half2Li4096EEEvPT_PKS2_PKiS5_iS7_i,@function
        .size           _ZN17fastertransformer13addBiasGeluV2I7__half2Li4096EEEvPT_PKS2_PKiS5_iS7_i,(.L_x_319 - _ZN17fastertransformer13addBiasGeluV2I7__half2Li4096EEEvPT_PKS2_PKiS5_iS7_i)
        .other          _ZN17fastertransformer13addBiasGeluV2I7__half2Li4096EEEvPT_PKS2_PKiS5_iS7_i,@"STO_CUDA_ENTRY STV_DEFAULT"
_ZN17fastertransformer13addBiasGeluV2I7__half2Li4096EEEvPT_PKS2_PKiS5_iS7_i:
.text._ZN17fastertransformer13addBiasGeluV2I7__half2Li4096EEEvPT_PKS2_PKiS5_iS7_i:
        /* <DEDUP_REMOVED lines=22> */
.L_x_104:
        /* <DEDUP_REMOVED lines=32> */
.L_x_103:
        /* <DEDUP_REMOVED lines=25> */
.L_x_102:
        /* <DEDUP_REMOVED lines=26> */
.L_x_107:
        /* <DEDUP_REMOVED lines=53> */
.L_x_106:
        /* <DEDUP_REMOVED lines=17> */
.L_x_108:
        /* <DEDUP_REMOVED lines=50> */
.L_x_105:
        /* <DEDUP_REMOVED lines=23> */
.L_x_110:
        /* <DEDUP_REMOVED lines=56> */
.L_x_109:
        /* <DEDUP_REMOVED lines=18> */
.L_x_111:
        /* <DEDUP_REMOVED lines=53> */
.L_x_112:
        /* <DEDUP_REMOVED lines=9> */
.L_x_319:


//--------------------- .text._ZN17fastertransformer13addBiasGeluV3I7__half2Li4096ELi2EEEvPT_PKS2_PKiS5_iS7_i --------------------------
	.section	.text._ZN17fastertransformer13addBiasGeluV3I7__half2Li4096ELi2EEEvPT_PKS2_PKiS5_iS7_i,"ax",@progbits
	.align	128
        .global         _ZN17fastertransformer13addBiasGeluV3I7__half2Li4096ELi2EEEvPT_PKS2_PKiS5_iS7_i
        .type           _ZN17fastertransformer13addBiasGeluV3I7__half2Li4096ELi2EEEvPT_PKS2_PKiS5_iS7_i,@function
        .size           _ZN17fastertransformer13addBiasGeluV3I7__half2Li4096ELi2EEEvPT_PKS2_PKiS5_iS7_i,(.L_x_320 - _ZN17fastertransformer13addBiasGeluV3I7__half2Li4096ELi2EEEvPT_PKS2_PKiS5_iS7_i)
        .other          _ZN17fastertransformer13addBiasGeluV3I7__half2Li4096ELi2EEEvPT_PKS2_PKiS5_iS7_i,@"STO_CUDA_ENTRY STV_DEFAULT"
_ZN17fastertransformer13addBiasGeluV3I7__half2Li4096ELi2EEEvPT_PKS2_PKiS5_iS7_i:
.text._ZN17fastertransformer13addBiasGeluV3I7__half2Li4096ELi2EEEvPT_PKS2_PKiS5_iS7_i:
        /* <DEDUP_REMOVED lines=23> */
.L_x_115:
        /* <DEDUP_REMOVED lines=60> */
.L_x_114:
        /* <DEDUP_REMOVED lines=45> */
.L_x_113:
        /* <DEDUP_REMOVED lines=13> */
.L_x_117:
        /* <DEDUP_REMOVED lines=121> */
.L_x_116:
        /* <DEDUP_REMOVED lines=20> */
.L_x_119:
        /* <DEDUP_REMOVED lines=112> */
.L_x_118:
        /* <DEDUP_REMOVED lines=15> */
.L_x_120:
        /* <DEDUP_REMOVED lines=106> */
.L_x_121:
        /* <DEDUP_REMOVED lines=13> */
.L_x_320:


//--------------------- .text._ZN17fastertransformer13addBiasGeluV2I7__half2Li2048EEEvPT_PKS2_PKiS5_iS7_i --------------------------
	.section	.text._ZN17fastertransformer13addBiasGeluV2I7__half2Li2048EEEvPT_PKS2_PKiS5_iS7_i,"ax",@progbits
	.align	128
        .global         _ZN17fastertransformer13addBiasGeluV2I7__half2Li2048EEEvPT_PKS2_PKiS5_iS7_i
        .type           _ZN17fastertransformer13addBiasGeluV2I7__half2Li2048EEEvPT_PKS2_PKiS5_iS7_i,@function
        .size           _ZN17fastertransformer13addBiasGeluV2I7__half2Li2048EEEvPT_PKS2_PKiS5_iS7_i,(.L_x_321 - _ZN17fastertransformer13addBiasGeluV2I7__half2Li2048EEEvPT_PKS2_PKiS5_iS7_i)
        .other          _ZN17fastertransformer13addBiasGeluV2I7__half2Li2048EEEvPT_PKS2_PKiS5_iS7_i,@"STO_CUDA_ENTRY STV_DEFAULT"
_ZN17fastertransformer13addBiasGeluV2I7__half2Li2048EEEvPT_PKS2_PKiS5_iS7_i:
.text._ZN17fastertransformer13addBiasGeluV2I7__half2Li2048EEEvPT_PKS2_PKiS5_iS7_i:
        /* <DEDUP_REMOVED lines=22> */
.L_x_124:
        /* <DEDUP_REMOVED lines=32> */
.L_x_123:
        /* <DEDUP_REMOVED lines=25> */
.L_x_122:
        /* <DEDUP_REMOVED lines=26> */
.L_x_127:
        /* <DEDUP_REMOVED lines=53> */
.L_x_126:
        /* <DEDUP_REMOVED lines=17> */
.L_x_128:
        /* <DEDUP_REMOVED lines=50> */
.L_x_125:
        /* <DEDUP_REMOVED lines=23> */
.L_x_130:
        /* <DEDUP_REMOVED lines=56> */
.L_x_129:
        /* <DEDUP_REMOVED lines=18> */
.L_x_131:
        /* <DEDUP_REMOVED lines=53> */
.L_x_132:
        /* <DEDUP_REMOVED lines=9> */
.L_x_321:


//--------------------- .text._ZN17fastertransformer13addBiasGeluV3I7__half2Li2048ELi1EEEvPT_PKS2_PKiS5_iS7_i --------------------------
	.section	.text._ZN17fastertransformer13addBiasGeluV3I7__half2Li2048ELi1EEEvPT_PKS2_PKiS5_iS7_i,"ax",@progbits
	.align	128
        .global         _ZN17fastertransformer13addBiasGeluV3I7__half2Li2048ELi1EEEvPT_PKS2_PKiS5_iS7_i
        .type           _ZN17fastertransformer13addBiasGeluV3I7__half2Li2048ELi1EEEvPT_PKS2_PKiS5_iS7_i,@function
        .size           _ZN17fastertransformer13addBiasGeluV3I7__half2Li2048ELi1EEEvPT_PKS2_PKiS5_iS7_i,(.L_x_322 - _ZN17fastertransformer13addBiasGeluV3I7__half2Li2048ELi1EEEvPT_PKS2_PKiS5_iS7_i)
        .other          _ZN17fastertransformer13addBiasGeluV3I7__half2Li2048ELi1EEEvPT_PKS2_PKiS5_iS7_i,@"STO_CUDA_ENTRY STV_DEFAULT"
_ZN17fastertransformer13addBiasGeluV3I7__half2Li2048ELi1EEEvPT_PKS2_PKiS5_iS7_i:
.text._ZN17fastertransformer13addBiasGeluV3I7__half2Li2048ELi1EEEvPT_PKS2_PKiS5_iS7_i:
        /* <DEDUP_REMOVED lines=22> */
.L_x_135:
        /* <DEDUP_REMOVED lines=32> */
.L_x_134:
        /* <DEDUP_REMOVED lines=25> */
.L_x_133:
        /* <DEDUP_REMOVED lines=26> */
.L_x_138:
        /* <DEDUP_REMOVED lines=53> */
.L_x_137:
        /* <DEDUP_REMOVED lines=17> */
.L_x_139:
        /* <DEDUP_REMOVED lines=50> */
.L_x_136:
        /* <DEDUP_REMOVED lines=23> */
.L_x_141:
        /* <DEDUP_REMOVED lines=56> */
.L_x_140:
        /* <DEDUP_REMOVED lines=18> */
.L_x_142:
        /* <DEDUP_REMOVED lines=53> */
.L_x_143:
        /* <DEDUP_REMOVED lines=9> */
.L_x_322:


//--------------------- .text._ZN17fastertransformer13addBiasGeluV2I7__half2Li1536EEEvPT_PKS2_PKiS5_iS7_i --------------------------
	.section	.text._ZN17fastertransformer13addBiasGeluV2I7__half2Li1536EEEvPT_PKS2_PKiS5_iS7_i,"ax",@progbits
	.align	128
        .global         _ZN17fastertransformer13addBiasGeluV2I7__half2Li1536EEEvPT_PKS2_PKiS5_iS7_i
        .type           _ZN17fastertransformer13addBiasGeluV2I7__half2Li1536EEEvPT_PKS2_PKiS5_iS7_i,@function
        .size           _ZN17fastertransformer13addBiasGeluV2I7__half2Li1536EEEvPT_PKS2_PKiS5_iS7_i,(.L_x_323 - _ZN17fastertransformer13addBiasGeluV2I7__half2Li1536EEEvPT_PKS2_PKiS5_iS7_i)
        .other          _ZN17fastertransformer13addBiasGeluV2I7__half2Li1536EEEvPT_PKS2_PKiS5_iS7_i,@"STO_CUDA_ENTRY STV_DEFAULT"
_ZN17fastertransformer13addBiasGeluV2I7__half2Li1536EEEvPT_PKS2_PKiS5_iS7_i:
.text._ZN17fastertransformer13addBiasGeluV2I7__half2Li1536EEEvPT_PKS2_PKiS5_iS7_i:
        /* <DEDUP_REMOVED lines=22> */
.L_x_146:
        /* <DEDUP_REMOVED lines=32> */
.L_x_145:
        /* <DEDUP_REMOVED lines=25> */
.L_x_144:
        /* <DEDUP_REMOVED lines=26> */
.L_x_149:
        /* <DEDUP_REMOVED lines=52> */
.L_x_148:
        /* <DEDUP_REMOVED lines=17> */
.L_x_150:
        /* <DEDUP_REMOVED lines=49> */
.L_x_147:
        /* <DEDUP_REMOVED lines=23> */
.L_x_152:
        /* <DEDUP_REMOVED lines=55> */
.L_x_151:
        /* <DEDUP_REMOVED lines=18> */
.L_x_153:
        /* <DEDUP_REMOVED lines=52> */
.L_x_154:
        /* <DEDUP_REMOVED lines=13> */
.L_x_323:


//--------------------- .text._ZN17fastertransformer13addBiasGeluV3I7__half2Li1536ELi1EEEvPT_PKS2_PKiS5_iS7_i --------------------------
	.section	.text._ZN17fastertransformer13addBiasGeluV3I7__half2Li1536ELi1EEEvPT_PKS2_PKiS5_iS7_i,"ax",@progbits
	.align	128
        .global         _ZN17fastertransformer13addBiasGeluV3I7__half2Li1536ELi1EEEvPT_PKS2_PKiS5_iS7_i
        .type           _ZN17fastertransformer13addBiasGeluV3I7__half2Li1536ELi1EEEvPT_PKS2_PKiS5_iS7_i,@function
        .size           _ZN17fastertransformer13addBiasGeluV3I7__half2Li1536ELi1EEEvPT_PKS2_PKiS5_iS7_i,(.L_x_324 - _ZN17fastertransformer13addBiasGeluV3I7__half2Li1536ELi1EEEvPT_PKS2_PKiS5_iS7_i)
        .other          _ZN17fastertransformer13addBiasGeluV3I7__half2Li1536ELi1EEEvPT_PKS2_PKiS5_iS7_i,@"STO_CUDA_ENTRY STV_DEFAULT"
_ZN17fastertransformer13addBiasGeluV3I7__half2Li1536ELi1EEEvPT_PKS2_PKiS5_iS7_i:
.text._ZN17fastertransformer13addBiasGeluV3I7__half2Li1536ELi1EEEvPT_PKS2_PKiS5_iS7_i:
        /* <DEDUP_REMOVED lines=22> */
.L_x_157:
        /* <DEDUP_REMOVED lines=32> */
.L_x_156:
        /* <DEDUP_REMOVED lines=25> */
.L_x_155:
        /* <DEDUP_REMOVED lines=26> */
.L_x_160:
        /* <DEDUP_REMOVED lines=52> */
.L_x_159:
        /* <DEDUP_REMOVED lines=17> */
.L_x_161:
        /* <DEDUP_REMOVED lines=49> */
.L_x_158:
        /* <DEDUP_REMOVED lines=23> */
.L_x_163:
        /* <DEDUP_REMOVED lines=55> */
.L_x_162:
        /* <DEDUP_REMOVED lines=18> */
.L_x_164:
        /* <DEDUP_REMOVED lines=52> */
.L_x_165:
        /* <DEDUP_REMOVED lines=13> */
.L_x_324:


//--------------------- .text._ZN17fastertransformer13addBiasGeluV2I7__half2Li1024EEEvPT_PKS2_PKiS5_iS7_i --------------------------
	.section	.text._ZN17fastertransformer13addBiasGeluV2I7__half2Li1024EEEvPT_PKS2_PKiS5_iS7_i,"ax",@progbits
	.align	128
        .global         _ZN17fastertransformer13addBiasGeluV2I7__half2Li1024EEEvPT_PKS2_PKiS5_iS7_i
        .type           _ZN17fastertransformer13addBiasGeluV2I7__half2Li1024EEEvPT_PKS2_PKiS5_iS7_i,@function
        .size           _ZN17fastertransformer13addBiasGeluV2I7__half2Li1024EEEvPT_PKS2_PKiS5_iS7_i,(.L_x_325 - _ZN17fastertransformer13addBiasGeluV2I7__half2Li1024EEEvPT_PKS2_PKiS5_iS7_i)
        .other          _ZN17fastertransformer13addBiasGeluV2I7__half2Li1024EEEvPT_PKS2_PKiS5_iS7_i,@"STO_CUDA_ENTRY STV_DEFAULT"
_ZN17fastertransformer13addBiasGeluV2I7__half2Li1024EEEvPT_PKS2_PKiS5_iS7_i:
.text._ZN17fastertransformer13addBiasGeluV2I7__half2Li1024EEEvPT_PKS2_PKiS5_iS7_i:
        /* <DEDUP_REMOVED lines=22> */
.L_x_168:
        /* <DEDUP_REMOVED lines=32> */
.L_x_167:
        /* <DEDUP_REMOVED lines=25> */
.L_x_166:
        /* <DEDUP_REMOVED lines=26> */
.L_x_171:
        /* <DEDUP_REMOVED lines=53> */
.L_x_170:
        /* <DEDUP_REMOVED lines=17> */
.L_x_172:
        /* <DEDUP_REMOVED lines=50> */
.L_x_169:
        /* <DEDUP_REMOVED lines=23> */
.L_x_174:
        /* <DEDUP_REMOVED lines=56> */
.L_x_173:
        /* <DEDUP_REMOVED lines=18> */
.L_x_175:
        /* <DEDUP_REMOVED lines=53> */
.L_x_176:
        /* <DEDUP_REMOVED lines=9> */
.L_x_325:


//--------------------- .text._ZN17fastertransformer13addBiasGeluV3I7__half2Li1024ELi1EEEvPT_PKS2_PKiS5_iS7_i --------------------------
	.section	.text._ZN17fastertransformer13addBiasGeluV3I7__half2Li1024ELi1EEEvPT_PKS2_PKiS5_iS7_i,"ax",@progbits
	.align	128
        .global         _ZN17fastertransformer13addBiasGeluV3I7__half2Li1024ELi1EEEvPT_PKS2_PKiS5_iS7_i
        .type           _ZN17fastertransformer13addBiasGeluV3I7__half2Li1024ELi1EEEvPT_PKS2_PKiS5_iS7_i,@function
        .size           _ZN17fastertransformer13addBiasGeluV3I7__half2Li1024ELi1EEEvPT_PKS2_PKiS5_iS7_i,(.L_x_326 - _ZN17fastertransformer13addBiasGeluV3I7__half2Li1024ELi1EEEvPT_PKS2_PKiS5_iS7_i)
        .other          _ZN17fastertransformer13addBiasGeluV3I7__half2Li1024ELi1EEEvPT_PKS2_PKiS5_iS7_i,@"STO_CUDA_ENTRY STV_DEFAULT"
_ZN17fastertransformer13addBiasGeluV3I7__half2Li1024ELi1EEEvPT_PKS2_PKiS5_iS7_i:
.text._ZN17fastertransformer13addBiasGeluV3I7__half2Li1024ELi1EEEvPT_PKS2_PKiS5_iS7_i:
        /* <DEDUP_REMOVED lines=22> */
.L_x_179:
        /* <DEDUP_REMOVED lines=32> */
.L_x_178:
        /* <DEDUP_REMOVED lines=25> */
.L_x_177:
        /* <DEDUP_REMOVED lines=26> */
.L_x_182:
        /* <DEDUP_REMOVED lines=53> */
.L_x_181:
        /* <DEDUP_REMOVED lines=17> */
.L_x_183:
        /* <DEDUP_REMOVED lines=50> */
.L_x_180:
        /* <DEDUP_REMOVED lines=23> */
.L_x_185:
        /* <DEDUP_REMOVED lines=56> */
.L_x_184:
        /* <DEDUP_REMOVED lines=18> */
.L_x_186:
        /* <DEDUP_REMOVED lines=53> */
.L_x_187:
        /* <DEDUP_REMOVED lines=9> */
.L_x_326:


//--------------------- .text._ZN17fastertransformer13addBiasGeluV2I7__half2Li512EEEvPT_PKS2_PKiS5_iS7_i --------------------------
	.section	.text._ZN17fastertransformer13addBiasGeluV2I7__half2Li512EEEvPT_PKS2_PKiS5_iS7_i,"ax",@progbits
	.align	128
        .global         _ZN17fastertransformer13addBiasGeluV2I7__half2Li512EEEvPT_PKS2_PKiS5_iS7_i
        .type           _ZN17fastertransformer13addBiasGeluV2I7__half2Li512EEEvPT_PKS2_PKiS5_iS7_i,@function
        .size           _ZN17fastertransformer13addBiasGeluV2I7__half2Li512EEEvPT_PKS2_PKiS5_iS7_i,(.L_x_327 - _ZN17fastertransformer13addBiasGeluV2I7__half2Li512EEEvPT_PKS2_PKiS5_iS7_i)
        .other          _ZN17fastertransformer13addBiasGeluV2I7__half2Li512EEEvPT_PKS2_PKiS5_iS7_i,@"STO_CUDA_ENTRY STV_DEFAULT"
_ZN17fastertransformer13addBiasGeluV2I7__half2Li512EEEvPT_PKS2_PKiS5_iS7_i:
.text._ZN17fastertransformer13addBiasGeluV2I7__half2Li512EEEvPT_PKS2_PKiS5_iS7_i:
        /* <DEDUP_REMOVED lines=22> */
.L_x_190:
        /* <DEDUP_REMOVED lines=32> */
.L_x_189:
        /* <DEDUP_REMOVED lines=25> */
.L_x_188:
        /* <DEDUP_REMOVED lines=26> */
.L_x_193:
        /* <DEDUP_REMOVED lines=53> */
.L_x_192:
        /* <DEDUP_REMOVED lines=17> */
.L_x_194:
        /* <DEDUP_REMOVED lines=50> */
.L_x_191:
        /* <DEDUP_REMOVED lines=23> */
.L_x_196:
        /* <DEDUP_REMOVED lines=56> */
.L_x_195:
        /* <DEDUP_REMOVED lines=18> */
.L_x_197:
        /* <DEDUP_REMOVED lines=53> */
.L_x_198:
        /* <DEDUP_REMOVED lines=9> */
.L_x_327:


//--------------------- .text._ZN17fastertransformer13addBiasGeluV3I7__half2Li512ELi1EEEvPT_PKS2_PKiS5_iS7_i --------------------------
	.section	.text._ZN17fastertransformer13addBiasGeluV3I7__half2Li512ELi1EEEvPT_PKS2_PKiS5_iS7_i,"ax",@progbits
	.align	128
        .global         _ZN17fastertransformer13addBiasGeluV3I7__half2Li512ELi1EEEvPT_PKS2_PKiS5_iS7_i
        .type           _ZN17fastertransformer13addBiasGeluV3I7__half2Li512ELi1EEEvPT_PKS2_PKiS5_iS7_i,@function
        .size           _ZN17fastertransformer13addBiasGeluV3I7__half2Li512ELi1EEEvPT_PKS2_PKiS5_iS7_i,(.L_x_328 - _ZN17fastertransformer13addBiasGeluV3I7__half2Li512ELi1EEEvPT_PKS2_PKiS5_iS7_i)
        .other          _ZN17fastertransformer13addBiasGeluV3I7__half2Li512ELi1EEEvPT_PKS2_PKiS5_iS7_i,@"STO_CUDA_ENTRY STV_DEFAULT"
_ZN17fastertransformer13addBiasGeluV3I7__half2Li512ELi1EEEvPT_PKS2_PKiS5_iS7_i:
.text._ZN17fastertransformer13addBiasGeluV3I7__half2Li512ELi1EEEvPT_PKS2_PKiS5_iS7_i:
        /* <DEDUP_REMOVED lines=22> */
.L_x_201:
        /* <DEDUP_REMOVED lines=32> */
.L_x_200:
        /* <DEDUP_REMOVED lines=25> */
.L_x_199:
        /* <DEDUP_REMOVED lines=26> */
.L_x_204:
        /* <DEDUP_REMOVED lines=53> */
.L_x_203:
        /* <DEDUP_REMOVED lines=17> */
.L_x_205:
        /* <DEDUP_REMOVED lines=50> */
.L_x_202:
        /* <DEDUP_REMOVED lines=23> */
.L_x_207:
        /* <DEDUP_REMOVED lines=56> */
.L_x_206:
        /* <DEDUP_REMOVED lines=18> */
.L_x_208:
        /* <DEDUP_REMOVED lines=53> */
.L_x_209:
        /* <DEDUP_REMOVED lines=9> */
.L_x_328:


//--------------------- .text._ZN17fastertransformer13addBiasGeluV2I7__half2Li256EEEvPT_PKS2_PKiS5_iS7_i --------------------------
	.section	.text._ZN17fastertransformer13addBiasGeluV2I7__half2Li256EEEvPT_PKS2_PKiS5_iS7_i,"ax",@progbits
	.align	128
        .global         _ZN17fastertransformer13addBiasGeluV2I7__half2Li256EEEvPT_PKS2_PKiS5_iS7_i
        .type           _ZN17fastertransformer13addBiasGeluV2I7__half2Li256EEEvPT_PKS2_PKiS5_iS7_i,@function
        .size           _ZN17fastertransformer13addBiasGeluV2I7__half2Li256EEEvPT_PKS2_PKiS5_iS7_i,(.L_x_329 - _ZN17fastertransformer13addBiasGeluV2I7__half2Li256EEEvPT_PKS2_PKiS5_iS7_i)
        .other          _ZN17fastertransformer13addBiasGeluV2I7__half2Li256EEEvPT_PKS2_PKiS5_iS7_i,@"STO_CUDA_ENTRY STV_DEFAULT"
_ZN17fastertransformer13addBiasGeluV2I7__half2Li256EEEvPT_PKS2_PKiS5_iS7_i:
.text._ZN17fastertransformer13addBiasGeluV2I7__half2Li256EEEvPT_PKS2_PKiS5_iS7_i:
        /* <DEDUP_REMOVED lines=22> */
.L_x_212:
        /* <DEDUP_REMOVED lines=32> */
.L_x_211:
        /* <DEDUP_REMOVED lines=25> */
.L_x_210:
        /* <DEDUP_REMOVED lines=26> */
.L_x_215:
        /* <DEDUP_REMOVED lines=53> */
.L_x_214:
        /* <DEDUP_REMOVED lines=17> */
.L_x_216:
        /* <DEDUP_REMOVED lines=50> */
.L_x_213:
        /* <DEDUP_REMOVED lines=23> */
.L_x_218:
        /* <DEDUP_REMOVED lines=56> */
.L_x_217:
        /* <DEDUP_REMOVED lines=18> */
.L_x_219:
        /* <DEDUP_REMOVED lines=53> */
.L_x_220:
        /* <DEDUP_REMOVED lines=9> */
.L_x_329:


//--------------------- .text._ZN17fastertransformer13addBiasGeluV3I7__half2Li256ELi1EEEvPT_PKS2_PKiS5_iS7_i --------------------------
	.section	.text._ZN17fastertransformer13addBiasGeluV3I7__half2Li256ELi1EEEvPT_PKS2_PKiS5_iS7_i,"ax",@progbits
	.align	128
        .global         _ZN17fastertransformer13addBiasGeluV3I7__half2Li256ELi1EEEvPT_PKS2_PKiS5_iS7_i
        .type           _ZN17fastertransformer13addBiasGeluV3I7__half2Li256ELi1EEEvPT_PKS2_PKiS5_iS7_i,@function
        .size           _ZN17fastertransformer13addBiasGeluV3I7__half2Li256ELi1EEEvPT_PKS2_PKiS5_iS7_i,(.L_x_330 - _ZN17fastertransformer13addBiasGeluV3I7__half2Li256ELi1EEEvPT_PKS2_PKiS5_iS7_i)
        .other          _ZN17fastertransformer13addBiasGeluV3I7__half2Li256ELi1EEEvPT_PKS2_PKiS5_iS7_i,@"STO_CUDA_ENTRY STV_DEFAULT"
_ZN17fastertransformer13addBiasGeluV3I7__half2Li256ELi1EEEvPT_PKS2_PKiS5_iS7_i:
.text._ZN17fastertransformer13addBiasGeluV3I7__half2Li256ELi1EEEvPT_PKS2_PKiS5_iS7_i:
        /* <DEDUP_REMOVED lines=22> */
.L_x_223:
        /* <DEDUP_REMOVED lines=32> */
.L_x_222:
        /* <DEDUP_REMOVED lines=25> */
.L_x_221:
        /* <DEDUP_REMOVED lines=26> */
.L_x_226:
        /* <DEDUP_REMOVED lines=53> */
.L_x_225:
        /* <DEDUP_REMOVED lines=17> */
.L_x_227:
        /* <DEDUP_REMOVED lines=50> */
.L_x_224:
        /* <DEDUP_REMOVED lines=23> */
.L_x_229:
        /* <DEDUP_REMOVED lines=56> */
.L_x_228:
        /* <DEDUP_REMOVED lines=18> */
.L_x_230:
        /* <DEDUP_REMOVED lines=53> */
.L_x_231:
        /* <DEDUP_REMOVED lines=9> */
.L_x_330:


//--------------------- .text._ZN17fastertransformer13add_bias_tanhIfEEvPT_PKS1_ii --------------------------
	.section	.text._ZN17fastertransformer13add_bias_tanhIfEEvPT_PKS1_ii,"ax",@progbits
	.align	128
        .global         _ZN17fastertransformer13add_bias_tanhIfEEvPT_PKS1_ii
        .type           _ZN17fastertransformer13add_bias_tanhIfEEvPT_PKS1_ii,@function
        .size           _ZN17fastertransformer13add_bias_tanhIfEEvPT_PKS1_ii,(.L_x_331 - _ZN17fastertransformer13add_bias_tanhIfEEvPT_PKS1_ii)
        .other          _ZN17fastertransformer13add_bias_tanhIfEEvPT_PKS1_ii,@"STO_CUDA_ENTRY STV_DEFAULT"
_ZN17fastertransformer13add_bias_tanhIfEEvPT_PKS1_ii:
.text._ZN17fastertransformer13add_bias_tanhIfEEvPT_PKS1_ii:
[----:B------:R-:W-:Y:S01]  /*0000*/  LDC R1, c[0x0][0x37c] ;  /* 0x0000df00ff017b82 */ /* 0x000fe20000000800 */
[----:B------:R-:W0:Y:S07]  /*0010*/  S2R R9, SR_TID.X ;  /* 0x0000000000097919 */ /* 0x000e2e0000002100 */
[----:B------:R-:W0:Y:S01]  /*0020*/  S2UR UR6, SR_CTAID.X ;  /* 0x00000000000679c3 */ /* 0x000e220000002500 */
[----:B------:R-:W1:Y:S07]  /*0030*/  LDCU.64 UR4, c[0x0][0x390] ;  /* 0x00007200ff0477ac */ /* 0x000e6e0008000a00 */
[----:B------:R-:W0:Y:S01]  /*0040*/  LDC R0, c[0x0][0x360] ;  /* 0x0000d800ff007b82 */ /* 0x000e220000000800 */
[----:B-1----:R-:W-:Y:S01]  /*0050*/  UIMAD UR4, UR5, UR4, URZ ;  /* 0x00000004050472a4 */ /* 0x002fe2000f8e02ff */
[----:B0-----:R-:W-:-:S05]  /*0060*/  IMAD R9, R0, UR6, R9 ;  /* 0x0000000600097c24 */ /* 0x001fca000f8e0209 */
[----:B------:R-:W-:-:S13]  /*0070*/  ISETP.GE.AND P0, PT, R9, UR4, PT ;  /* 0x0000000409007c0c */ /* 0x000fda000bf06270 */
[----:B------:R-:W-:Y:S05]  /*0080*/  @P0 EXIT ;  /* 0x000000000000094d */ /* 0x000fea0003800000 */
[----:B------:R-:W0:Y:S01]  /*0090*/  LDC R15, c[0x0][0x394] ;  /* 0x0000e500ff0f7b82 */ /* 0x000e220000000800 */
[----:B------:R-:W1:Y:S01]  /*00a0*/  LDCU.64 UR8, c[0x0][0x388] ;  /* 0x00007100ff0877ac */ /* 0x000e620008000a00 */
[----:B------:R-:W2:Y:S06]  /*00b0*/  LDCU UR5, c[0x0][0x370] ;  /* 0x00006e00ff0577ac */ /* 0x000eac0008000800 */
[----:B------:R-:W3:Y:S01]  /*00c0*/  LDC.64 R4, c[0x0][0x380] ;  /* 0x0000e000ff047b82 */ /* 0x000ee20000000a00 */
[----:B------:R-:W4:Y:S07]  /*00d0*/  LDCU.64 UR6, c[0x0][0x358] ;  /* 0x00006b00ff0677ac */ /* 0x000f2e0008000a00 */
[----:B------:R-:W0:Y:S01]  /*00e0*/  LDC.64 R2, c[0x0][0x388] ;  /* 0x0000e200ff027b82 */ /* 0x000e220000000a00 */
[----:B-1----:R-:W-:Y:S01]  /*00f0*/  UISETP.NE.U32.AND UP0, UPT, UR8, URZ, UPT ;  /* 0x000000ff0800728c */ /* 0x002fe2000bf05070 */
[----:B--2---:R-:W-:-:S03]  /*0100*/  IMAD R0, R0, UR5, RZ ;  /* 0x0000000500007c24 */ /* 0x004fc6000f8e02ff */
[----:B------:R-:W-:-:S11]  /*0110*/  UISETP.NE.AND.EX UP0, UPT, UR9, URZ, UPT, UP0 ;  /* 0x000000ff0900728c */ /* 0x000fd6000bf05300 */
.L_x_233:
[----:B-123--:R-:W-:-:S05]  /*0120*/  IMAD.WIDE R6, R9, 0x4, R4 ;  /* 0x0000000409067825 */ /* 0x00efca00078e0204 */
[----:B----4-:R1:W5:Y:S01]  /*0130*/  LDG.E R8, desc[UR6][R6.64] ;  /* 0x0000000606087981 */ /* 0x010362000c1e1900 */
[----:B------:R-:W-:Y:S05]  /*0140*/  BRA.U !UP0, `(.L_x_232) ;  /* 0x0000000108647547 */ /* 0x000fea000b800000 */
[----:B0-----:R-:W-:Y:S02]  /*0150*/  IABS R14, R15 ;  /* 0x0000000f000e7213 */ /* 0x001fe40000000000 */
[----:B------:R-:W-:Y:S02]  /*0160*/  IABS R16, R9 ;  /* 0x0000000900107213 */ /* 0x000fe40000000000 */
[----:B------:R-:W0:Y:S01]  /*0170*/  I2F.RP R12, R14 ;  /* 0x0000000e000c7306 */ /* 0x000e220000209400 */
[----:B------:R-:W-:-:S07]  /*0180*/  ISETP.GE.AND P2, PT, R9, RZ, PT ;  /* 0x000000ff0900720c */ /* 0x000fce0003f46270 */
[----:B0-----:R-:W0:Y:S02]  /*0190*/  MUFU.RCP R12, R12 ;  /* 0x0000000c000c7308 */ /* 0x001e240000001000 */
[----:B0-----:R-:W-:-:S06]  /*01a0*/  IADD3 R10, PT, PT, R12, 0xffffffe, RZ ;  /* 0x0ffffffe0c0a7810 */ /* 0x001fcc0007ffe0ff */
[----:B------:R0:W2:Y:S02]  /*01b0*/  F2I.FTZ.U32.TRUNC.NTZ R11, R10 ;  /* 0x0000000a000b7305 */ /* 0x0000a4000021f000 */
[----:B0-----:R-:W-:Y:S01]  /*01c0*/  IMAD.MOV.U32 R10, RZ, RZ, RZ ;  /* 0x000000ffff0a7224 */ /* 0x001fe200078e00ff */
[----:B--2---:R-:W-:-:S05]  /*01d0*/  IADD3 R13, PT, PT, RZ, -R11, RZ ;  /* 0x8000000bff0d7210 */ /* 0x004fca0007ffe0ff */
[----:B------:R-:W-:-:S04]  /*01e0*/  IMAD R13, R13, R14, RZ ;  /* 0x0000000e0d0d7224 */ /* 0x000fc800078e02ff */
[----:B------:R-:W-:Y:S01]  /*01f0*/  IMAD.HI.U32 R11, R11, R13, R10 ;  /* 0x0000000d0b0b7227 */ /* 0x000fe200078e000a */
[----:B------:R-:W-:-:S05]  /*0200*/  MOV R13, R16 ;  /* 0x00000010000d7202 */ /* 0x000fca0000000f00 */
[----:B------:R-:W-:-:S04]  /*0210*/  IMAD.HI.U32 R11, R11, R13, RZ ;  /* 0x0000000d0b0b7227 */ /* 0x000fc800078e00ff */
[----:B------:R-:W-:-:S04]  /*0220*/  IMAD.MOV R11, RZ, RZ, -R11 ;  /* 0x000000ffff0b7224 */ /* 0x000fc800078e0a0b */
[----:B------:R-:W-:-:S05]  /*0230*/  IMAD R11, R14, R11, R13 ;  /* 0x0000000b0e0b7224 */ /* 0x000fca00078e020d */
[----:B------:R-:W-:-:S13]  /*0240*/  ISETP.GT.U32.AND P0, PT, R14, R11, PT ;  /* 0x0000000b0e00720c */ /* 0x000fda0003f04070 */
[----:B------:R-:W-:Y:S02]  /*0250*/  @!P0 IADD3 R11, PT, PT, R11, -R14, RZ ;  /* 0x8000000e0b0b8210 */ /* 0x000fe40007ffe0ff */
[----:B------:R-:W-:Y:S02]  /*0260*/  ISETP.NE.AND P0, PT, R15, RZ, PT ;  /* 0x000000ff0f00720c */ /* 0x000fe40003f05270 */
[----:B------:R-:W-:-:S13]  /*0270*/  ISETP.GT.U32.AND P1, PT, R14, R11, PT ;  /* 0x0000000b0e00720c */ /* 0x000fda0003f24070 */
[----:B------:R-:W-:-:S05]  /*0280*/  @!P1 IMAD.IADD R11, R11, 0x1, -R14 ;  /* 0x000000010b0b9824 */ /* 0x000fca00078e0a0e */
[----:B------:R-:W-:Y:S02]  /*0290*/  @!P2 IADD3 R11, PT, PT, -R11, RZ, RZ ;  /* 0x000000ff0b0ba210 */ /* 0x000fe40007ffe1ff */
[----:B------:R-:W-:-:S05]  /*02a0*/  @!P0 LOP3.LUT R11, RZ, R15, RZ, 0x33, !PT ;  /* 0x0000000fff0b8212 */ /* 0x000fca00078e33ff */
[----:B------:R-:W-:-:S06]  /*02b0*/  IMAD.WIDE R10, R11, 0x4, R2 ;  /* 0x000000040b0a7825 */ /* 0x000fcc00078e0202 */
[----:B------:R-:W2:Y:S02]  /*02c0*/  LDG.E.CONSTANT R11, desc[UR6][R10.64] ;  /* 0x000000060a0b7981 */ /* 0x000ea4000c1e9900 */
[----:B--2--5:R-:W-:-:S07]  /*02d0*/  FADD.FTZ R8, R8, R11 ;  /* 0x0000000b08087221 */ /* 0x024fce0000010000 */
.L_x_232:
[----:B-----5:R-:W2:Y:S01]  /*02e0*/  MUFU.TANH R11, R8 ;  /* 0x00000008000b7308 */ /* 0x020ea20000002400 */
[----:B------:R-:W-:-:S05]  /*02f0*/  IMAD.IADD R9, R0, 0x1, R9 ;  /* 0x0000000100097824 */ /* 0x000fca00078e0209 */
[----:B------:R-:W-:Y:S01]  /*0300*/  ISETP.GE.AND P0, PT, R9, UR4, PT ;  /* 0x0000000409007c0c */ /* 0x000fe2000bf06270 */
[----:B--2---:R2:W-:-:S12]  /*0310*/  STG.E desc[UR6][R6.64], R11 ;  /* 0x0000000b06007986 */ /* 0x0045d8000c101906 */
[----:B------:R-:W-:Y:S05]  /*0320*/  @!P0 BRA `(.L_x_233) ;  /* 0xfffffffc007c8947 */ /* 0x000fea000383ffff */
[----:B------:R-:W-:Y:S05]  /*0330*/  EXIT ;  /* 0x000000000000794d */ /* 0x000fea0003800000 */
.L_x_234:
        /* <DEDUP_REMOVED lines=12> */
.L_x_331:


//--------------------- .text._ZN17fastertransformer18generic_activationINS_18IdentityActivationEf6__halfEEvPT0_PKT1_PKS3_S7_PKiS9_iPKfSD_SB_iii --------------------------
	.section	.text._ZN17fastertransformer18generic_activationINS_18IdentityActivationEf6__halfEEvPT0_PKT1_PKS3_S7_PKiS9_iPKfSD_SB_iii,"ax",@progbits
	.align	128
        .global         _ZN17fastertransformer18generic_activationINS_18IdentityActivationEf6__halfEEvPT0_PKT1_PKS3_S7_PKiS9_iPKfSD_SB_iii
        .type           _ZN17fastertransformer18generic_activationINS_18IdentityActivationEf6__halfEEvPT0_PKT1_PKS3_S7_PKiS9_iPKfSD_SB_iii,@function
        .size           _ZN17fastertransformer18generic_activationINS_18IdentityActivationEf6__halfEEvPT0_PKT1_PKS3_S7_PKiS9_iPKfSD_SB_iii,(.L_x_332 - _ZN17fastertransformer18generic_activationINS_18IdentityActivationEf6__halfEEvPT0_PKT1_PKS3_S7_PKiS9_iPKfSD_SB_iii)
        .other          _ZN17fastertransformer18generic_activationINS_18IdentityActivationEf6__halfEEvPT0_PKT1_PKS3_S7_PKiS9_iPKfSD_SB_iii,@"STO_CUDA_ENTRY STV_DEFAULT"
_ZN17fastertransformer18generic_activationINS_18IdentityActivationEf6__halfEEvPT0_PKT1_PKS3_S7_PKiS9_iPKfSD_SB_iii:
.text._ZN17fastertransformer18generic_activationINS_18IdentityActivationEf6__halfEEvPT0_PKT1_PKS3_S7_PKiS9_iPKfSD_SB_iii:
[----:B------:R-:W-:Y:S01]  /*0000*/  LDC R1, c[0x0][0x37c] ;  /* 0x0000df00ff017b82 */ /* 0x000fe20000000800 */
[----:B------:R-:W0:Y:S07]  /*0010*/  S2R R13, SR_TID.X ;  /* 0x00000000000d7919 */ /* 0x000e2e0000002100 */
[----:B------:R-:W0:Y:S01]  /*0020*/  S2UR UR6, SR_CTAID.X ;  /* 0x00000000000679c3 */ /* 0x000e220000002500 */
[----:B------:R-:W1:Y:S01]  /*0030*/  LDCU UR4, c[0x0][0x3d8] ;  /* 0x00007b00ff0477ac */ /* 0x000e620008000800 */
[----:B------:R-:W1:Y:S06]  /*0040*/  LDCU UR5, c[0x0][0x3d4] ;  /* 0x00007a80ff0577ac */ /* 0x000e6c0008000800 */
        /* <DEDUP_REMOVED lines=8> */
[----:B------:R-:W3:Y:S01]  /*00d0*/  LDC R10, c[0x0][0x3d8] ;  /* 0x0000f600ff0a7b82 */ /* 0x000ee20000000800 */
[----:B------:R-:W4:Y:S01]  /*00e0*/  LDCU.64 UR8, c[0x0][0x380] ;  /* 0x00007000ff0877ac */ /* 0x000f220008000a00 */
[----:B------:R-:W0:Y:S06]  /*00f0*/  LDCU.64 UR10, c[0x0][0x390] ;  /* 0x00007200ff0a77ac */ /* 0x000e2c0008000a00 */
[----:B------:R-:W1:Y:S01]  /*0100*/  LDC R11, c[0x0][0x3b0] ;  /* 0x0000ec00ff0b7b82 */ /* 0x000e620000000800 */
[----:B------:R-:W0:Y:S01]  /*0110*/  LDCU.64 UR12, c[0x0][0x388] ;  /* 0x00007100ff0c77ac */ /* 0x000e220008000a00 */
[----:B------:R-:W0:Y:S02]  /*0120*/  LDCU.64 UR14, c[0x0][0x3a0] ;  /* 0x00007400ff0e77ac */ /* 0x000e240008000a00 */
[----:B0-----:R-:W-:-:S04]  /*0130*/  ISETP.NE.AND P1, PT, R0, 0x2, PT ;  /* 0x000000020000780c */ /* 0x001fc80003f25270 */
[----:B------:R-:W0:Y:S01]  /*0140*/  LDC R12, c[0x0][0x3d0] ;  /* 0x0000f400ff0c7b82 */ /* 0x000e220000000800 */
[----:B------:R-:W0:Y:S07]  /*0150*/  LDCU.64 UR16, c[0x0][0x3c8] ;  /* 0x00007900ff1077ac */ /* 0x000e2e0008000a00 */
[----:B------:R-:W0:Y:S08]  /*0160*/  LDC.64 R2, c[0x0][0x388] ;  /* 0x0000e200ff027b82 */ /* 0x000e300000000a00 */
[----:B------:R-:W1:Y:S08]  /*0170*/  @!P1 LDC.64 R8, c[0x0][0x3b8] ;  /* 0x0000ee00ff089b82 */ /* 0x000e700000000a00 */
[----:B------:R-:W0:Y:S08]  /*0180*/  LDC.64 R4, c[0x0][0x3a0] ;  /* 0x0000e800ff047b82 */ /* 0x000e300000000a00 */
[----:B------:R-:W0:Y:S01]  /*0190*/  LDC.64 R6, c[0x0][0x3a8] ;  /* 0x0000ea00ff067b82 */ /* 0x000e220000000a00 */
[----:B-1----:R1:W5:Y:S01]  /*01a0*/  @!P1 LDG.E.CONSTANT R0, desc[UR6][R8.64] ;  /* 0x0000000608009981 */ /* 0x002362000c1e9900 */
[----:B------:R-:W-:Y:S01]  /*01b0*/  BSSY.RECONVERGENT B0, `(.L_x_235) ;  /* 0x0000083000007945 */ /* 0x000fe20003800200 */
[----:B--234-:R-:W-:-:S07]  /*01c0*/  IMAD R14, R14, UR5, RZ ;  /* 0x000000050e0e7c24 */ /* 0x01cfce000f8e02ff */
.L_x_238:
[C---:B-1----:R-:W-:Y:S01]  /*01d0*/  IADD3 R8, P0, PT, R13.reuse, UR8, RZ ;  /* 0x000000080d087c10 */ /* 0x042fe2000ff1e0ff */
[----:B------:R-:W1:Y:S03]  /*01e0*/  @P1 LDC.64 R16, c[0x0][0x380] ;  /* 0x0000e000ff101b82 */ /* 0x000e660000000a00 */
[----:B------:R-:W-:-:S05]  /*01f0*/  LEA.HI.X.SX32 R9, R13, UR9, 0x1, P0 ;  /* 0x000000090d097c11 */ /* 0x000fca00080f0eff */
[----:B------:R-:W2:Y:S01]  /*0200*/  @!P1 LDG.E.S8 R21, desc[UR6][R8.64] ;  /* 0x0000000608159981 */ /* 0x000ea2000c1e1300 */
[----:B------:R-:W-:-:S04]  /*0210*/  ISETP.NE.U32.AND P0, PT, RZ, UR10, PT ;  /* 0x0000000aff007c0c */ /* 0x000fc8000bf05070 */
[----:B------:R-:W-:Y:S01]  /*0220*/  ISETP.NE.AND.EX P0, PT, RZ, UR11, PT, P0 ;  /* 0x0000000bff007c0c */ /* 0x000fe2000bf05300 */
[----:B-1----:R-:W-:-:S12]  /*0230*/  @P1 IMAD.WIDE R16, R13, 0x4, R16 ;  /* 0x000000040d101825 */ /* 0x002fd800078e0210 */
[----:B------:R-:W1:Y:S02]  /*0240*/  @P0 LDC.64 R18, c[0x0][0x390] ;  /* 0x0000e400ff120b82 */ /* 0x000e640000000a00 */
[----:B-1----:R-:W-:-:S05]  /*0250*/  @P0 IMAD.WIDE R18, R13, 0x4, R18 ;  /* 0x000000040d120825 */ /* 0x002fca00078e0212 */
[----:B-----5:R1:W5:Y:S01]  /*0260*/  @P0 LDG.E.CONSTANT R15, desc[UR6][R18.64] ;  /* 0x00000006120f0981 */ /* 0x020362000c1e9900 */
[----:B--2---:R-:W2:Y:S02]  /*0270*/  @!P1 I2F.S16 R21, R21 ;  /* 0x0000001500159306 */ /* 0x004ea40000101400 */
[----:B--2---:R-:W-:-:S06]  /*0280*/  @!P1 FMUL.FTZ R20, R21, R0 ;  /* 0x0000000015149220 */ /* 0x004fcc0000410000 */
[----:B------:R1:W5:Y:S01]  /*0290*/  @P1 LDG.E R20, desc[UR6][R16.64] ;  /* 0x0000000610141981 */ /* 0x000362000c1e1900 */
[----:B------:R-:W-:-:S04]  /*02a0*/  UISETP.NE.U32.AND UP1, UPT, UR12, URZ, UPT ;  /* 0x000000ff0c00728c */ /* 0x000fc8000bf25070 */
[----:B------:R-:W-:Y:S02]  /*02b0*/  UISETP.NE.AND.EX UP1, UPT, UR13, URZ, UPT, UP1 ;  /* 0x000000ff0d00728c */ /* 0x000fe4000bf25310 */
[----:B------:R-:W-:-:S07]  /*02c0*/  UISETP.NE.U32.AND UP0, UPT, UR14, URZ, UPT ;  /* 0x000000ff0e00728c */ /* 0x000fce000bf05070 */
[----:B-1----:R-:W-:Y:S05]  /*02d0*/  BRA.U !UP1, `(.L_x_236) ;  /* 0x0000000109787547 */ /* 0x002fea000b800000 */
[----:B------:R-:W-:Y:S02]  /*02e0*/  IABS R21, R10 ;  /* 0x0000000a00157213 */ /* 0x000fe40000000000 */
[----:B------:R-:W-:Y:S02]  /*02f0*/  ISETP.GE.AND P4, PT, R13, RZ, PT ;  /* 0x000000ff0d00720c */ /* 0x000fe40003f86270 */
[----:B------:R-:W1:Y:S08]  /*0300*/  I2F.RP R18, R21 ;  /* 0x0000001500127306 */ /* 0x000e700000209400 */
[----:B-1----:R-:W1:Y:S02]  /*0310*/  MUFU.RCP R18, R18 ;  /* 0x0000001200127308 */ /* 0x002e640000001000 */
[----:B-1----:R-:W-:-:S06]  /*0320*/  VIADD R16, R18, 0xffffffe ;  /* 0x0ffffffe12107836 */ /* 0x002fcc0000000000 */
[----:B------:R1:W2:Y:S02]  /*0330*/  F2I.FTZ.U32.TRUNC.NTZ R17, R16 ;  /* 0x0000001000117305 */ /* 0x0002a4000021f000 */
[----:B-1----:R-:W-:Y:S02]  /*0340*/  HFMA2 R16, -RZ, RZ, 0, 0 ;  /* 0x00000000ff107431 */ /* 0x002fe400000001ff */
[----:B--2---:R-:W-:-:S04]  /*0350*/  IMAD.MOV R22, RZ, RZ, -R17 ;  /* 0x000000ffff167224 */ /* 0x004fc800078e0a11 */
[----:B------:R-:W-:Y:S01]  /*0360*/  IMAD R19, R22, R21, RZ ;  /* 0x0000001516137224 */ /* 0x000fe200078e02ff */
[----:B------:R-:W-:-:S03]  /*0370*/  IABS R22, R13 ;  /* 0x0000000d00167213 */ /* 0x000fc60000000000 */
[----:B------:R-:W-:Y:S02]  /*0380*/  IMAD.HI.U32 R17, R17, R19, R16 ;  /* 0x0000001311117227 */ /* 0x000fe400078e0010 */
[----:B------:R-:W1:Y:S04]  /*0390*/  @P0 LDC.64 R18, c[0x0][0x398] ;  /* 0x0000e600ff120b82 */ /* 0x000e680000000a00 */
[----:B------:R-:W-:-:S04]  /*03a0*/  IMAD.HI.U32 R17, R17, R22, RZ ;  /* 0x0000001611117227 */ /* 0x000fc800078e00ff */
[----:B------:R-:W-:-:S04]  /*03b0*/  IMAD.MOV R17, RZ, RZ, -R17 ;  /* 0x000000ffff117224 */ /* 0x000fc800078e0a11 */
[----:B------:R-:W-:-:S05]  /*03c0*/  IMAD R22, R21, R17, R22 ;  /* 0x0000001115167224 */ /* 0x000fca00078e0216 */
[----:B------:R-:W-:-:S13]  /*03d0*/  ISETP.GT.U32.AND P2, PT, R21, R22, PT ;  /* 0x000000161500720c */ /* 0x000fda0003f44070 */
[----:B------:R-:W-:Y:S01]  /*03e0*/  @!P2 IMAD.IADD R22, R22, 0x1, -R21 ;  /* 0x000000011616a824 */ /* 0x000fe200078e0a15 */
[----:B------:R-:W-:-:S04]  /*03f0*/  ISETP.NE.AND P2, PT, R10, RZ, PT ;  /* 0x000000ff0a00720c */ /* 0x000fc80003f45270 */
[----:B------:R-:W-:-:S13]  /*0400*/  ISETP.GT.U32.AND P3, PT, R21, R22, PT ;  /* 0x000000161500720c */ /* 0x000fda0003f64070 */
[----:B------:R-:W-:-:S05]  /*0410*/  @!P3 IADD3 R22, PT, PT, R22, -R21, RZ ;  /* 0x800000151616b210 */ /* 0x000fca0007ffe0ff */
[----:B------:R-:W-:Y:S01]  /*0420*/  @!P4 IMAD.MOV R22, RZ, RZ, -R22 ;  /* 0x000000ffff16c224 */ /* 0x000fe200078e0a16 */
[----:B------:R-:W-:-:S05]  /*0430*/  @!P2 LOP3.LUT R22, RZ, R10, RZ, 0x33, !PT ;  /* 0x0000000aff16a212 */ /* 0x000fca00078e33ff */
[----:B0-----:R-:W-:-:S04]  /*0440*/  IMAD.WIDE R16, R22, 0x2, R2 ;  /* 0x0000000216107825 */ /* 0x001fc800078e0202 */
[----:B-1----:R-:W-:Y:S02]  /*0450*/  @P0 IMAD.WIDE R18, R22, 0x2, R18 ;  /* 0x0000000216120825 */ /* 0x002fe400078e0212 */
[----:B------:R-:W2:Y:S04]  /*0460*/  LDG.E.U16.CONSTANT R16, desc[UR6][R16.64] ;  /* 0x0000000610107981 */ /* 0x000ea8000c1e9500 */
[----:B------:R-:W3:Y:S01]  /*0470*/  @P0 LDG.E.U16.CONSTANT R18, desc[UR6][R18.64] ;  /* 0x0000000612120981 */ /* 0x000ee2000c1e9500 */
[----:B--2---:R-:W-:Y:S02]  /*0480*/  HADD2.F32 R21, -RZ, R16.H0_H0 ;  /* 0x20000010ff157230 */ /* 0x004fe40000004100 */
[----:B---3--:R-:W-:-:S03]  /*0490*/  @P0 HADD2.F32 R22, -RZ, R18.H0_H0 ;  /* 0x20000012ff160230 */ /* 0x008fc60000004100 */
[----:B-----5:R-:W-:Y:S02]  /*04a0*/  FADD.FTZ R20, R20, R21 ;  /* 0x0000001514147221 */ /* 0x020fe40000010000 */
[----:B------:R-:W-:-:S07]  /*04b0*/  @P0 FADD.FTZ R15, R15, R22 ;  /* 0x000000160f0f0221 */ /* 0x000fce0000010000 */
.L_x_236:
[----:B------:R-:W-:Y:S01]  /*04c0*/  UISETP.NE.AND.EX UP0, UPT, UR15, URZ, UPT, UP0 ;  /* 0x000000ff0f00728c */ /* 0x000fe2000bf05300 */
[----:B-----5:R-:W-:-:S08]  /*04d0*/  @P0 FMUL.FTZ R20, R15, R20 ;  /* 0x000000140f140220 */ /* 0x020fd00000410000 */
[----:B------:R-:W-:Y:S05]  /*04e0*/  BRA.U !UP0, `(.L_x_237) ;  /* 0x0000000508087547 */ /* 0x000fea000b800000 */
[----:B------:R-:W-:Y:S02]  /*04f0*/  IABS R21, R10 ;  /* 0x0000000a00157213 */ /* 0x000fe40000000000 */
[----:B------:R-:W-:Y:S02]  /*0500*/  IABS R24, R13 ;  /* 0x0000000d00187213 */ /* 0x000fe40000000000 */
[----:B------:R-:W1:Y:S01]  /*0510*/  I2F.RP R18, R21 ;  /* 0x0000001500127306 */ /* 0x000e620000209400 */
[----:B0-----:R-:W-:-:S04]  /*0520*/  ISETP.NE.U32.AND P0, PT, RZ, UR16, PT ;  /* 0x00000010ff007c0c */ /* 0x001fc8000bf05070 */
[----:B------:R-:W-:-:S03]  /*0530*/  ISETP.NE.AND.EX P0, PT, RZ, UR17, PT, P0 ;  /* 0x00000011ff007c0c */ /* 0x000fc6000bf05300 */
[----:B-1----:R-:W0:Y:S02]  /*0540*/  MUFU.RCP R18, R18 ;  /* 0x0000001200127308 */ /* 0x002e240000001000 */
[----:B0-----:R-:W-:Y:S01]  /*0550*/  VIADD R16, R18, 0xffffffe ;  /* 0x0ffffffe12107836 */ /* 0x001fe20000000000 */
[----:B------:R-:W-:-:S05]  /*0560*/  LOP3.LUT R18, R13, R10, RZ, 0x3c, !PT ;  /* 0x0000000a0d127212 */ /* 0x000fca00078e3cff */
[----:B------:R0:W1:Y:S01]  /*0570*/  F2I.FTZ.U32.TRUNC.NTZ R17, R16 ;  /* 0x0000001000117305 */ /* 0x000062000021f000 */
[----:B------:R-:W-:Y:S01]  /*0580*/  ISETP.GE.AND P3, PT, R18, RZ, PT ;  /* 0x000000ff1200720c */ /* 0x000fe20003f66270 */
[----:B------:R-:W-:Y:S02]  /*0590*/  IMAD.MOV.U32 R18, RZ, RZ, RZ ;  /* 0x000000ffff127224 */ /* 0x000fe400078e00ff */
[----:B0-----:R-:W-:Y:S01]  /*05a0*/  IMAD.MOV.U32 R16, RZ, RZ, RZ ;  /* 0x000000ffff107224 */ /* 0x001fe200078e00ff */
[----:B-1----:R-:W-:-:S05]  /*05b0*/  IADD3 R22, PT, PT, RZ, -R17, RZ ;  /* 0x80000011ff167210 */ /* 0x002fca0007ffe0ff */
[----:B------:R-:W-:Y:S01]  /*05c0*/  IMAD R19, R22, R21, RZ ;  /* 0x0000001516137224 */ /* 0x000fe200078e02ff */
[----:B------:R-:W-:-:S03]  /*05d0*/  LOP3.LUT R22, RZ, R10, RZ, 0x33, !PT ;  /* 0x0000000aff167212 */ /* 0x000fc600078e33ff */
[----:B------:R-:W-:-:S06]  /*05e0*/  IMAD.HI.U32 R19, R17, R19, R16 ;  /* 0x0000001311137227 */ /* 0x000fcc00078e0010 */
[----:B------:R-:W-:-:S04]  /*05f0*/  IMAD.HI.U32 R23, R19, R24, RZ ;  /* 0x0000001813177227 */ /* 0x000fc800078e00ff */
[----:B------:R-:W-:-:S04]  /*0600*/  IMAD.MOV R17, RZ, RZ, -R23 ;  /* 0x000000ffff117224 */ /* 0x000fc800078e0a17 */
[C---:B------:R-:W-:Y:S02]  /*0610*/  IMAD R24, R21.reuse, R17, R24 ;  /* 0x0000001115187224 */ /* 0x040fe400078e0218 */
[----:B------:R-:W0:Y:S03]  /*0620*/  @P0 LDC.64 R16, c[0x0][0x3c8] ;  /* 0x0000f200ff100b82 */ /* 0x000e260000000a00 */
[----:B------:R-:W-:-:S13]  /*0630*/  ISETP.GT.U32.AND P2, PT, R21, R24, PT ;  /* 0x000000181500720c */ /* 0x000fda0003f44070 */
[-C--:B------:R-:W-:Y:S01]  /*0640*/  @!P2 IADD3 R24, PT, PT, R24, -R21.reuse, RZ ;  /* 0x800000151818a210 */ /* 0x080fe20007ffe0ff */
[----:B------:R-:W-:Y:S01]  /*0650*/  @!P2 VIADD R23, R23, 0x1 ;  /* 0x000000011717a836 */ /* 0x000fe20000000000 */
[----:B------:R-:W-:Y:S02]  /*0660*/  ISETP.NE.AND P2, PT, R10, RZ, PT ;  /* 0x000000ff0a00720c */ /* 0x000fe40003f45270 */
[----:B------:R-:W-:-:S13]  /*0670*/  ISETP.GE.U32.AND P4, PT, R24, R21, PT ;  /* 0x000000151800720c */ /* 0x000fda0003f86070 */
[----:B------:R-:W-:-:S05]  /*0680*/  @P4 VIADD R23, R23, 0x1 ;  /* 0x0000000117174836 */ /* 0x000fca0000000000 */
[----:B------:R-:W-:-:S04]  /*0690*/  @!P3 IADD3 R23, PT, PT, -R23, RZ, RZ ;  /* 0x000000ff1717b210 */ /* 0x000fc80007ffe1ff */
[----:B------:R-:W-:-:S05]  /*06a0*/  SEL R23, R22, R23, !P2 ;  /* 0x0000001716177207 */ /* 0x000fca0005000000 */
[----:B0-----:R-:W-:-:S05]  /*06b0*/  @P0 IMAD.WIDE R16, R23, 0x4, R16 ;  /* 0x0000000417100825 */ /* 0x001fca00078e0210 */
[----:B------:R-:W2:Y:S01]  /*06c0*/  @P0 LDG.E.CONSTANT R18, desc[UR6][R16.64] ;  /* 0x0000000610120981 */ /* 0x000ea2000c1e9900 */
[----:B------:R-:W-:-:S04]  /*06d0*/  IABS R25, R12 ;  /* 0x0000000c00197213 */ /* 0x000fc80000000000 */
[----:B------:R-:W0:Y:S08]  /*06e0*/  I2F.RP R26, R25 ;  /* 0x00000019001a7306 */ /* 0x000e300000209400 */
[----:B0-----:R-:W0:Y:S02]  /*06f0*/  MUFU.RCP R26, R26 ;  /* 0x0000001a001a7308 */ /* 0x001e240000001000 */
[----:B0-----:R-:W-:-:S06]  /*0700*/  VIADD R19, R26, 0xffffffe ;  /* 0x0ffffffe1a137836 */ /* 0x001fcc0000000000 */
[----:B------:R-:W0:Y:S02]  /*0710*/  F2I.FTZ.U32.TRUNC.NTZ R19, R19 ;  /* 0x0000001300137305 */ /* 0x000e24000021f000 */
[----:B0-----:R-:W-:-:S05]  /*0720*/  IADD3 R28, PT, PT, RZ, -R19, RZ ;  /* 0x80000013ff1c7210 */ /* 0x001fca0007ffe0ff */
[----:B------:R-:W-:Y:S02]  /*0730*/  IMAD R27, R28, R25, RZ ;  /* 0x000000191c1b7224 */ /* 0x000fe400078e02ff */
[----:B--2---:R-:W-:Y:S01]  /*0740*/  IMAD.IADD R23, R23, 0x1, R18 ;  /* 0x0000000117177824 */ /* 0x004fe200078e0212 */
[----:B------:R-:W-:-:S04]  /*0750*/  MOV R18, RZ ;  /* 0x000000ff00127202 */ /* 0x000fc80000000f00 */
[----:B------:R-:W-:Y:S01]  /*0760*/  IABS R16, R23 ;  /* 0x0000001700107213 */ /* 0x000fe20000000000 */
[----:B------:R-:W-:Y:S01]  /*0770*/  IMAD.HI.U32 R18, R19, R27, R18 ;  /* 0x0000001b13127227 */ /* 0x000fe200078e0012 */
[----:B------:R-:W-:-:S04]  /*0780*/  LOP3.LUT R23, R23, R12, RZ, 0x3c, !PT ;  /* 0x0000000c17177212 */ /* 0x000fc800078e3cff */
[----:B------:R-:W-:Y:S01]  /*0790*/  ISETP.GE.AND P3, PT, R23, RZ, PT ;  /* 0x000000ff1700720c */ /* 0x000fe20003f66270 */
[----:B------:R-:W-:-:S04]  /*07a0*/  IMAD.HI.U32 R18, R18, R16, RZ ;  /* 0x0000001012127227 */ /* 0x000fc800078e00ff */
[----:B------:R-:W-:-:S04]  /*07b0*/  IMAD.MOV R17, RZ, RZ, -R18 ;  /* 0x000000ffff117224 */ /* 0x000fc800078e0a12 */
[----:B------:R-:W-:-:S05]  /*07c0*/  IMAD R16, R25, R17, R16 ;  /* 0x0000001119107224 */ /* 0x000fca00078e0210 */
[----:B------:R-:W-:-:S13]  /*07d0*/  ISETP.GT.U32.AND P4, PT, R25, R16, PT ;  /* 0x000000101900720c */ /* 0x000fda0003f84070 */
[-C--:B------:R-:W-:Y:S01]  /*07e0*/  @!P4 IADD3 R16, PT, PT, R16, -R25.reuse, RZ ;  /* 0x800000191010c210 */ /* 0x080fe20007ffe0ff */
[----:B------:R-:W-:Y:S01]  /*07f0*/  @!P4 VIADD R18, R18, 0x1 ;  /* 0x000000011212c836 */ /* 0x000fe20000000000 */
[----:B------:R-:W-:Y:S02]  /*0800*/  ISETP.NE.AND P4, PT, R12, RZ, PT ;  /* 0x000000ff0c00720c */ /* 0x000fe40003f85270 */
[----:B------:R-:W-:-:S13]  /*0810*/  ISETP.GE.U32.AND P0, PT, R16, R25, PT ;  /* 0x000000191000720c */ /* 0x000fda0003f06070 */
[----:B------:R-:W-:-:S05]  /*0820*/  @P0 IADD3 R18, PT, PT, R18, 0x1, RZ ;  /* 0x0000000112120810 */ /* 0x000fca0007ffe0ff */
[----:B------:R-:W-:Y:S01]  /*0830*/  @!P3 IMAD.MOV R18, RZ, RZ, -R18 ;  /* 0x000000ffff12b224 */ /* 0x000fe200078e0a12 */
[----:B------:R-:W-:-:S05]  /*0840*/  @!P4 LOP3.LUT R18, RZ, R12, RZ, 0x33, !PT ;  /* 0x0000000cff12c212 */ /* 0x000fca00078e33ff */
[----:B------:R-:W-:-:S06]  /*0850*/  IMAD.WIDE R16, R18, 0x4, R4 ;  /* 0x0000000412107825 */ /* 0x000fcc00078e0204 */
[----:B------:R-:W2:Y:S01]  /*0860*/  LDG.E.CONSTANT R16, desc[UR6][R16.64] ;  /* 0x0000000610107981 */ /* 0x000ea2000c1e9900 */
[----:B------:R-:W-:Y:S02]  /*0870*/  ISETP.GE.AND P3, PT, R13, RZ, PT ;  /* 0x000000ff0d00720c */ /* 0x000fe40003f66270 */
[----:B------:R-:W-:Y:S02]  /*0880*/  ISETP.GT.U32.AND P0, PT, R21, R24, PT ;  /* 0x000000181500720c */ /* 0x000fe40003f04070 */
[----:B------:R-:W-:-:S04]  /*0890*/  IADD3 R19, PT, PT, R24, -R21, RZ ;  /* 0x8000001518137210 */ /* 0x000fc80007ffe0ff */
[----:B------:R-:W-:-:S05]  /*08a0*/  SEL R19, R19, R24, !P0 ;  /* 0x0000001813137207 */ /* 0x000fca0004000000 */
[----:B------:R-:W-:-:S05]  /*08b0*/  @!P3 IMAD.MOV R19, RZ, RZ, -R19 ;  /* 0x000000ffff13b224 */ /* 0x000fca00078e0a13 */
[----:B------:R-:W-:-:S05]  /*08c0*/  SEL R19, R22, R19, !P2 ;  /* 0x0000001316137207 */ /* 0x000fca0005000000 */
[----:B--2---:R-:W-:-:S04]  /*08d0*/  IMAD R19, R16, R10, R19 ;  /* 0x0000000a10137224 */ /* 0x004fc800078e0213 */
[----:B------:R-:W-:-:S06]  /*08e0*/  IMAD.WIDE R18, R19, 0x4, R6 ;  /* 0x0000000413127825 */ /* 0x000fcc00078e0206 */
[----:B------:R-:W2:Y:S02]  /*08f0*/  LDG.E.CONSTANT R19, desc[UR6][R18.64] ;  /* 0x0000000612137981 */ /* 0x000ea4000c1e9900 */
[----:B--2---:R-:W-:-:S07]  /*0900*/  FMUL.FTZ R20, R20, R19 ;  /* 0x0000001314147220 */ /* 0x004fce0000410000 */
.L_x_237:
[----:B------:R-:W-:-:S13]  /*0910*/  ISETP.NE.AND P0, PT, R11, 0x2, PT ;  /* 0x000000020b00780c */ /* 0x000fda0003f05270 */
[----:B------:R-:W1:Y:S02]  /*0920*/  @!P0 LDC.64 R18, c[0x0][0x3c0] ;  /* 0x0000f000ff128b82 */ /* 0x000e640000000a00 */
[----:B-1----:R-:W2:Y:S01]  /*0930*/  @!P0 LDG.E.CONSTANT R19, desc[UR6][R18.64] ;  /* 0x0000000612138981 */ /* 0x002ea2000c1e9900 */
[----:B------:R-:W-:Y:S01]  /*0940*/  @P0 IMAD.WIDE R16, R13, 0x3, R8 ;  /* 0x000000030d100825 */ /* 0x000fe200078e0208 */
[----:B------:R-:W-:-:S04]  /*0950*/  IADD3 R13, PT, PT, R14, R13, RZ ;  /* 0x0000000d0e0d7210 */ /* 0x000fc80007ffe0ff */
[----:B------:R3:W-:Y:S01]  /*0960*/  @P0 STG.E desc[UR6][R16.64], R20 ;  /* 0x0000001410000986 */ /* 0x0007e2000c101906 */
[----:B--2---:R-:W-:-:S06]  /*0970*/  @!P0 FMUL.FTZ R21, R19, R20 ;  /* 0x0000001413158220 */ /* 0x004fcc0000410000 */
[----:B------:R-:W1:Y:S02]  /*0980*/  @!P0 F2I.S8.NTZ R21, R21 ;  /* 0x0000001500158305 */ /* 0x000e640000202100 */
[----:B-1----:R-:W-:-:S04]  /*0990*/  @!P0 PRMT R23, R21, 0x8880, RZ ;  /* 0x0000888015178816 */ /* 0x002fc800000000ff */
[----:B------:R-:W-:-:S05]  /*09a0*/  @!P0 PRMT R23, R23, 0x7710, RZ ;  /* 0x0000771017178816 */ /* 0x000fca00000000ff */
[----:B------:R3:W-:Y:S01]  /*09b0*/  @!P0 STG.E.U8 desc[UR6][R8.64], R23 ;  /* 0x0000001708008986 */ /* 0x0007e2000c101106 */
[----:B------:R-:W-:-:S13]  /*09c0*/  ISETP.GE.AND P0, PT, R13, UR4, PT ;  /* 0x000000040d007c0c */ /* 0x000fda000bf06270 */
[----:B---3--:R-:W-:Y:S05]  /*09d0*/  @!P0 BRA `(.L_x_238) ;  /* 0xfffffff400fc8947 */ /* 0x008fea000383ffff */
[----:B0-----:R-:W-:Y:S05]  /*09e0*/  BSYNC.RECONVERGENT B0 ;  /* 0x0000000000007941 */ /* 0x001fea0003800200 */
.L_x_235:
[----:B------:R-:W-:Y:S05]  /*09f0*/  EXIT ;  /* 0x000000000000794d */ /* 0x000fea0003800000 */
.L_x_239:
        /* <DEDUP_REMOVED lines=16> */
.L_x_332:


//--------------------- .text._ZN17fastertransformer18generic_activationINS_18IdentityActivationE7__half2S2_EEvPT0_PKT1_PKS3_S7_PKiS9_iPKfSD_SB_iii --------------------------
	.section	.text._ZN17fastertransformer18generic_activationINS_18IdentityActivationE7__half2S2_EEvPT0_PKT1_PKS3_S7_PKiS9_iPKfSD_SB_iii,"ax",@progbits
	.align	128
        .global         _ZN17fastertransformer18generic_activationINS_18IdentityActivationE7__half2S2_EEvPT0_PKT1_PKS3_S7_PKiS9_iPKfSD_SB_iii
        .type           _ZN17fastertransformer18generic_activationINS_18IdentityActivationE7__half2S2_EEvPT0_PKT1_PKS3_S7_PKiS9_iPKfSD_SB_iii,@function
        .size           _ZN17fastertransformer18generic_activationINS_18IdentityActivationE7__half2S2_EEvPT0_PKT1_PKS3_S7_PKiS9_iPKfSD_SB_iii,(.L_x_333 - _ZN17fastertransformer18generic_activationINS_18IdentityActivationE7__half2S2_EEvPT0_PKT1_PKS3_S7_PKiS9_iPKfSD_SB_iii)
        .other          _ZN17fastertransformer18generic_activationINS_18IdentityActivationE7__half2S2_EEvPT0_PKT1_PKS3_S7_PKiS9_iPKfSD_SB_iii,@"STO_CUDA_ENTRY STV_DEFAULT"
_ZN17fastertransformer18generic_activationINS_18IdentityActivationE7__half2S2_EEvPT0_PKT1_PKS3_S7_PKiS9_iPKfSD_SB_iii:
.text._ZN17fastertransformer18generic_activationINS_18IdentityActivationE7__half2S2_EEvPT0_PKT1_PKS3_S7_PKiS9_iPKfSD_SB_iii:
        /* <DEDUP_REMOVED lines=20> */
[----:B------:R-:W0:Y:S08]  /*0140*/  LDC R4, c[0x0][0x3d0] ;  /* 0x0000f400ff047b82 */ /* 0x000e300000000800 */
[----:B------:R-:W0:Y:S08]  /*0150*/  LDC.64 R8, c[0x0][0x380] ;  /* 0x0000e000ff087b82 */ /* 0x000e300000000a00 */
[----:B------:R-:W1:Y:S08]  /*0160*/  @!P1 LDC.64 R6, c[0x0][0x3b8] ;  /* 0x0000ee00ff069b82 */ /* 0x000e700000000a00 */
[----:B------:R-:W0:Y:S08]  /*0170*/  LDC.64 R10, c[0x0][0x390] ;  /* 0x0000e400ff0a7b82 */ /* 0x000e300000000a00 */
[----:B------:R-:W0:Y:S08]  /*0180*/  LDC.64 R12, c[0x0][0x388] ;  /* 0x0000e200ff0c7b82 */ /* 0x000e300000000a00 */
[----:B------:R-:W0:Y:S01]  /*0190*/  LDC.64 R14, c[0x0][0x398] ;  /* 0x0000e600ff0e7b82 */ /* 0x000e220000000a00 */
[----:B-1----:R2:W5:Y:S07]  /*01a0*/  @!P1 LDG.E.CONSTANT R0, desc[UR6][R6.64] ;  /* 0x0000000606009981 */ /* 0x00256e000c1e9900 */
[----:B------:R-:W1:Y:S01]  /*01b0*/  LDC.64 R16, c[0x0][0x3a0] ;  /* 0x0000e800ff107b82 */ /* 0x000e620000000a00 */
[----:B--234-:R-:W-:-:S07]  /*01c0*/  IMAD R6, R18, UR5, RZ ;  /* 0x0000000512067c24 */ /* 0x01cfce000f8e02ff */
.L_x_245:
[----:B0-----:R-:W-:-:S05]  /*01d0*/  IMAD.WIDE R18, R5, 0x2, R8 ;  /* 0x0000000205127825 */ /* 0x001fca00078e0208 */
[----:B------:R-:W2:Y:S02]  /*01e0*/  @!P1 LDG.E.U16 R24, desc[UR6][R18.64] ;  /* 0x0000000612189981 */ /* 0x000ea4000c1e1500 */
[----:B--2---:R-:W0:Y:S08]  /*01f0*/  @!P1 I2F.S8 R21, R24 ;  /* 0x0000001800159306 */ /* 0x004e300000001400 */
[----:B------:R-:W2:Y:S01]  /*0200*/  @!P1 I2F.S8 R23, R24.B1 ;  /* 0x1000001800179306 */ /* 0x000ea20000001400 */
[----:B0----5:R-:W-:Y:S01]  /*0210*/  @!P1 FMUL.FTZ R22, R21, R0 ;  /* 0x0000000015169220 */ /* 0x021fe20000410000 */
[----:B------:R-:W-:-:S04]  /*0220*/  @P1 IMAD.WIDE R20, R5, 0x4, R8 ;  /* 0x0000000405141825 */ /* 0x000fc800078e0208 */
[----:B--2---:R-:W-:-:S05]  /*0230*/  @!P1 FMUL.FTZ R23, R23, R0 ;  /* 0x0000000017179220 */ /* 0x004fca0000410000 */
[----:B------:R-:W-:-:S06]  /*0240*/  @!P1 F2FP.F16.F32.PACK_AB R22, R23, R22 ;  /* 0x000000161716923e */ /* 0x000fcc00000000ff */
[----:B------:R0:W5:Y:S01]  /*0250*/  @P1 LDG.E R22, desc[UR6][R20.64] ;  /* 0x0000000614161981 */ /* 0x000162000c1e1900 */
[----:B------:R-:W-:-:S04]  /*0260*/  UISETP.NE.U32.AND UP0, UPT, UR8, URZ, UPT ;  /* 0x000000ff0800728c */ /* 0x000fc8000bf05070 */
[----:B------:R-:W-:-:S09]  /*0270*/  UISETP.NE.AND.EX UP0, UPT, UR9, URZ, UPT, UP0 ;  /* 0x000000ff0900728c */ /* 0x000fd2000bf05300 */
[----:B0-----:R-:W-:Y:S05]  /*0280*/  BRA.U UP0, `(.L_x_240) ;  /* 0x0000000100107547 */ /* 0x001fea000b800000 */
[----:B------:R-:W-:-:S04]  /*0290*/  UISETP.NE.U32.AND UP0, UPT, UR10, URZ, UPT ;  /* 0x000000ff0a00728c */ /* 0x000fc8000bf05070 */
[----:B------:R-:W-:-:S09]  /*02a0*/  UISETP.NE.AND.EX UP0, UPT, UR11, URZ, UPT, UP0 ;  /* 0x000000ff0b00728c */ /* 0x000fd2000bf05300 */
[----:B------:R-:W-:Y:S05]  /*02b0*/  BRA.U !UP0, `(.L_x_241) ;  /* 0x0000000108947547 */ /* 0x000fea000b800000 */
[----:B------:R-:W-:Y:S05]  /*02c0*/  BRA `(.L_x_242) ;  /* 0x0000000000147947 */ /* 0x000fea0003800000 */
.L_x_240:
[----:B------:R-:W-:-:S05]  /*02d0*/  IMAD.WIDE R20, R5, 0x4, R10 ;  /* 0x0000000405147825 */ /* 0x000fca00078e020a */
[----:B------:R0:W5:Y:S01]  /*02e0*/  LDG.E.CONSTANT R7, desc[UR6][R20.64] ;  /* 0x0000000614077981 */ /* 0x000162000c1e9900 */
[----:B------:R-:W-:-:S04]  /*02f0*/  UISETP.NE.U32.AND UP0, UPT, UR10, URZ, UPT ;  /* 0x000000ff0a00728c */ /* 0x000fc8000bf05070 */
[----:B------:R-:W-:-:S09]  /*0300*/  UISETP.NE.AND.EX UP0, UPT, UR11, URZ, UPT, UP0 ;  /* 0x000000ff0b00728c */ /* 0x000fd2000bf05300 */
[----:B0-----:R-:W-:Y:S05]  /*0310*/  BRA.U !UP0, `(.L_x_243) ;  /* 0x0000000108787547 */ /* 0x001fea000b800000 */
.L_x_242:
[----:B------:R-:W-:Y:S02]  /*0320*/  IABS R23, R2 ;  /* 0x0000000200177213 */ /* 0x000fe40000000000 */
[----:B------:R-:W-:Y:S02]  /*0330*/  ISETP.GE.AND P3, PT, R5, RZ, PT ;  /* 0x000000ff0500720c */ /* 0x000fe40003f66270 */
[----:B------:R-:W0:Y:S08]  /*0340*/  I2F.RP R24, R23 ;  /* 0x0000001700187306 */ /* 0x000e300000209400 */
[----:B0-----:R-:W0:Y:S02]  /*0350*/  MUFU.RCP R24, R24 ;  /* 0x0000001800187308 */ /* 0x001e240000001000 */
[----:B0-----:R-:W-:-:S06]  /*0360*/  VIADD R20, R24, 0xffffffe ;  /* 0x0ffffffe18147836 */ /* 0x001fcc0000000000 */
[----:B------:R0:W2:Y:S02]  /*0370*/  F2I.FTZ.U32.TRUNC.NTZ R21, R20 ;  /* 0x0000001400157305 */ /* 0x0000a4000021f000 */
[----:B0-----:R-:W-:Y:S02]  /*0380*/  HFMA2 R20, -RZ, RZ, 0, 0 ;  /* 0x00000000ff147431 */ /* 0x001fe400000001ff */
[----:B--2---:R-:W-:-:S04]  /*0390*/  IMAD.MOV R26, RZ, RZ, -R21 ;  /* 0x000000ffff1a7224 */ /* 0x004fc800078e0a15 */
[----:B------:R-:W-:Y:S01]  /*03a0*/  IMAD R25, R26, R23, RZ ;  /* 0x000000171a197224 */ /* 0x000fe200078e02ff */
[----:B------:R-:W-:-:S03]  /*03b0*/  IABS R26, R5 ;  /* 0x00000005001a7213 */ /* 0x000fc60000000000 */
[----:B------:R-:W-:-:S06]  /*03c0*/  IMAD.HI.U32 R21, R21, R25, R20 ;  /* 0x0000001915157227 */ /* 0x000fcc00078e0014 */
        /* <DEDUP_REMOVED lines=10> */
[----:B------:R-:W-:-:S06]  /*0470*/  IMAD.WIDE R20, R24, 0x4, R12 ;  /* 0x0000000418147825 */ /* 0x000fcc00078e020c */
[----:B------:R-:W2:Y:S01]  /*0480*/  LDG.E.CONSTANT R21, desc[UR6][R20.64] ;  /* 0x0000000614157981 */ /* 0x000ea2000c1e9900 */
[----:B------:R-:W-:-:S04]  /*0490*/  UISETP.NE.U32.AND UP0, UPT, UR8, URZ, UPT ;  /* 0x000000ff0800728c */ /* 0x000fc8000bf05070 */
[----:B------:R-:W-:Y:S01]  /*04a0*/  UISETP.NE.AND.EX UP0, UPT, UR9, URZ, UPT, UP0 ;  /* 0x000000ff0900728c */ /* 0x000fe2000bf05300 */
[----:B--2--5:R-:W-:-:S08]  /*04b0*/  HADD2 R22, R22, R21 ;  /* 0x0000001516167230 */ /* 0x024fd00000000000 */
[----:B------:R-:W-:Y:S05]  /*04c0*/  BRA.U !UP0, `(.L_x_241) ;  /* 0x0000000108107547 */ /* 0x000fea000b800000 */
[----:B------:R-:W-:-:S06]  /*04d0*/  IMAD.WIDE R20, R24, 0x4, R14 ;  /* 0x0000000418147825 */ /* 0x000fcc00078e020e */
[----:B------:R-:W2:Y:S02]  /*04e0*/  LDG.E.CONSTANT R20, desc[UR6][R20.64] ;  /* 0x0000000614147981 */ /* 0x000ea4000c1e9900 */
[----:B--2---:R-:W-:-:S07]  /*04f0*/  HFMA2 R7, R7, 1, 1, R20 ;  /* 0x3c003c0007077831 */ /* 0x004fce0000000014 */
.L_x_243:
[----:B-----5:R-:W-:-:S07]  /*0500*/  HMUL2 R22, R22, R7 ;  /* 0x0000000716167232 */ /* 0x020fce0000000000 */
.L_x_241:
[----:B------:R-:W-:-:S04]  /*0510*/  UISETP.NE.U32.AND UP0, UPT, UR12, URZ, UPT ;  /* 0x000000ff0c00728c */ /* 0x000fc8000bf05070 */
[----:B------:R-:W-:-:S09]  /*0520*/  UISETP.NE.AND.EX UP0, UPT, UR13, URZ, UPT, UP0 ;  /* 0x000000ff0d00728c */ /* 0x000fd2000bf05300 */
[----:B------:R-:W-:Y:S05]  /*0530*/  BRA.U !UP0, `(.L_x_244) ;  /* 0x00000005080c7547 */ /* 0x000fea000b800000 */
[----:B------:R-:W-:Y:S02]  /*0540*/  IABS R23, R2 ;  /* 0x0000000200177213 */ /* 0x000fe40000000000 */
[----:B------:R-:W-:Y:S02]  /*0550*/  ISETP.NE.U32.AND P0, PT, RZ, UR14, PT ;  /* 0x0000000eff007c0c */ /* 0x000fe4000bf05070 */
[----:B------:R-:W0:Y:S02]  /*0560*/  I2F.RP R24, R23 ;  /* 0x0000001700187306 */ /* 0x000e240000209400 */
[----:B------:R-:W-:-:S06]  /*0570*/  ISETP.NE.AND.EX P0, PT, RZ, UR15, PT, P0 ;  /* 0x0000000fff007c0c */ /* 0x000fcc000bf05300 */
[----:B0-----:R-:W0:Y:S02]  /*0580*/  MUFU.RCP R24, R24 ;  /* 0x0000001800187308 */ /* 0x001e240000001000 */
[----:B0-----:R-:W-:-:S06]  /*0590*/  IADD3 R20, PT, PT, R24, 0xffffffe, RZ ;  /* 0x0ffffffe18147810 */ /* 0x001fcc0007ffe0ff */
[----:B------:R0:W2:Y:S02]  /*05a0*/  F2I.FTZ.U32.TRUNC.NTZ R21, R20 ;  /* 0x0000001400157305 */ /* 0x0000a4000021f000 */
[----:B0-----:R-:W-:Y:S01]  /*05b0*/  MOV R20, RZ ;  /* 0x000000ff00147202 */ /* 0x001fe20000000f00 */
[----:B--2---:R-:W-:-:S04]  /*05c0*/  IMAD.MOV R26, RZ, RZ, -R21 ;  /* 0x000000ffff1a7224 */ /* 0x004fc800078e0a15 */
[----:B------:R-:W-:Y:S01]  /*05d0*/  IMAD R25, R26, R23, RZ ;  /* 0x000000171a197224 */ /* 0x000fe200078e02ff */
[----:B------:R-:W-:-:S03]  /*05e0*/  IABS R26, R5 ;  /* 0x00000005001a7213 */ /* 0x000fc60000000000 */
[----:B------:R-:W-:Y:S01]  /*05f0*/  IMAD.HI.U32 R25, R21, R25, R20 ;  /* 0x0000001915197227 */ /* 0x000fe200078e0014 */
[----:B------:R-:W-:-:S04]  /*0600*/  LOP3.LUT R20, R5, R2, RZ, 0x3c, !PT ;  /* 0x0000000205147212 */ /* 0x000fc800078e3cff */
[----:B------:R-:W-:Y:S01]  /*0610*/  ISETP.GE.AND P3, PT, R20, RZ, PT ;  /* 0x000000ff1400720c */ /* 0x000fe20003f66270 */
[----:B------:R-:W-:Y:S01]  /*0620*/  IMAD.HI.U32 R27, R25, R26, RZ ;  /* 0x0000001a191b7227 */ /* 0x000fe200078e00ff */
[----:B------:R-:W0:Y:S03]  /*0630*/  @P0 LDC.64 R20, c[0x0][0x3c8] ;  /* 0x0000f200ff140b82 */ /* 0x000e260000000a00 */
[----:B------:R-:W-:-:S04]  /*0640*/  IMAD.MOV R24, RZ, RZ, -R27 ;  /* 0x000000ffff187224 */ /* 0x000fc800078e0a1b */
[----:B------:R-:W-:Y:S01]  /*0650*/  IMAD R24, R23, R24, R26 ;  /* 0x0000001817187224 */ /* 0x000fe200078e021a */
[----:B------:R-:W-:-:S04]  /*0660*/  LOP3.LUT R26, RZ, R2, RZ, 0x33, !PT ;  /* 0x00000002ff1a7212 */ /* 0x000fc800078e33ff */
[----:B------:R-:W-:-:S13]  /*0670*/  ISETP.GT.U32.AND P2, PT, R23, R24, PT ;  /* 0x000000181700720c */ /* 0x000fda0003f44070 */
[-C--:B------:R-:W-:Y:S01]  /*0680*/  @!P2 IADD3 R24, PT, PT, R24, -R23.reuse, RZ ;  /* 0x800000171818a210 */ /* 0x080fe20007ffe0ff */
[----:B------:R-:W-:Y:S01]  /*0690*/  @!P2 VIADD R27, R27, 0x1 ;  /* 0x000000011b1ba836 */ /* 0x000fe20000000000 */
[----:B------:R-:W-:Y:S02]  /*06a0*/  ISETP.NE.AND P2, PT, R2, RZ, PT ;  /* 0x000000ff0200720c */ /* 0x000fe40003f45270 */
[----:B------:R-:W-:-:S13]  /*06b0*/  ISETP.GE.U32.AND P4, PT, R24, R23, PT ;  /* 0x000000171800720c */ /* 0x000fda0003f86070 */
[----:B------:R-:W-:-:S05]  /*06c0*/  @P4 IADD3 R27, PT, PT, R27, 0x1, RZ ;  /* 0x000000011b1b4810 */ /* 0x000fca0007ffe0ff */
[----:B------:R-:W-:Y:S01]  /*06d0*/  @!P3 IMAD.MOV R27, RZ, RZ, -R27 ;  /* 0x000000ffff1bb224 */ /* 0x000fe200078e0a1b */
[-C--:B------:R-:W-:Y:S02]  /*06e0*/  ISETP.GT.U32.AND P3, PT, R23, R24.reuse, PT ;  /* 0x000000181700720c */ /* 0x080fe40003f64070 */
[----:B------:R-:W-:Y:S02]  /*06f0*/  IADD3 R23, PT, PT, R24, -R23, RZ ;  /* 0x8000001718177210 */ /* 0x000fe40007ffe0ff */
[----:B------:R-:W-:Y:S02]  /*0700*/  SEL R27, R26, R27, !P2 ;  /* 0x0000001b1a1b7207 */ /* 0x000fe40005000000 */
[----:B------:R-:W-:-:S03]  /*0710*/  SEL R23, R23, R24, !P3 ;  /* 0x0000001817177207 */ /* 0x000fc60005800000 */
[----:B0-----:R-:W-:-:S04]  /*0720*/  @P0 IMAD.WIDE R24, R27, 0x4, R20 ;  /* 0x000000041b180825 */ /* 0x001fc800078e0214 */
[----:B------:R-:W-:-:S06]  /*0730*/  IMAD.MOV.U32 R20, RZ, RZ, RZ ;  /* 0x000000ffff147224 */ /* 0x000fcc00078e00ff */
[----:B------:R0:W2:Y:S01]  /*0740*/  @P0 LDG.E.CONSTANT R20, desc[UR6][R24.64] ;  /* 0x0000000618140981 */ /* 0x0000a2000c1e9900 */
[----:B------:R-:W-:Y:S02]  /*0750*/  IABS R28, R4 ;  /* 0x00000004001c7213 */ /* 0x000fe40000000000 */
[----:B------:R-:W-:Y:S02]  /*0760*/  ISETP.GE.AND P0, PT, R5, RZ, PT ;  /* 0x000000ff0500720c */ /* 0x000fe40003f06270 */
[----:B------:R-:W3:Y:S11]  /*0770*/  I2F.RP R29, R28 ;  /* 0x0000001c001d7306 */ /* 0x000ef60000209400 */
[----:B------:R-:W-:Y:S01]  /*0780*/  @!P0 IMAD.MOV R23, RZ, RZ, -R23 ;  /* 0x000000ffff178224 */ /* 0x000fe200078e0a17 */
[----:B---3--:R-:W3:Y:S04]  /*0790*/  MUFU.RCP R29, R29 ;  /* 0x0000001d001d7308 */ /* 0x008ee80000001000 */
[----:B------:R-:W-:-:S02]  /*07a0*/  SEL R23, R26, R23, !P2 ;  /* 0x000000171a177207 */ /* 0x000fc40005000000 */
[----:B---3--:R-:W-:-:S06]  /*07b0*/  IADD3 R21, PT, PT, R29, 0xffffffe, RZ ;  /* 0x0ffffffe1d157810 */ /* 0x008fcc0007ffe0ff */
[----:B------:R-:W0:Y:S02]  /*07c0*/  F2I.FTZ.U32.TRUNC.NTZ R21, R21 ;  /* 0x0000001500157305 */ /* 0x000e24000021f000 */
[----:B0-----:R-:W-:-:S05]  /*07d0*/  IADD3 R25, PT, PT, RZ, -R21, RZ ;  /* 0x80000015ff197210 */ /* 0x001fca0007ffe0ff */
[----:B------:R-:W-:Y:S02]  /*07e0*/  IMAD R25, R25, R28, RZ ;  /* 0x0000001c19197224 */ /* 0x000fe400078e02ff */
[----:B--2---:R-:W-:Y:S02]  /*07f0*/  IMAD.IADD R27, R27, 0x1, R20 ;  /* 0x000000011b1b7824 */ /* 0x004fe400078e0214 */
[----:B------:R-:W-:-:S05]  /*0800*/  HFMA2 R20, -RZ, RZ, 0, 0 ;  /* 0x00000000ff147431 */ /* 0x000fca00000001ff */
[----:B------:R-:W-:Y:S01]  /*0810*/  IMAD.HI.U32 R20, R21, R25, R20 ;  /* 0x0000001915147227 */ /* 0x000fe200078e0014 */
[----:B------:R-:W-:Y:S02]  /*0820*/  IABS R25, R27 ;  /* 0x0000001b00197213 */ /* 0x000fe40000000000 */
[----:B------:R-:W-:-:S03]  /*0830*/  LOP3.LUT R27, R27, R4, RZ, 0x3c, !PT ;  /* 0x000000041b1b7212 */ /* 0x000fc600078e3cff */
[----:B------:R-:W-:Y:S01]  /*0840*/  IMAD.HI.U32 R20, R20, R25, RZ ;  /* 0x0000001914147227 */ /* 0x000fe200078e00ff */
[----:B------:R-:W-:-:S03]  /*0850*/  ISETP.GE.AND P3, PT, R27, RZ, PT ;  /* 0x000000ff1b00720c */ /* 0x000fc60003f66270 */
        /* <DEDUP_REMOVED lines=10> */
[----:B-1----:R-:W-:Y:S02]  /*0900*/  IMAD.WIDE R24, R20, 0x4, R16 ;  /* 0x0000000414187825 */ /* 0x002fe400078e0210 */
[----:B------:R-:W0:Y:S04]  /*0910*/  LDC.64 R20, c[0x0][0x3a8] ;  /* 0x0000ea00ff147b82 */ /* 0x000e280000000a00 */
[----:B------:R-:W2:Y:S02]  /*0920*/  LDG.E.CONSTANT R24, desc[UR6][R24.64] ;  /* 0x0000000618187981 */ /* 0x000ea4000c1e9900 */
[----:B--2---:R-:W-:-:S04]  /*0930*/  IMAD R23, R24, R2, R23 ;  /* 0x0000000218177224 */ /* 0x004fc800078e0217 */
[----:B0-----:R-:W-:-:S06]  /*0940*/  IMAD.WIDE R20, R23, 0x4, R20 ;  /* 0x0000000417147825 */ /* 0x001fcc00078e0214 */
[----:B------:R-:W2:Y:S02]  /*0950*/  LDG.E.CONSTANT R21, desc[UR6][R20.64] ;  /* 0x0000000614157981 */ /* 0x000ea4000c1e9900 */
[----:B--2--5:R-:W-:-:S07]  /*0960*/  HMUL2 R22, R22, R21 ;  /* 0x0000001516167232 */ /* 0x024fce0000000000 */
.L_x_244:
[----:B------:R-:W-:-:S13]  /*0970*/  ISETP.NE.AND P0, PT, R3, 0x2, PT ;  /* 0x000000020300780c */ /* 0x000fda0003f05270 */
[----:B------:R-:W0:Y:S02]  /*0980*/  @!P0 LDC.64 R20, c[0x0][0x3c0] ;  /* 0x0000f000ff148b82 */ /* 0x000e240000000a00 */
[----:B0-----:R-:W2:Y:S01]  /*0990*/  @!P0 LDG.E.CONSTANT R20, desc[UR6][R20.64] ;  /* 0x0000000614148981 */ /* 0x001ea2000c1e9900 */
[----:B-----5:R-:W-:Y:S02]  /*09a0*/  @!P0 HADD2.F32 R23, -RZ, R22.H0_H0 ;  /* 0x20000016ff178230 */ /* 0x020fe40000004100 */
[----:B------:R-:W-:Y:S01]  /*09b0*/  @P0 IMAD.WIDE R24, R5, 0x2, R18 ;  /* 0x0000000205180825 */ /* 0x000fe200078e0212 */
[----:B------:R-:W-:-:S04]  /*09c0*/  IADD3 R5, PT, PT, R6, R5, RZ ;  /* 0x0000000506057210 */ /* 0x000fc80007ffe0ff */
[----:B------:R3:W-:Y:S01]  /*09d0*/  @P0 STG.E desc[UR6][R24.64], R22 ;  /* 0x0000001618000986 */ /* 0x0007e2000c101906 */
[----:B--2---:R-:W-:Y:S01]  /*09e0*/  @!P0 FMUL.FTZ R26, R23, R20 ;  /* 0x00000014171a8220 */ /* 0x004fe20000410000 */
[----:B------:R-:W-:-:S05]  /*09f0*/  @!P0 HADD2.F32 R23, -RZ, R22.H1_H1 ;  /* 0x30000016ff178230 */ /* 0x000fca0000004100 */
[----:B------:R-:W0:Y:S01]  /*0a00*/  @!P0 F2I.S8.NTZ R26, R26 ;  /* 0x0000001a001a8305 */ /* 0x000e220000202100 */
[----:B------:R-:W-:-:S07]  /*0a10*/  @!P0 FMUL.FTZ R23, R23, R20 ;  /* 0x0000001417178220 */ /* 0x000fce0000410000 */
[----:B------:R-:W2:Y:S01]  /*0a20*/  @!P0 F2I.S8.NTZ R28, R23 ;  /* 0x00000017001c8305 */ /* 0x000ea20000202100 */
[----:B0-----:R-:W-:-:S04]  /*0a30*/  @!P0 PRMT R27, R26, 0x8880, RZ ;  /* 0x000088801a1b8816 */ /* 0x001fc800000000ff */
[----:B------:R-:W-:-:S04]  /*0a40*/  @!P0 PRMT R27, R27, 0x7710, RZ ;  /* 0x000077101b1b8816 */ /* 0x000fc800000000ff */
[----:B--2---:R-:W-:-:S05]  /*0a50*/  @!P0 PRMT R27, R28, 0x7604, R27 ;  /* 0x000076041c1b8816 */ /* 0x004fca000000001b */
[----:B------:R3:W-:Y:S01]  /*0a60*/  @!P0 STG.E.U16 desc[UR6][R18.64], R27 ;  /* 0x0000001b12008986 */ /* 0x0007e2000c101506 */
[----:B------:R-:W-:-:S13]  /*0a70*/  ISETP.GE.AND P0, PT, R5, UR4, PT ;  /* 0x0000000405007c0c */ /* 0x000fda000bf06270 */
[----:B---3--:R-:W-:Y:S05]  /*0a80*/  @!P0 BRA `(.L_x_245) ;  /* 0xfffffff400d08947 */ /* 0x008fea000383ffff */
[----:B------:R-:W-:Y:S05]  /*0a90*/  EXIT ;  /* 0x000000000000794d */ /* 0x000fea0003800000 */
.L_x_246:
        /* <DEDUP_REMOVED lines=14> */
.L_x_333:


//--------------------- .text._ZN17fastertransformer18generic_activationINS_18IdentityActivationEffEEvPT0_PKT1_PKS2_S6_PKiS8_iPKfSC_SA_iii --------------------------
	.section	.text._ZN17fastertransformer18generic_activationINS_18IdentityActivationEffEEvPT0_PKT1_PKS2_S6_PKiS8_iPKfSC_SA_iii,"ax",@progbits
	.align	128
        .global         _ZN17fastertransformer18generic_activationINS_18IdentityActivationEffEEvPT0_PKT1_PKS2_S6_PKiS8_iPKfSC_SA_iii
        .type           _ZN17fastertransformer18generic_activationINS_18IdentityActivationEffEEvPT0_PKT1_PKS2_S6_PKiS8_iPKfSC_SA_iii,@function
        .size           _ZN17fastertransformer18generic_activationINS_18IdentityActivationEffEEvPT0_PKT1_PKS2_S6_PKiS8_iPKfSC_SA_iii,(.L_x_334 - _ZN17fastertransformer18generic_activationINS_18IdentityActivationEffEEvPT0_PKT1_PKS2_S6_PKiS8_iPKfSC_SA_iii)
        .other          _ZN17fastertransformer18generic_activationINS_18IdentityActivationEffEEvPT0_PKT1_PKS2_S6_PKiS8_iPKfSC_SA_iii,@"STO_CUDA_ENTRY STV_DEFAULT"
_ZN17fastertransformer18generic_activationINS_18IdentityActivationEffEEvPT0_PKT1_PKS2_S6_PKiS8_iPKfSC_SA_iii:
.text._ZN17fastertransformer18generic_activationINS_18IdentityActivationEffEEvPT0_PKT1_PKS2_S6_PKiS8_iPKfSC_SA_iii:
        /* <DEDUP_REMOVED lines=29> */
.L_x_250:
        /* <DEDUP_REMOVED lines=41> */
[----:B------:R-:W2:Y:S04]  /*0460*/  LDG.E.CONSTANT R17, desc[UR6][R16.64] ;  /* 0x0000000610117981 */ /* 0x000ea8000c1e9900 */
[----:B------:R-:W3:Y:S01]  /*0470*/  @P0 LDG.E.CONSTANT R18, desc[UR6][R18.64] ;  /* 0x0000000612120981 */ /* 0x000ee2000c1e9900 */
[----:B--2--5:R-:W-:Y:S01]  /*0480*/  FADD.FTZ R20, R20, R17 ;  /* 0x0000001114147221 */ /* 0x024fe20000010000 */
[----:B---3--:R-:W-:-:S07]  /*0490*/  @P0 FADD.FTZ R15, R15, R18 ;  /* 0x000000120f0f0221 */ /* 0x008fce0000010000 */
.L_x_248:
        /* <DEDUP_REMOVED lines=40> */
[----:B--2---:R-:W-:Y:S02]  /*0720*/  IMAD.IADD R23, R23, 0x1, R18 ;  /* 0x0000000117177824 */ /* 0x004fe400078e0212 */
[----:B------:R-:W-:-:S03]  /*0730*/  IMAD.MOV.U32 R18, RZ, RZ, RZ ;  /* 0x000000ffff127224 */ /* 0x000fc600078e00ff */
[----:B------:R-:W-:Y:S01]  /*0740*/  IABS R16, R23 ;  /* 0x0000001700107213 */ /* 0x000fe20000000000 */
[----:B------:R-:W-:Y:S01]  /*0750*/  IMAD.HI.U32 R18, R19, R27, R18 ;  /* 0x0000001b13127227 */ /* 0x000fe200078e0012 */
[----:B------:R-:W-:-:S04]  /*0760*/  LOP3.LUT R23, R23, R12, RZ, 0x3c, !PT ;  /* 0x0000000c17177212 */ /* 0x000fc800078e3cff */
[----:B------:R-:W-:Y:S01]  /*0770*/  ISETP.GE.AND P3, PT, R23, RZ, PT ;  /* 0x000000ff1700720c */ /* 0x000fe20003f66270 */
[----:B------:R-:W-:-:S05]  /*0780*/  IMAD.HI.U32 R18, R18, R16, RZ ;  /* 0x0000001012127227 */ /* 0x000fca00078e00ff */
[----:B------:R-:W-:-:S05]  /*0790*/  IADD3 R17, PT, PT, -R18, RZ, RZ ;  /* 0x000000ff12117210 */ /* 0x000fca0007ffe1ff */
[----:B------:R-:W-:-:S05]  /*07a0*/  IMAD R16, R25, R17, R16 ;  /* 0x0000001119107224 */ /* 0x000fca00078e0210 */
[----:B------:R-:W-:-:S13]  /*07b0*/  ISETP.GT.U32.AND P4, PT, R25, R16, PT ;  /* 0x000000101900720c */ /* 0x000fda0003f84070 */
[----:B------:R-:W-:Y:S02]  /*07c0*/  @!P4 IMAD.IADD R16, R16, 0x1, -R25 ;  /* 0x000000011010c824 */ /* 0x000fe400078e0a19 */
        /* <DEDUP_REMOVED lines=18> */
.L_x_249:
        /* <DEDUP_REMOVED lines=14> */
.L_x_247:
[----:B------:R-:W-:Y:S05]  /*09d0*/  EXIT ;  /* 0x000000000000794d */ /* 0x000fea0003800000 */
.L_x_251:
        /* <DEDUP_REMOVED lines=10> */
.L_x_334:


//--------------------- .text._ZN17fastertransformer18generic_activationINS_14SiluActivationE7__half2S2_EEvPT0_PKT1_PKS3_S7_PKiS9_iPKfSD_SB_iii --------------------------
	.section	.text._ZN17fastertransformer18generic_activationINS_14SiluActivationE7__half2S2_EEvPT0_PKT1_PKS3_S7_PKiS9_iPKfSD_SB_iii,"ax",@progbits
	.align	128
        .global         _ZN17fastertransformer18generic_activationINS_14SiluActivationE7__half2S2_EEvPT0_PKT1_PKS3_S7_PKiS9_iPKfSD_SB_iii
        .type           _ZN17fastertransformer18generic_activationINS_14SiluActivationE7__half2S2_EEvPT0_PKT1_PKS3_S7_PKiS9_iPKfSD_SB_iii,@function
        .size           _ZN17fastertransformer18generic_activationINS_14SiluActivationE7__half2S2_EEvPT0_PKT1_PKS3_S7_PKiS9_iPKfSD_SB_iii,(.L_x_335 - _ZN17fastertransformer18generic_activationINS_14SiluActivationE7__half2S2_EEvPT0_PKT1_PKS3_S7_PKiS9_iPKfSD_SB_iii)
        .other          _ZN17fastertransformer18generic_activationINS_14SiluActivationE7__half2S2_EEvPT0_PKT1_PKS3_S7_PKiS9_iPKfSD_SB_iii,@"STO_CUDA_ENTRY STV_DEFAULT"
_ZN17fastertransformer18generic_activationINS_14SiluActivationE7__half2S2_EEvPT0_PKT1_PKS3_S7_PKiS9_iPKfSD_SB_iii:
.text._ZN17fastertransformer18generic_activationINS_14SiluActivationE7__half2S2_EEvPT0_PKT1_PKS3_S7_PKiS9_iPKfSD_SB_iii:
        /* <DEDUP_REMOVED lines=26> */
[----:B-1----:R2:W5:Y:S02]  /*01a0*/  @!P1 LDG.E.CONSTANT R0, desc[UR6][R6.64] ;  /* 0x0000000606009981 */ /* 0x002564000c1e9900 */
[----:B--234-:R-:W-:-:S07]  /*01b0*/  IMAD R6, R8, UR5, RZ ;  /* 0x0000000508067c24 */ /* 0x01cfce000f8e02ff */
.L_x_258:
[----:B0-----:R-:W-:-:S05]  /*01c0*/  IMAD.WIDE R18, R5, 0x2, R10 ;  /* 0x0000000205127825 */ /* 0x001fca00078e020a */
[----:B------:R-:W2:Y:S01]  /*01d0*/  @!P1 LDG.E.U16 R22, desc[UR6][R18.64] ;  /* 0x0000000612169981 */ /* 0x000ea2000c1e1500 */
[----:B------:R-:W-:-:S06]  /*01e0*/  @P1 IMAD.WIDE R8, R5, 0x4, R10 ;  /* 0x0000000405081825 */ /* 0x000fcc00078e020a */
[----:B------:R-:W3:Y:S01]  /*01f0*/  @P1 LDG.E R8, desc[UR6][R8.64] ;  /* 0x0000000608081981 */ /* 0x000ee2000c1e1900 */
[----:B------:R-:W-:-:S04]  /*0200*/  UISETP.NE.U32.AND UP0, UPT, UR8, URZ, UPT ;  /* 0x000000ff0800728c */ /* 0x000fc8000bf05070 */
[----:B------:R-:W-:Y:S01]  /*0210*/  UISETP.NE.AND.EX UP0, UPT, UR9, URZ, UPT, UP0 ;  /* 0x000000ff0900728c */ /* 0x000fe2000bf05300 */
[----:B--2---:R-:W0:Y:S08]  /*0220*/  @!P1 I2F.S8 R21, R22 ;  /* 0x0000001600159306 */ /* 0x004e300000001400 */
[----:B------:R-:W1:Y:S01]  /*0230*/  @!P1 I2F.S8 R23, R22.B1 ;  /* 0x1000001600179306 */ /* 0x000e620000001400 */
[-C--:B0----5:R-:W-:Y:S01]  /*0240*/  @!P1 FMUL.FTZ R20, R21, R0.reuse ;  /* 0x0000000015149220 */ /* 0x0a1fe20000410000 */
[----:B-1----:R-:W-:-:S05]  /*0250*/  @!P1 FMUL.FTZ R23, R23, R0 ;  /* 0x0000000017179220 */ /* 0x002fca0000410000 */
[----:B------:R-:W-:-:S04]  /*0260*/  @!P1 F2FP.F16.F32.PACK_AB R20, R23, R20 ;  /* 0x000000141714923e */ /* 0x000fc800000000ff */
[----:B---3--:R-:W-:-:S04]  /*0270*/  @P1 PRMT R20, R8, 0x7610, R20 ;  /* 0x0000761008141816 */ /* 0x008fc80000000014 */
[----:B------:R-:W-:Y:S01]  /*0280*/  @P1 PRMT R20, R20, 0x7610, R8 ;  /* 0x0000761014141816 */ /* 0x000fe20000000008 */
[----:B------:R-:W-:Y:S06]  /*0290*/  BRA.U UP0, `(.L_x_252) ;  /* 0x0000000100107547 */ /* 0x000fec000b800000 */
[----:B------:R-:W-:-:S04]  /*02a0*/  UISETP.NE.U32.AND UP0, UPT, UR10, URZ, UPT ;  /* 0x000000ff0a00728c */ /* 0x000fc8000bf05070 */
[----:B------:R-:W-:-:S09]  /*02b0*/  UISETP.NE.AND.EX UP0, UPT, UR11, URZ, UPT, UP0 ;  /* 0x000000ff0b00728c */ /* 0x000fd2000bf05300 */
[----:B------:R-:W-:Y:S05]  /*02c0*/  BRA.U !UP0, `(.L_x_253) ;  /* 0x0000000108d87547 */ /* 0x000fea000b800000 */
[----:B------:R-:W-:Y:S05]  /*02d0*/  BRA `(.L_x_254) ;  /* 0x0000000000147947 */ /* 0x000fea0003800000 */
.L_x_252:
[----:B------:R-:W-:-:S05]  /*02e0*/  IMAD.WIDE R8, R5, 0x4, R12 ;  /* 0x0000000405087825 */ /* 0x000fca00078e020c */
[----:B------:R0:W5:Y:S01]  /*02f0*/  LDG.E.CONSTANT R7, desc[UR6][R8.64] ;  /* 0x0000000608077981 */ /* 0x000162000c1e9900 */
[----:B------:R-:W-:-:S04]  /*0300*/  UISETP.NE.U32.AND UP0, UPT, UR10, URZ, UPT ;  /* 0x000000ff0a00728c */ /* 0x000fc8000bf05070 */
[----:B------:R-:W-:-:S09]  /*0310*/  UISETP.NE.AND.EX UP0, UPT, UR11, URZ, UPT, UP0 ;  /* 0x000000ff0b00728c */ /* 0x000fd2000bf05300 */
[----:B0-----:R-:W-:Y:S05]  /*0320*/  BRA.U !UP0, `(.L_x_255) ;  /* 0x0000000108787547 */ /* 0x001fea000b800000 */
.L_x_254:
[----:B------:R-:W-:Y:S02]  /*0330*/  IABS R21, R2 ;  /* 0x0000000200157213 */ /* 0x000fe40000000000 */
[----:B------:R-:W-:Y:S02]  /*0340*/  ISETP.GE.AND P3, PT, R5, RZ, PT ;  /* 0x000000ff0500720c */ /* 0x000fe40003f66270 */
[----:B------:R-:W0:Y:S08]  /*0350*/  I2F.RP R22, R21 ;  /* 0x0000001500167306 */ /* 0x000e300000209400 */
[----:B0-----:R-:W0:Y:S02]  /*0360*/  MUFU.RCP R22, R22 ;  /* 0x0000001600167308 */ /* 0x001e240000001000 */
[----:B0-----:R-:W-:-:S06]  /*0370*/  IADD3 R8, PT, PT, R22, 0xffffffe, RZ ;  /* 0x0ffffffe16087810 */ /* 0x001fcc0007ffe0ff */
[----:B------:R0:W1:Y:S02]  /*0380*/  F2I.FTZ.U32.TRUNC.NTZ R9, R8 ;  /* 0x0000000800097305 */ /* 0x000064000021f000 */
[----:B0-----:R-:W-:Y:S01]  /*0390*/  IMAD.MOV.U32 R8, RZ, RZ, RZ ;  /* 0x000000ffff087224 */ /* 0x001fe200078e00ff */
[----:B-1----:R-:W-:-:S05]  /*03a0*/  IADD3 R24, PT, PT, RZ, -R9, RZ ;  /* 0x80000009ff187210 */ /* 0x002fca0007ffe0ff */
[----:B------:R-:W-:Y:S01]  /*03b0*/  IMAD R23, R24, R21, RZ ;  /* 0x0000001518177224 */ /* 0x000fe200078e02ff */
[----:B------:R-:W-:-:S03]  /*03c0*/  IABS R24, R5 ;  /* 0x0000000500187213 */ /* 0x000fc60000000000 */
[----:B------:R-:W-:-:S06]  /*03d0*/  IMAD.HI.U32 R9, R9, R23, R8 ;  /* 0x0000001709097227 */ /* 0x000fcc00078e0008 */
[----:B------:R-:W-:-:S05]  /*03e0*/  IMAD.HI.U32 R9, R9, R24, RZ ;  /* 0x0000001809097227 */ /* 0x000fca00078e00ff */
[----:B------:R-:W-:-:S05]  /*03f0*/  IADD3 R9, PT, PT, -R9, RZ, RZ ;  /* 0x000000ff09097210 */ /* 0x000fca0007ffe1ff */
        /* <DEDUP_REMOVED lines=9> */
[----:B------:R-:W2:Y:S01]  /*0490*/  LDG.E.CONSTANT R8, desc[UR6][R8.64] ;  /* 0x0000000608087981 */ /* 0x000ea2000c1e9900 */
[----:B------:R-:W-:-:S04]  /*04a0*/  UISETP.NE.U32.AND UP0, UPT, UR8, URZ, UPT ;  /* 0x000000ff0800728c */ /* 0x000fc8000bf05070 */
[----:B------:R-:W-:Y:S01]  /*04b0*/  UISETP.NE.AND.EX UP0, UPT, UR9, URZ, UPT, UP0 ;  /* 0x000000ff0900728c */ /* 0x000fe2000bf05300 */
[----:B--2---:R-:W-:-:S08]  /*04c0*/  HFMA2 R20, R20, 1, 1, R8 ;  /* 0x3c003c0014147831 */ /* 0x004fd00000000008 */
[----:B------:R-:W-:Y:S05]  /*04d0*/  BRA.U !UP0, `(.L_x_253) ;  /* 0x0000000108547547 */ /* 0x000fea000b800000 */
[----:B------:R-:W-:-:S06]  /*04e0*/  IMAD.WIDE R8, R22, 0x4, R16 ;  /* 0x0000000416087825 */ /* 0x000fcc00078e0210 */
[----:B------:R-:W2:Y:S02]  /*04f0*/  LDG.E.CONSTANT R8, desc[UR6][R8.64] ;  /* 0x0000000608087981 */ /* 0x000ea4000c1e9900 */
[----:B--2--5:R-:W-:-:S07]  /*0500*/  HADD2 R7, R7, R8 ;  /* 0x0000000807077230 */ /* 0x024fce0000000000 */
.L_x_255:
[--C-:B------:R-:W-:Y:S02]  /*0510*/  HADD2.F32 R8, -RZ, R20.reuse.H0_H0 ;  /* 0x20000014ff087230 */ /* 0x100fe40000004100 */
[----:B------:R-:W-:Y:S02]  /*0520*/  HADD2.F32 R20, -RZ, R20.H1_H1 ;  /* 0x30000014ff147230 */ /* 0x000fe40000004100 */
[--C-:B-----5:R-:W-:Y:S02]  /*0530*/  HADD2.F32 R25, -RZ, R7.reuse.H0_H0 ;  /* 0x20000007ff197230 */ /* 0x120fe40000004100 */
[----:B------:R-:W-:Y:S01]  /*0540*/  FMUL.FTZ R9, R8, -1.4426950216293334961 ;  /* 0xbfb8aa3b08097820 */ /* 0x000fe20000410000 */
[----:B------:R-:W-:Y:S02]  /*0550*/  HADD2.F32 R27, -RZ, R7.H1_H1 ;  /* 0x30000007ff1b7230 */ /* 0x000fe40000004100 */
[----:B------:R-:W-:-:S03]  /*0560*/  FMUL.FTZ R22, R20, -1.4426950216293334961 ;  /* 0xbfb8aa3b14167820 */ /* 0x000fc60000410000 */
[----:B------:R-:W0:Y:S08]  /*0570*/  MUFU.EX2 R9, R9 ;  /* 0x0000000900097308 */ /* 0x000e300000000800 */
[----:B------:R-:W1:Y:S01]  /*0580*/  MUFU.EX2 R22, R22 ;  /* 0x0000001600167308 */ /* 0x000e620000000800 */
[----:B0-----:R-:W-:-:S07]  /*0590*/  FADD.FTZ R21, R9, 1 ;  /* 0x3f80000009157421 */ /* 0x001fce0000010000 */
[----:B------:R-:W0:Y:S01]  /*05a0*/  MUFU.RCP R21, R21 ;  /* 0x0000001500157308 */ /* 0x000e220000001000 */
[----:B-1----:R-:W-:-:S07]  /*05b0*/  FADD.FTZ R23, R22, 1 ;  /* 0x3f80000016177421 */ /* 0x002fce0000010000 */
[----:B------:R-:W1:Y:S01]  /*05c0*/  MUFU.RCP R23, R23 ;  /* 0x0000001700177308 */ /* 0x000e620000001000 */
[----:B0-----:R-:W-:-:S04]  /*05d0*/  FMUL.FTZ R8, R8, R21 ;  /* 0x0000001508087220 */ /* 0x001fc80000410000 */
[----:B------:R-:W-:Y:S01]  /*05e0*/  FMUL.FTZ R8, R8, R25 ;  /* 0x0000001908087220 */ /* 0x000fe20000410000 */
[----:B-1----:R-:W-:-:S04]  /*05f0*/  FMUL.FTZ R20, R20, R23 ;  /* 0x0000001714147220 */ /* 0x002fc80000410000 */
[----:B------:R-:W-:-:S05]  /*0600*/  FMUL.FTZ R27, R20, R27 ;  /* 0x0000001b141b7220 */ /* 0x000fca0000410000 */
[----:B------:R-:W-:Y:S01]  /*0610*/  F2FP.F16.F32.PACK_AB R8, R27, R8 ;  /* 0x000000081b08723e */ /* 0x000fe200000000ff */
[----:B------:R-:W-:Y:S06]  /*0620*/  BRA `(.L_x_256) ;  /* 0x0000000000347947 */ /* 0x000fec0003800000 */
.L_x_253:
[--C-:B------:R-:W-:Y:S02]  /*0630*/  HADD2.F32 R8, -RZ, R20.reuse.H0_H0 ;  /* 0x20000014ff087230 */ /* 0x100fe40000004100 */
[----:B------:R-:W-:-:S03]  /*0640*/  HADD2.F32 R22, -RZ, R20.H1_H1 ;  /* 0x30000014ff167230 */ /* 0x000fc60000004100 */
[----:B------:R-:W-:Y:S02]  /*0650*/  FMUL.FTZ R9, R8, -1.4426950216293334961 ;  /* 0xbfb8aa3b08097820 */ /* 0x000fe40000410000 */
[----:B------:R-:W-:-:S04]  /*0660*/  FMUL.FTZ R23, R22, -1.4426950216293334961 ;  /* 0xbfb8aa3b16177820 */ /* 0x000fc80000410000 */
[----:B------:R-:W0:Y:S08]  /*0670*/  MUFU.EX2 R9, R9 ;  /* 0x0000000900097308 */ /* 0x000e300000000800 */
[----:B------:R-:W1:Y:S01]  /*0680*/  MUFU.EX2 R23, R23 ;  /* 0x0000001700177308 */ /* 0x000e620000000800 */
[----:B0-----:R-:W-:-:S07]  /*0690*/  FADD.FTZ R20, R9, 1 ;  /* 0x3f80000009147421 */ /* 0x001fce0000010000 */
[----:B------:R-:W0:Y:S01]  /*06a0*/  MUFU.RCP R21, R20 ;  /* 0x0000001400157308 */ /* 0x000e220000001000 */
[----:B-1----:R-:W-:-:S07]  /*06b0*/  FADD.FTZ R24, R23, 1 ;  /* 0x3f80000017187421 */ /* 0x002fce0000010000 */
[----:B------:R-:W1:Y:S01]  /*06c0*/  MUFU.RCP R25, R24 ;  /* 0x0000001800197308 */ /* 0x000e620000001000 */
[----:B0-----:R-:W-:Y:S01]  /*06d0*/  FMUL.FTZ R8, R8, R21 ;  /* 0x0000001508087220 */ /* 0x001fe20000410000 */
[----:B-1----:R-:W-:-:S05]  /*06e0*/  FMUL.FTZ R25, R22, R25 ;  /* 0x0000001916197220 */ /* 0x002fca0000410000 */
[----:B------:R-:W-:-:S07]  /*06f0*/  F2FP.F16.F32.PACK_AB R8, R25, R8 ;  /* 0x000000081908723e */ /* 0x000fce00000000ff */
.L_x_256:
[----:B------:R-:W-:-:S04]  /*0700*/  UISETP.NE.U32.AND UP0, UPT, UR12, URZ, UPT ;  /* 0x000000ff0c00728c */ /* 0x000fc8000bf05070 */
[----:B------:R-:W-:-:S09]  /*0710*/  UISETP.NE.AND.EX UP0, UPT, UR13, URZ, UPT, UP0 ;  /* 0x000000ff0d00728c */ /* 0x000fd2000bf05300 */
[----:B------:R-:W-:Y:S05]  /*0720*/  BRA.U !UP0, `(.L_x_257) ;  /* 0x0000000508107547 */ /* 0x000fea000b800000 */
[----:B------:R-:W-:Y:S02]  /*0730*/  IABS R24, R2 ;  /* 0x0000000200187213 */ /* 0x000fe40000000000 */
[----:B------:R-:W-:Y:S02]  /*0740*/  IABS R25, R5 ;  /* 0x0000000500197213 */ /* 0x000fe40000000000 */
[----:B------:R-:W0:Y:S01]  /*0750*/  I2F.RP R9, R24 ;  /* 0x0000001800097306 */ /* 0x000e220000209400 */
[----:B------:R-:W-:-:S04]  /*0760*/  ISETP.NE.U32.AND P0, PT, RZ, UR14, PT ;  /* 0x0000000eff007c0c */ /* 0x000fc8000bf05070 */
[----:B------:R-:W-:-:S03]  /*0770*/  ISETP.NE.AND.EX P0, PT, RZ, UR15, PT, P0 ;  /* 0x0000000fff007c0c */ /* 0x000fc6000bf05300 */
[----:B0-----:R-:W0:Y:S02]  /*0780*/  MUFU.RCP R9, R9 ;  /* 0x0000000900097308 */ /* 0x001e240000001000 */
[----:B0-----:R-:W-:-:S06]  /*0790*/  IADD3 R20, PT, PT, R9, 0xffffffe, RZ ;  /* 0x0ffffffe09147810 */ /* 0x001fcc0007ffe0ff */
[----:B------:R0:W1:Y:S02]  /*07a0*/  F2I.FTZ.U32.TRUNC.NTZ R21, R20 ;  /* 0x0000001400157305 */ /* 0x000064000021f000 */
[----:B0-----:R-:W-:Y:S01]  /*07b0*/  MOV R20, RZ ;  /* 0x000000ff00147202 */ /* 0x001fe20000000f00 */
[----:B-1----:R-:W-:-:S04]  /*07c0*/  IMAD.MOV R23, RZ, RZ, -R21 ;  /* 0x000000ffff177224 */ /* 0x002fc800078e0a15 */
[----:B------:R-:W-:-:S04]  /*07d0*/  IMAD R23, R23, R24, RZ ;  /* 0x0000001817177224 */ /* 0x000fc800078e02ff */
[----:B------:R-:W-:Y:S02]  /*07e0*/  IMAD.HI.U32 R23, R21, R23, R20 ;  /* 0x0000001715177227 */ /* 0x000fe400078e0014 */
[----:B------:R-:W0:Y:S04]  /*07f0*/  @P0 LDC.64 R20, c[0x0][0x3c8] ;  /* 0x0000f200ff140b82 */ /* 0x000e280000000a00 */
[----:B------:R-:W-:-:S05]  /*0800*/  IMAD.HI.U32 R22, R23, R25, RZ ;  /* 0x0000001917167227 */ /* 0x000fca00078e00ff */
[----:B------:R-:W-:-:S05]  /*0810*/  IADD3 R9, PT, PT, -R22, RZ, RZ ;  /* 0x000000ff16097210 */ /* 0x000fca0007ffe1ff */
[----:B------:R-:W-:Y:S01]  /*0820*/  IMAD R25, R24, R9, R25 ;  /* 0x0000000918197224 */ /* 0x000fe200078e0219 */
[----:B------:R-:W-:-:S04]  /*0830*/  LOP3.LUT R9, R5, R2, RZ, 0x3c, !PT ;  /* 0x0000000205097212 */ /* 0x000fc800078e3cff */
[----:B------:R-:W-:Y:S02]  /*0840*/  ISETP.GT.U32.AND P2, PT, R24, R25, PT ;  /* 0x000000191800720c */ /* 0x000fe40003f44070 */
[----:B------:R-:W-:Y:S02]  /*0850*/  ISETP.GE.AND P3, PT, R9, RZ, PT ;  /* 0x000000ff0900720c */ /* 0x000fe40003f66270 */
[----:B------:R-:W-:-:S09]  /*0860*/  LOP3.LUT R9, RZ, R2, RZ, 0x33, !PT ;  /* 0x00000002ff097212 */ /* 0x000fd200078e33ff */
[----:B------:R-:W-:Y:S01]  /*0870*/  @!P2 IMAD.IADD R25, R25, 0x1, -R24 ;  /* 0x000000011919a824 */ /* 0x000fe200078e0a18 */
[----:B------:R-:W-:Y:S02]  /*0880*/  @!P2 IADD3 R22, PT, PT, R22, 0x1, RZ ;  /* 0x000000011616a810 */ /* 0x000fe40007ffe0ff */
[----:B------:R-:W-:Y:S02]  /*0890*/  ISETP.NE.AND P2, PT, R2, RZ, PT ;  /* 0x000000ff0200720c */ /* 0x000fe40003f45270 */
[----:B------:R-:W-:-:S13]  /*08a0*/  ISETP.GE.U32.AND P4, PT, R25, R24, PT ;  /* 0x000000181900720c */ /* 0x000fda0003f86070 */
[----:B------:R-:W-:-:S05]  /*08b0*/  @P4 IADD3 R22, PT, PT, R22, 0x1, RZ ;  /* 0x0000000116164810 */ /* 0x000fca0007ffe0ff */
[----:B------:R-:W-:-:S05]  /*08c0*/  @!P3 IMAD.MOV R22, RZ, RZ, -R22 ;  /* 0x000000ffff16b224 */ /* 0x000fca00078e0a16 */
[----:B------:R-:W-:-:S05]  /*08d0*/  SEL R27, R9, R22, !P2 ;  /* 0x00000016091b7207 */ /* 0x000fca0005000000 */
[----:B0-----:R-:W-:-:S04]  /*08e0*/  @P0 IMAD.WIDE R22, R27, 0x4, R20 ;  /* 0x000000041b160825 */ /* 0x001fc800078e0214 */
[----:B------:R-:W-:-:S06]  /*08f0*/  HFMA2 R20, -RZ, RZ, 0, 0 ;  /* 0x00000000ff147431 */ /* 0x000fcc00000001ff */
[----:B------:R0:W2:Y:S01]  /*0900*/  @P0 LDG.E.CONSTANT R20, desc[UR6][R22.64] ;  /* 0x0000000616140981 */ /* 0x0000a2000c1e9900 */
[----:B------:R-:W-:Y:S02]  /*0910*/  IABS R26, R4 ;  /* 0x00000004001a7213 */ /* 0x000fe40000000000 */
[----:B------:R-:W-:Y:S02]  /*0920*/  ISETP.GT.U32.AND P0, PT, R24, R25, PT ;  /* 0x000000191800720c */ /* 0x000fe40003f04070 */
[----:B------:R-:W1:Y:S01]  /*0930*/  I2F.RP R28, R26 ;  /* 0x0000001a001c7306 */ /* 0x000e620000209400 */
[----:B------:R-:W-:-:S04]  /*0940*/  IADD3 R24, PT, PT, R25, -R24, RZ ;  /* 0x8000001819187210 */ /* 0x000fc80007ffe0ff */
[----:B------:R-:W-:-:S03]  /*0950*/  SEL R24, R24, R25, !P0 ;  /* 0x0000001918187207 */ /* 0x000fc60004000000 */
[----:B-1----:R-:W1:Y:S02]  /*0960*/  MUFU.RCP R28, R28 ;  /* 0x0000001c001c7308 */ /* 0x002e640000001000 */
[----:B-1----:R-:W-:-:S06]  /*0970*/  IADD3 R21, PT, PT, R28, 0xffffffe, RZ ;  /* 0x0ffffffe1c157810 */ /* 0x002fcc0007ffe0ff */
[----:B------:R-:W1:Y:S02]  /*0980*/  F2I.FTZ.U32.TRUNC.NTZ R21, R21 ;  /* 0x0000001500157305 */ /* 0x000e64000021f000 */
[----:B-1----:R-:W-:-:S05]  /*0990*/  IADD3 R29, PT, PT, RZ, -R21, RZ ;  /* 0x80000015ff1d7210 */ /* 0x002fca0007ffe0ff */
[----:B0-----:R-:W-:Y:S02]  /*09a0*/  IMAD R23, R29, R26, RZ ;  /* 0x0000001a1d177224 */ /* 0x001fe400078e02ff */
[----:B--2---:R-:W-:Y:S02]  /*09b0*/  IMAD.IADD R27, R27, 0x1, R20 ;  /* 0x000000011b1b7824 */ /* 0x004fe400078e0214 */
[----:B------:R-:W-:-:S04]  /*09c0*/  IMAD.MOV.U32 R20, RZ, RZ, RZ ;  /* 0x000000ffff147224 */ /* 0x000fc800078e00ff */
[----:B------:R-:W-:Y:S01]  /*09d0*/  IMAD.HI.U32 R20, R21, R23, R20 ;  /* 0x0000001715147227 */ /* 0x000fe200078e0014 */
        /* <DEDUP_REMOVED lines=9> */
[----:B------:R-:W-:Y:S02]  /*0a70*/  ISETP.GE.U32.AND P0, PT, R21, R26, PT ;  /* 0x0000001a1500720c */ /* 0x000fe40003f06070 */
[----:B------:R-:W0:Y:S01]  /*0a80*/  LDC.64 R20, c[0x0][0x3a0] ;  /* 0x0000e800ff147b82 */ /* 0x000e220000000a00 */
[----:B------:R-:W-:-:S10]  /*0a90*/  ISETP.NE.AND P4, PT, R4, RZ, PT ;  /* 0x000000ff0400720c */ /* 0x000fd40003f85270 */
[----:B------:R-:W-:-:S05]  /*0aa0*/  @P0 VIADD R22, R22, 0x1 ;  /* 0x0000000116160836 */ /* 0x000fca0000000000 */
[----:B------:R-:W-:Y:S02]  /*0ab0*/  @!P3 IADD3 R22, PT, PT, -R22, RZ, RZ ;  /* 0x000000ff1616b210 */ /* 0x000fe40007ffe1ff */
[----:B------:R-:W-:-:S05]  /*0ac0*/  @!P4 LOP3.LUT R22, RZ, R4, RZ, 0x33, !PT ;  /* 0x00000004ff16c212 */ /* 0x000fca00078e33ff */
[----:B0-----:R-:W-:Y:S01]  /*0ad0*/  IMAD.WIDE R20, R22, 0x4, R20 ;  /* 0x0000000416147825 */ /* 0x001fe200078e0214 */
[----:B------:R-:W-:Y:S01]  /*0ae0*/  ISETP.GE.AND P0, PT, R5, RZ, PT ;  /* 0x000000ff0500720c */ /* 0x000fe20003f06270 */
[----:B------:R-:W0:Y:S04]  /*0af0*/  LDC.64 R22, c[0x0][0x3a8] ;  /* 0x0000ea00ff167b82 */ /* 0x000e280000000a00 */
[----:B------:R-:W2:Y:S08]  /*0b00*/  LDG.E.CONSTANT R20, desc[UR6][R20.64] ;  /* 0x0000000614147981 */ /* 0x000eb0000c1e9900 */
[----:B------:R-:W-:-:S04]  /*0b10*/  @!P0 IADD3 R24, PT, PT, -R24, RZ, RZ ;  /* 0x000000ff18188210 */ /* 0x000fc80007ffe1ff */
[----:B------:R-:W-:-:S05]  /*0b20*/  SEL R9, R9, R24, !P2 ;  /* 0x0000001809097207 */ /* 0x000fca0005000000 */
[----:B--2---:R-:W-:-:S04]  /*0b30*/  IMAD R9, R20, R2, R9 ;  /* 0x0000000214097224 */ /* 0x004fc800078e0209 */
[----:B0-----:R-:W-:-:S06]  /*0b40*/  IMAD.WIDE R22, R9, 0x4, R22 ;  /* 0x0000000409167825 */ /* 0x001fcc00078e0216 */
[----:B------:R-:W2:Y:S02]  /*0b50*/  LDG.E.CONSTANT R22, desc[UR6][R22.64] ;  /* 0x0000000616167981 */ /* 0x000ea4000c1e9900 */
[----:B--2---:R-:W-:-:S07]  /*0b60*/  HMUL2 R8, R8, R22 ;  /* 0x0000001608087232 */ /* 0x004fce0000000000 */
.L_x_257:
[----:B------:R-:W-:-:S13]  /*0b70*/  ISETP.NE.AND P0, PT, R3, 0x2, PT ;  /* 0x000000020300780c */ /* 0x000fda0003f05270 */
[----:B------:R-:W0:Y:S02]  /*0b80*/  @!P0 LDC.64 R22, c[0x0][0x3c0] ;  /* 0x0000f000ff168b82 */ /* 0x000e240000000a00 */
[----:B0-----:R-:W2:Y:S01]  /*0b90*/  @!P0 LDG.E.CONSTANT R22, desc[UR6][R22.64] ;  /* 0x0000000616168981 */ /* 0x001ea2000c1e9900 */
[----:B------:R-:W-:Y:S02]  /*0ba0*/  @!P0 HADD2.F32 R9, -RZ, R8.H0_H0 ;  /* 0x20000008ff098230 */ /* 0x000fe40000004100 */
        /* <DEDUP_REMOVED lines=13> */
[----:B-1----:R-:W-:Y:S05]  /*0c80*/  @!P0 BRA `(.L_x_258) ;  /* 0xfffffff4004c8947 */ /* 0x002fea000383ffff */
[----:B------:R-:W-:Y:S05]  /*0c90*/  EXIT ;  /* 0x000000000000794d */ /* 0x000fea0003800000 */
.L_x_259:
        /* <DEDUP_REMOVED lines=14> */
.L_x_335:


//--------------------- .text._ZN17fastertransformer18generic_activationINS_14SiluActivationEffEEvPT0_PKT1_PKS2_S6_PKiS8_iPKfSC_SA_iii --------------------------
	.section	.text._ZN17fastertransformer18generic_activationINS_14SiluActivationEffEEvPT0_PKT1_PKS2_S6_PKiS8_iPKfSC_SA_iii,"ax",@progbits
	.align	128
        .global         _ZN17fastertransformer18generic_activationINS_14SiluActivationEffEEvPT0_PKT1_PKS2_S6_PKiS8_iPKfSC_SA_iii
        .type           _ZN17fastertransformer18generic_activationINS_14SiluActivationEffEEvPT0_PKT1_PKS2_S6_PKiS8_iPKfSC_SA_iii,@function
        .size           _ZN17fastertransformer18generic_activationINS_14SiluActivationEffEEvPT0_PKT1_PKS2_S6_PKiS8_iPKfSC_SA_iii,(.L_x_336 - _ZN17fastertransformer18generic_activationINS_14SiluActivationEffEEvPT0_PKT1_PKS2_S6_PKiS8_iPKfSC_SA_iii)
        .other          _ZN17fastertransformer18generic_activationINS_14SiluActivationEffEEvPT0_PKT1_PKS2_S6_PKiS8_iPKfSC_SA_iii,@"STO_CUDA_ENTRY STV_DEFAULT"
_ZN17fastertransformer18generic_activationINS_14SiluActivationEffEEvPT0_PKT1_PKS2_S6_PKiS8_iPKfSC_SA_iii:
.text._ZN17fastertransformer18generic_activationINS_14SiluActivationEffEEvPT0_PKT1_PKS2_S6_PKiS8_iPKfSC_SA_iii:
        /* <DEDUP_REMOVED lines=25> */
[----:B------:R-:W0:Y:S08]  /*0190*/  LDC.64 R12, c[0x0][0x398] ;  /* 0x0000e600ff0c7b82 */ /* 0x000e300000000a00 */
[----:B------:R-:W0:Y:S08]  /*01a0*/  LDC.64 R14, c[0x0][0x3a0] ;  /* 0x0000e800ff0e7b82 */ /* 0x000e300000000a00 */
[----:B------:R-:W0:Y:S01]  /*01b0*/  LDC.64 R16, c[0x0][0x3a8] ;  /* 0x0000ea00ff107b82 */ /* 0x000e220000000a00 */
[----:B------:R-:W-:Y:S01]  /*01c0*/  BSSY.RECONVERGENT B0, `(.L_x_260) ;  /* 0x0000094000007945 */ /* 0x000fe20003800200 */
[----:B-1----:R1:W5:Y:S02]  /*01d0*/  @!P1 LDG.E.CONSTANT R0, desc[UR6][R6.64] ;  /* 0x0000000606009981 */ /* 0x002364000c1e9900 */
[----:B-1----:R-:W-:-:S02]  /*01e0*/  IMAD.MOV.U32 R7, RZ, RZ, R5 ;  /* 0x000000ffff077224 */ /* 0x002fc400078e0005 */
[----:B--234-:R-:W-:-:S07]  /*01f0*/  IMAD R6, R18, UR5, RZ ;  /* 0x0000000512067c24 */ /* 0x01cfce000f8e02ff */
.L_x_267:
[C---:B------:R-:W-:Y:S01]  /*0200*/  IADD3 R18, P0, PT, R7.reuse, UR8, RZ ;  /* 0x0000000807127c10 */ /* 0x040fe2000ff1e0ff */
[----:B------:R-:W1:Y:S03]  /*0210*/  @P1 LDC.64 R20, c[0x0][0x380] ;  /* 0x0000e000ff141b82 */ /* 0x000e660000000a00 */
[----:B------:R-:W-:-:S05]  /*0220*/  LEA.HI.X.SX32 R19, R7, UR9, 0x1, P0 ;  /* 0x0000000907137c11 */ /* 0x000fca00080f0eff */
[----:B------:R-:W2:Y:S01]  /*0230*/  @!P1 LDG.E.S8 R23, desc[UR6][R18.64] ;  /* 0x0000000612179981 */ /* 0x000ea2000c1e1300 */
[----:B-1----:R-:W-:Y:S01]  /*0240*/  @P1 IMAD.WIDE R20, R7, 0x4, R20 ;  /* 0x0000000407141825 */ /* 0x002fe200078e0214 */
[----:B--2---:R-:W1:Y:S03]  /*0250*/  @!P1 I2F.S16 R23, R23 ;  /* 0x0000001700179306 */ /* 0x004e660000101400 */
[----:B-1---5:R-:W-:-:S06]  /*0260*/  @!P1 FMUL.FTZ R22, R23, R0 ;  /* 0x0000000017169220 */ /* 0x022fcc0000410000 */
[----:B------:R1:W5:Y:S01]  /*0270*/  @P1 LDG.E R22, desc[UR6][R20.64] ;  /* 0x0000000614161981 */ /* 0x000362000c1e1900 */
[----:B------:R-:W-:-:S04]  /*0280*/  UISETP.NE.U32.AND UP0, UPT, UR10, URZ, UPT ;  /* 0x000000ff0a00728c */ /* 0x000fc8000bf05070 */
[----:B------:R-:W-:-:S09]  /*0290*/  UISETP.NE.AND.EX UP0, UPT, UR11, URZ, UPT, UP0 ;  /* 0x000000ff0b00728c */ /* 0x000fd2000bf05300 */
[----:B-1----:R-:W-:Y:S05]  /*02a0*/  BRA.U UP0, `(.L_x_261) ;  /* 0x0000000100107547 */ /* 0x002fea000b800000 */
[----:B------:R-:W-:-:S04]  /*02b0*/  UISETP.NE.U32.AND UP0, UPT, UR12, URZ, UPT ;  /* 0x000000ff0c00728c */ /* 0x000fc8000bf05070 */
[----:B------:R-:W-:-:S09]  /*02c0*/  UISETP.NE.AND.EX UP0, UPT, UR13, URZ, UPT, UP0 ;  /* 0x000000ff0d00728c */ /* 0x000fd2000bf05300 */
[----:B------:R-:W-:Y:S05]  /*02d0*/  BRA.U !UP0, `(.L_x_262) ;  /* 0x0000000108ac7547 */ /* 0x000fea000b800000 */
[----:B------:R-:W-:Y:S05]  /*02e0*/  BRA `(.L_x_263) ;  /* 0x0000000000147947 */ /* 0x000fea0003800000 */
.L_x_261:
[----:B0-----:R-:W-:-:S05]  /*02f0*/  IMAD.WIDE R20, R7, 0x4, R8 ;  /* 0x0000000407147825 */ /* 0x001fca00078e0208 */
[----:B------:R1:W5:Y:S01]  /*0300*/  LDG.E.CONSTANT R5, desc[UR6][R20.64] ;  /* 0x0000000614057981 */ /* 0x000362000c1e9900 */
[----:B------:R-:W-:-:S04]  /*0310*/  UISETP.NE.U32.AND UP0, UPT, UR12, URZ, UPT ;  /* 0x000000ff0c00728c */ /* 0x000fc8000bf05070 */
[----:B------:R-:W-:-:S09]  /*0320*/  UISETP.NE.AND.EX UP0, UPT, UR13, URZ, UPT, UP0 ;  /* 0x000000ff0d00728c */ /* 0x000fd2000bf05300 */
[----:B-1----:R-:W-:Y:S05]  /*0330*/  BRA.U !UP0, `(.L_x_264) ;  /* 0x0000000108787547 */ /* 0x002fea000b800000 */
.L_x_263:
[----:B------:R-:W-:Y:S02]  /*0340*/  IABS R23, R2 ;  /* 0x0000000200177213 */ /* 0x000fe40000000000 */
[----:B------:R-:W-:Y:S02]  /*0350*/  ISETP.GE.AND P3, PT, R7, RZ, PT ;  /* 0x000000ff0700720c */ /* 0x000fe40003f66270 */
[----:B------:R-:W1:Y:S08]  /*0360*/  I2F.RP R24, R23 ;  /* 0x0000001700187306 */ /* 0x000e700000209400 */
[----:B-1----:R-:W1:Y:S02]  /*0370*/  MUFU.RCP R24, R24 ;  /* 0x0000001800187308 */ /* 0x002e640000001000 */
[----:B-1----:R-:W-:-:S06]  /*0380*/  VIADD R20, R24, 0xffffffe ;  /* 0x0ffffffe18147836 */ /* 0x002fcc0000000000 */
[----:B------:R1:W2:Y:S02]  /*0390*/  F2I.FTZ.U32.TRUNC.NTZ R21, R20 ;  /* 0x0000001400157305 */ /* 0x0002a4000021f000 */
[----:B-1----:R-:W-:Y:S01]  /*03a0*/  IMAD.MOV.U32 R20, RZ, RZ, RZ ;  /* 0x000000ffff147224 */ /* 0x002fe200078e00ff */
[----:B--2---:R-:W-:-:S05]  /*03b0*/  IADD3 R26, PT, PT, RZ, -R21, RZ ;  /* 0x80000015ff1a7210 */ /* 0x004fca0007ffe0ff */
[----:B------:R-:W-:Y:S01]  /*03c0*/  IMAD R25, R26, R23, RZ ;  /* 0x000000171a197224 */ /* 0x000fe200078e02ff */
[----:B------:R-:W-:-:S03]  /*03d0*/  IABS R26, R7 ;  /* 0x00000007001a7213 */ /* 0x000fc60000000000 */
[----:B------:R-:W-:-:S06]  /*03e0*/  IMAD.HI.U32 R21, R21, R25, R20 ;  /* 0x0000001915157227 */ /* 0x000fcc00078e0014 */
[----:B------:R-:W-:-:S05]  /*03f0*/  IMAD.HI.U32 R21, R21, R26, RZ ;  /* 0x0000001a15157227 */ /* 0x000fca00078e00ff */
[----:B------:R-:W-:-:S05]  /*0400*/  IADD3 R21, PT, PT, -R21, RZ, RZ ;  /* 0x000000ff15157210 */ /* 0x000fca0007ffe1ff */
        /* <DEDUP_REMOVED lines=8> */
[----:B0-----:R-:W-:-:S06]  /*0490*/  IMAD.WIDE R20, R24, 0x4, R10 ;  /* 0x0000000418147825 */ /* 0x001fcc00078e020a */
[----:B------:R-:W2:Y:S01]  /*04a0*/  LDG.E.CONSTANT R21, desc[UR6][R20.64] ;  /* 0x0000000614157981 */ /* 0x000ea2000c1e9900 */
[----:B------:R-:W-:-:S04]  /*04b0*/  UISETP.NE.U32.AND UP0, UPT, UR10, URZ, UPT ;  /* 0x000000ff0a00728c */ /* 0x000fc8000bf05070 */
[----:B------:R-:W-:Y:S01]  /*04c0*/  UISETP.NE.AND.EX UP0, UPT, UR11, URZ, UPT, UP0 ;  /* 0x000000ff0b00728c */ /* 0x000fe2000bf05300 */
[----:B--2--5:R-:W-:-:S08]  /*04d0*/  FADD.FTZ R22, R22, R21 ;  /* 0x0000001516167221 */ /* 0x024fd00000010000 */
[----:B------:R-:W-:Y:S05]  /*04e0*/  BRA.U !UP0, `(.L_x_262) ;  /* 0x0000000108287547 */ /* 0x000fea000b800000 */
[----:B------:R-:W-:-:S06]  /*04f0*/  IMAD.WIDE R20, R24, 0x4, R12 ;  /* 0x0000000418147825 */ /* 0x000fcc00078e020c */
[----:B------:R-:W2:Y:S02]  /*0500*/  LDG.E.CONSTANT R20, desc[UR6][R20.64] ;  /* 0x0000000614147981 */ /* 0x000ea4000c1e9900 */
[----:B--2---:R-:W-:-:S07]  /*0510*/  FADD.FTZ R5, R5, R20 ;  /* 0x0000001405057221 */ /* 0x004fce0000010000 */
.L_x_264:
[----:B-----5:R-:W-:-:S06]  /*0520*/  FMUL.FTZ R20, R22, -1.4426950216293334961 ;  /* 0xbfb8aa3b16147820 */ /* 0x020fcc0000410000 */
[----:B------:R-:W0:Y:S02]  /*0530*/  MUFU.EX2 R20, R20 ;  /* 0x0000001400147308 */ /* 0x000e240000000800 */
[----:B0-----:R-:W-:-:S06]  /*0540*/  FADD.FTZ R21, R20, 1 ;  /* 0x3f80000014157421 */ /* 0x001fcc0000010000 */
[----:B------:R-:W0:Y:S02]  /*0550*/  MUFU.RCP R21, R21 ;  /* 0x0000001500157308 */ /* 0x000e240000001000 */
[----:B0-----:R-:W-:-:S04]  /*0560*/  FMUL.FTZ R22, R21, R22 ;  /* 0x0000001615167220 */ /* 0x001fc80000410000 */
[----:B------:R-:W-:Y:S01]  /*0570*/  FMUL.FTZ R22, R5, R22 ;  /* 0x0000001605167220 */ /* 0x000fe20000410000 */
[----:B------:R-:W-:Y:S06]  /*0580*/  BRA `(.L_x_265) ;  /* 0x0000000000147947 */ /* 0x000fec0003800000 */
.L_x_262:
[----:B-----5:R-:W-:-:S06]  /*0590*/  FMUL.FTZ R20, R22, -1.4426950216293334961 ;  /* 0xbfb8aa3b16147820 */ /* 0x020fcc0000410000 */
[----:B------:R-:W1:Y:S02]  /*05a0*/  MUFU.EX2 R20, R20 ;  /* 0x0000001400147308 */ /* 0x000e640000000800 */
[----:B-1----:R-:W-:-:S06]  /*05b0*/  FADD.FTZ R21, R20, 1 ;  /* 0x3f80000014157421 */ /* 0x002fcc0000010000 */
[----:B------:R-:W1:Y:S02]  /*05c0*/  MUFU.RCP R21, R21 ;  /* 0x0000001500157308 */ /* 0x000e640000001000 */
[----:B-1----:R-:W-:-:S07]  /*05d0*/  FMUL.FTZ R22, R21, R22 ;  /* 0x0000001615167220 */ /* 0x002fce0000410000 */
.L_x_265:
[----:B------:R-:W-:-:S04]  /*05e0*/  UISETP.NE.U32.AND UP0, UPT, UR14, URZ, UPT ;  /* 0x000000ff0e00728c */ /* 0x000fc8000bf05070 */
[----:B------:R-:W-:-:S09]  /*05f0*/  UISETP.NE.AND.EX UP0, UPT, UR15, URZ, UPT, UP0 ;  /* 0x000000ff0f00728c */ /* 0x000fd2000bf05300 */
[----:B------:R-:W-:Y:S05]  /*0600*/  BRA.U !UP0, `(.L_x_266) ;  /* 0x0000000508087547 */ /* 0x000fea000b800000 */
[----:B------:R-:W-:Y:S02]  /*0610*/  IABS R23, R2 ;  /* 0x0000000200177213 */ /* 0x000fe40000000000 */
[----:B0-----:R-:W-:Y:S02]  /*0620*/  ISETP.NE.U32.AND P0, PT, RZ, UR16, PT ;  /* 0x00000010ff007c0c */ /* 0x001fe4000bf05070 */
[----:B------:R-:W0:Y:S02]  /*0630*/  I2F.RP R24, R23 ;  /* 0x0000001700187306 */ /* 0x000e240000209400 */
[----:B------:R-:W-:-:S06]  /*0640*/  ISETP.NE.AND.EX P0, PT, RZ, UR17, PT, P0 ;  /* 0x00000011ff007c0c */ /* 0x000fcc000bf05300 */
[----:B0-----:R-:W0:Y:S02]  /*0650*/  MUFU.RCP R24, R24 ;  /* 0x0000001800187308 */ /* 0x001e240000001000 */
[----:B0-----:R-:W-:-:S06]  /*0660*/  IADD3 R20, PT, PT, R24, 0xffffffe, RZ ;  /* 0x0ffffffe18147810 */ /* 0x001fcc0007ffe0ff */
[----:B------:R0:W1:Y:S02]  /*0670*/  F2I.FTZ.U32.TRUNC.NTZ R21, R20 ;  /* 0x0000001400157305 */ /* 0x000064000021f000 */
[----:B0-----:R-:W-:Y:S02]  /*0680*/  HFMA2 R20, -RZ, RZ, 0, 0 ;  /* 0x00000000ff147431 */ /* 0x001fe400000001ff */
[----:B-1----:R-:W-:-:S04]  /*0690*/  IMAD.MOV R26, RZ, RZ, -R21 ;  /* 0x000000ffff1a7224 */ /* 0x002fc800078e0a15 */
        /* <DEDUP_REMOVED lines=26> */
[----:B------:R-:W1:Y:S11]  /*0840*/  I2F.RP R29, R28 ;  /* 0x0000001c001d7306 */ /* 0x000e760000209400 */
[----:B------:R-:W-:Y:S01]  /*0850*/  @!P0 IMAD.MOV R23, RZ, RZ, -R23 ;  /* 0x000000ffff178224 */ /* 0x000fe200078e0a17 */
[----:B-1----:R-:W1:Y:S04]  /*0860*/  MUFU.RCP R29, R29 ;  /* 0x0000001d001d7308 */ /* 0x002e680000001000 */
[----:B------:R-:W-:-:S02]  /*0870*/  SEL R23, R26, R23, !P2 ;  /* 0x000000171a177207 */ /* 0x000fc40005000000 */
[----:B-1----:R-:W-:-:S06]  /*0880*/  IADD3 R21, PT, PT, R29, 0xffffffe, RZ ;  /* 0x0ffffffe1d157810 */ /* 0x002fcc0007ffe0ff */
[----:B------:R-:W0:Y:S02]  /*0890*/  F2I.FTZ.U32.TRUNC.NTZ R21, R21 ;  /* 0x0000001500157305 */ /* 0x000e24000021f000 */
[----:B0-----:R-:W-:-:S05]  /*08a0*/  IADD3 R25, PT, PT, RZ, -R21, RZ ;  /* 0x80000015ff197210 */ /* 0x001fca0007ffe0ff */
[----:B------:R-:W-:Y:S02]  /*08b0*/  IMAD R25, R25, R28, RZ ;  /* 0x0000001c19197224 */ /* 0x000fe400078e02ff */
[----:B--2---:R-:W-:Y:S01]  /*08c0*/  IMAD.IADD R27, R27, 0x1, R20 ;  /* 0x000000011b1b7824 */ /* 0x004fe200078e0214 */
[----:B------:R-:W-:-:S05]  /*08d0*/  MOV R20, RZ ;  /* 0x000000ff00147202 */ /* 0x000fca0000000f00 */
        /* <DEDUP_REMOVED lines=15> */
[----:B------:R-:W-:-:S05]  /*09d0*/  IMAD.WIDE R24, R20, 0x4, R14 ;  /* 0x0000000414187825 */ /* 0x000fca00078e020e */
[----:B------:R-:W2:Y:S02]  /*09e0*/  LDG.E.CONSTANT R21, desc[UR6][R24.64] ;  /* 0x0000000618157981 */ /* 0x000ea4000c1e9900 */
[----:B--2---:R-:W-:-:S04]  /*09f0*/  IMAD R21, R21, R2, R23 ;  /* 0x0000000215157224 */ /* 0x004fc800078e0217 */
[----:B------:R-:W-:-:S06]  /*0a00*/  IMAD.WIDE R20, R21, 0x4, R16 ;  /* 0x0000000415147825 */ /* 0x000fcc00078e0210 */
[----:B------:R-:W2:Y:S02]  /*0a10*/  LDG.E.CONSTANT R21, desc[UR6][R20.64] ;  /* 0x0000000614157981 */ /* 0x000ea4000c1e9900 */
[----:B--2---:R-:W-:-:S07]  /*0a20*/  FMUL.FTZ R22, R22, R21 ;  /* 0x0000001516167220 */ /* 0x004fce0000410000 */
.L_x_266:
[----:B------:R-:W-:-:S13]  /*0a30*/  ISETP.NE.AND P0, PT, R3, 0x2, PT ;  /* 0x000000020300780c */ /* 0x000fda0003f05270 */
[----:B------:R-:W1:Y:S02]  /*0a40*/  @!P0 LDC.64 R20, c[0x0][0x3c0] ;  /* 0x0000f000ff148b82 */ /* 0x000e640000000a00 */
[----:B-1----:R-:W2:Y:S01]  /*0a50*/  @!P0 LDG.E.CONSTANT R21, desc[UR6][R20.64] ;  /* 0x0000000614158981 */ /* 0x002ea2000c1e9900 */
[----:B------:R-:W-:Y:S01]  /*0a60*/  @P0 IMAD.WIDE R24, R7, 0x3, R18 ;  /* 0x0000000307180825 */ /* 0x000fe200078e0212 */
[----:B------:R-:W-:-:S04]  /*0a70*/  IADD3 R7, PT, PT, R6, R7, RZ ;  /* 0x0000000706077210 */ /* 0x000fc80007ffe0ff */
[----:B------:R1:W-:Y:S01]  /*0a80*/  @P0 STG.E desc[UR6][R24.64], R22 ;  /* 0x0000001618000986 */ /* 0x0003e2000c101906 */
[----:B--2---:R-:W-:-:S06]  /*0a90*/  @!P0 FMUL.FTZ R23, R21, R22 ;  /* 0x0000001615178220 */ /* 0x004fcc0000410000 */
[----:B------:R-:W2:Y:S02]  /*0aa0*/  @!P0 F2I.S8.NTZ R23, R23 ;  /* 0x0000001700178305 */ /* 0x000ea40000202100 */
[----:B--2---:R-:W-:-:S04]  /*0ab0*/  @!P0 PRMT R27, R23, 0x8880, RZ ;  /* 0x00008880171b8816 */ /* 0x004fc800000000ff */
[----:B------:R-:W-:-:S05]  /*0ac0*/  @!P0 PRMT R27, R27, 0x7710, RZ ;  /* 0x000077101b1b8816 */ /* 0x000fca00000000ff */
[----:B------:R1:W-:Y:S01]  /*0ad0*/  @!P0 STG.E.U8 desc[UR6][R18.64], R27 ;  /* 0x0000001b12008986 */ /* 0x0003e2000c101106 */
[----:B------:R-:W-:-:S13]  /*0ae0*/  ISETP.GE.AND P0, PT, R7, UR4, PT ;  /* 0x0000000407007c0c */ /* 0x000fda000bf06270 */
[----:B-1----:R-:W-:Y:S05]  /*0af0*/  @!P0 BRA `(.L_x_267) ;  /* 0xfffffff400c08947 */ /* 0x002fea000383ffff */
[----:B0-----:R-:W-:Y:S05]  /*0b00*/  BSYNC.RECONVERGENT B0 ;  /* 0x0000000000007941 */ /* 0x001fea0003800200 */
.L_x_260:
[----:B------:R-:W-:Y:S05]  /*0b10*/  EXIT ;  /* 0x000000000000794d */ /* 0x000fea0003800000 */
.L_x_268:
        /* <DEDUP_REMOVED lines=14> */
.L_x_336:


//--------------------- .text._ZN17fastertransformer18generic_activationINS_14ReluActivationE7__half2S2_EEvPT0_PKT1_PKS3_S7_PKiS9_iPKfSD_SB_iii --------------------------
	.section	.text._ZN17fastertransformer18generic_activationINS_14ReluActivationE7__half2S2_EEvPT0_PKT1_PKS3_S7_PKiS9_iPKfSD_SB_iii,"ax",@progbits
	.align	128
        .global         _ZN17fastertransformer18generic_activationINS_14ReluActivationE7__half2S2_EEvPT0_PKT1_PKS3_S7_PKiS9_iPKfSD_SB_iii
        .type           _ZN17fastertransformer18generic_activationINS_14ReluActivationE7__half2S2_EEvPT0_PKT1_PKS3_S7_PKiS9_iPKfSD_SB_iii,@function
        .size           _ZN17fastertransformer18generic_activationINS_14ReluActivationE7__half2S2_EEvPT0_PKT1_PKS3_S7_PKiS9_iPKfSD_SB_iii,(.L_x_337 - _ZN17fastertransformer18generic_activationINS_14ReluActivationE7__half2S2_EEvPT0_PKT1_PKS3_S7_PKiS9_iPKfSD_SB_iii)
        .other          _ZN17fastertransformer18generic_activationINS_14ReluActivationE7__half2S2_EEvPT0_PKT1_PKS3_S7_PKiS9_iPKfSD_SB_iii,@"STO_CUDA_ENTRY STV_DEFAULT"
_ZN17fastertransformer18generic_activationINS_14ReluActivationE7__half2S2_EEvPT0_PKT1_PKS3_S7_PKiS9_iPKfSD_SB_iii:
.text._ZN17fastertransformer18generic_activationINS_14ReluActivationE7__half2S2_EEvPT0_PKT1_PKS3_S7_PKiS9_iPKfSD_SB_iii:
        /* <DEDUP_REMOVED lines=28> */
.L_x_275:
        /* <DEDUP_REMOVED lines=11> */
[----:B------:R-:W-:Y:S02]  /*0270*/  @!P1 PRMT R21, R20, 0x7632, R21 ;  /* 0x0000763214159816 */ /* 0x000fe40000000015 */
[C---:B---3--:R-:W-:Y:S02]  /*0280*/  @P1 PRMT R20, R8.reuse, 0x7610, R20 ;  /* 0x0000761008141816 */ /* 0x048fe40000000014 */
[----:B------:R-:W-:Y:S01]  /*0290*/  @P1 PRMT R21, R8, 0x7632, R21 ;  /* 0x0000763208151816 */ /* 0x000fe20000000015 */
[----:B------:R-:W-:Y:S06]  /*02a0*/  BRA.U UP0, `(.L_x_269) ;  /* 0x0000000100107547 */ /* 0x000fec000b800000 */
[----:B------:R-:W-:-:S04]  /*02b0*/  UISETP.NE.U32.AND UP0, UPT, UR10, URZ, UPT ;  /* 0x000000ff0a00728c */ /* 0x000fc8000bf05070 */
[----:B------:R-:W-:-:S09]  /*02c0*/  UISETP.NE.AND.EX UP0, UPT, UR11, URZ, UPT, UP0 ;  /* 0x000000ff0b00728c */ /* 0x000fd2000bf05300 */
[----:B------:R-:W-:Y:S05]  /*02d0*/  BRA.U !UP0, `(.L_x_270) ;  /* 0x0000000108b87547 */ /* 0x000fea000b800000 */
[----:B------:R-:W-:Y:S05]  /*02e0*/  BRA `(.L_x_271) ;  /* 0x0000000000147947 */ /* 0x000fea0003800000 */
.L_x_269:
[----:B------:R-:W-:-:S05]  /*02f0*/  IMAD.WIDE R8, R5, 0x4, R12 ;  /* 0x0000000405087825 */ /* 0x000fca00078e020c */
[----:B------:R0:W5:Y:S01]  /*0300*/  LDG.E.CONSTANT R7, desc[UR6][R8.64] ;  /* 0x0000000608077981 */ /* 0x000162000c1e9900 */
[----:B------:R-:W-:-:S04]  /*0310*/  UISETP.NE.U32.AND UP0, UPT, UR10, URZ, UPT ;  /* 0x000000ff0a00728c */ /* 0x000fc8000bf05070 */
[----:B------:R-:W-:-:S09]  /*0320*/  UISETP.NE.AND.EX UP0, UPT, UR11, URZ, UPT, UP0 ;  /* 0x000000ff0b00728c */ /* 0x000fd2000bf05300 */
[----:B0-----:R-:W-:Y:S05]  /*0330*/  BRA.U !UP0, `(.L_x_272) ;  /* 0x0000000108847547 */ /* 0x001fea000b800000 */
.L_x_271:
[----:B------:R-:W-:Y:S02]  /*0340*/  IABS R22, R2 ;  /* 0x0000000200167213 */ /* 0x000fe40000000000 */
[----:B------:R-:W-:Y:S02]  /*0350*/  IABS R24, R5 ;  /* 0x0000000500187213 */ /* 0x000fe40000000000 */
[----:B------:R-:W0:Y:S01]  /*0360*/  I2F.RP R23, R22 ;  /* 0x0000001600177306 */ /* 0x000e220000209400 */
[----:B------:R-:W-:-:S07]  /*0370*/  ISETP.GE.AND P3, PT, R5, RZ, PT ;  /* 0x000000ff0500720c */ /* 0x000fce0003f66270 */
[----:B0-----:R-:W0:Y:S02]  /*0380*/  MUFU.RCP R23, R23 ;  /* 0x0000001700177308 */ /* 0x001e240000001000 */
[----:B0-----:R-:W-:-:S06]  /*0390*/  VIADD R8, R23, 0xffffffe ;  /* 0x0ffffffe17087836 */ /* 0x001fcc0000000000 */
[----:B------:R0:W1:Y:S02]  /*03a0*/  F2I.FTZ.U32.TRUNC.NTZ R9, R8 ;  /* 0x0000000800097305 */ /* 0x000064000021f000 */
[----:B0-----:R-:W-:Y:S02]  /*03b0*/  IMAD.MOV.U32 R8, RZ, RZ, RZ ;  /* 0x000000ffff087224 */ /* 0x001fe400078e00ff */
[----:B-1----:R-:W-:-:S04]  /*03c0*/  IMAD.MOV R25, RZ, RZ, -R9 ;  /* 0x000000ffff197224 */ /* 0x002fc800078e0a09 */
[----:B------:R-:W-:-:S04]  /*03d0*/  IMAD R25, R25, R22, RZ ;  /* 0x0000001619197224 */ /* 0x000fc800078e02ff */
[----:B------:R-:W-:-:S06]  /*03e0*/  IMAD.HI.U32 R9, R9, R25, R8 ;  /* 0x0000001909097227 */ /* 0x000fcc00078e0008 */
[----:B------:R-:W-:-:S04]  /*03f0*/  IMAD.HI.U32 R9, R9, R24, RZ ;  /* 0x0000001809097227 */ /* 0x000fc800078e00ff */
[----:B------:R-:W-:-:S04]  /*0400*/  IMAD.MOV R9, RZ, RZ, -R9 ;  /* 0x000000ffff097224 */ /* 0x000fc800078e0a09 */
[----:B------:R-:W-:-:S05]  /*0410*/  IMAD R9, R22, R9, R24 ;  /* 0x0000000916097224 */ /* 0x000fca00078e0218 */
[----:B------:R-:W-:-:S13]  /*0420*/  ISETP.GT.U32.AND P0, PT, R22, R9, PT ;  /* 0x000000091600720c */ /* 0x000fda0003f04070 */
[----:B------:R-:W-:Y:S02]  /*0430*/  @!P0 IADD3 R9, PT, PT, R9, -R22, RZ ;  /* 0x8000001609098210 */ /* 0x000fe40007ffe0ff */
[----:B------:R-:W-:Y:S02]  /*0440*/  ISETP.NE.AND P0, PT, R2, RZ, PT ;  /* 0x000000ff0200720c */ /* 0x000fe40003f05270 */
[----:B------:R-:W-:-:S13]  /*0450*/  ISETP.GT.U32.AND P2, PT, R22, R9, PT ;  /* 0x000000091600720c */ /* 0x000fda0003f44070 */
[----:B------:R-:W-:-:S04]  /*0460*/  @!P2 IMAD.IADD R9, R9, 0x1, -R22 ;  /* 0x000000010909a824 */ /* 0x000fc800078e0a16 */
[----:B------:R-:W-:-:S04]  /*0470*/  IMAD.MOV.U32 R23, RZ, RZ, R9 ;  /* 0x000000ffff177224 */ /* 0x000fc800078e0009 */
[----:B------:R-:W-:Y:S01]  /*0480*/  @!P3 IMAD.MOV R23, RZ, RZ, -R23 ;  /* 0x000000ffff17b224 */ /* 0x000fe200078e0a17 */
[----:B------:R-:W-:-:S05]  /*0490*/  @!P0 LOP3.LUT R23, RZ, R2, RZ, 0x33, !PT ;  /* 0x00000002ff178212 */ /* 0x000fca00078e33ff */
[----:B------:R-:W-:-:S06]  /*04a0*/  IMAD.WIDE R8, R23, 0x4, R14 ;  /* 0x0000000417087825 */ /* 0x000fcc00078e020e */
[----:B------:R-:W2:Y:S01]  /*04b0*/  LDG.E.CONSTANT R8, desc[UR6][R8.64] ;  /* 0x0000000608087981 */ /* 0x000ea2000c1e9900 */
[----:B------:R-:W-:Y:S01]  /*04c0*/  PRMT R21, R20, 0x5410, R21 ;  /* 0x0000541014157816 */ /* 0x000fe20000000015 */
[----:B------:R-:W-:-:S04]  /*04d0*/  UISETP.NE.U32.AND UP0, UPT, UR8, URZ, UPT ;  /* 0x000000ff0800728c */ /* 0x000fc8000bf05070 */
[----:B------:R-:W-:Y:S01]  /*04e0*/  UISETP.NE.AND.EX UP0, UPT, UR9, URZ, UPT, UP0 ;  /* 0x000000ff0900728c */ /* 0x000fe2000bf05300 */
[----:B--2---:R-:W-:-:S05]  /*04f0*/  HFMA2 R20, R21, 1, 1, R8 ;  /* 0x3c003c0015147831 */ /* 0x004fca0000000008 */
[----:B------:R-:W-:-:S03]  /*0500*/  PRMT R21, R20, 0x7632, R21 ;  /* 0x0000763214157816 */ /* 0x000fc60000000015 */
[----:B------:R-:W-:Y:S05]  /*0510*/  BRA.U !UP0, `(.L_x_270) ;  /* 0x0000000108287547 */ /* 0x000fea000b800000 */
[----:B------:R-:W-:-:S06]  /*0520*/  IMAD.WIDE R8, R23, 0x4, R16 ;  /* 0x0000000417087825 */ /* 0x000fcc00078e0210 */
[----:B------:R-:W2:Y:S02]  /*0530*/  LDG.E.CONSTANT R8, desc[UR6][R8.64] ;  /* 0x0000000608087981 */ /* 0x000ea4000c1e9900 */
[----:B--2--5:R-:W-:-:S07]  /*0540*/  HADD2 R7, R7, R8 ;  /* 0x0000000807077230 */ /* 0x024fce0000000000 */
.L_x_272:
[----:B------:R-:W-:-:S05]  /*0550*/  PRMT R8, R20, 0x5410, R21 ;  /* 0x0000541014087816 */ /* 0x000fca0000000015 */
[----:B------:R-:W-:-:S05]  /*0560*/  HSETP2.GT.AND P0, P2, R8, RZ.H0_H0, PT ;  /* 0x200000ff08007234 */ /* 0x000fca0003a04000 */
[----:B------:R-:W-:Y:S02]  /*0570*/  SEL R20, R20, RZ, P0 ;  /* 0x000000ff14147207 */ /* 0x000fe40000000000 */
[----:B------:R-:W-:-:S04]  /*0580*/  SEL R21, R21, RZ, P2 ;  /* 0x000000ff15157207 */ /* 0x000fc80001000000 */
[----:B------:R-:W-:-:S05]  /*0590*/  PRMT R8, R20, 0x5410, R21 ;  /* 0x0000541014087816 */ /* 0x000fca0000000015 */
[----:B-----5:R-:W-:Y:S01]  /*05a0*/  HMUL2 R8, R8, R7 ;  /* 0x0000000708087232 */ /* 0x020fe20000000000 */
[----:B------:R-:W-:Y:S06]  /*05b0*/  BRA `(.L_x_273) ;  /* 0x0000000000147947 */ /* 0x000fec0003800000 */
.L_x_270:
[----:B------:R-:W-:-:S05]  /*05c0*/  PRMT R8, R20, 0x5410, R21 ;  /* 0x0000541014087816 */ /* 0x000fca0000000015 */
[----:B------:R-:W-:-:S05]  /*05d0*/  HSETP2.GT.AND P0, P2, R8, RZ.H0_H0, PT ;  /* 0x200000ff08007234 */ /* 0x000fca0003a04000 */
[----:B------:R-:W-:Y:S02]  /*05e0*/  SEL R8, R20, RZ, P0 ;  /* 0x000000ff14087207 */ /* 0x000fe40000000000 */
[----:B------:R-:W-:-:S04]  /*05f0*/  SEL R21, R21, RZ, P2 ;  /* 0x000000ff15157207 */ /* 0x000fc80001000000 */
[----:B------:R-:W-:-:S07]  /*0600*/  PRMT R8, R8, 0x5410, R21 ;  /* 0x0000541008087816 */ /* 0x000fce0000000015 */
.L_x_273:
        /* <DEDUP_REMOVED lines=9> */
[----:B0-----:R-:W-:Y:S01]  /*06a0*/  VIADD R20, R9, 0xffffffe ;  /* 0x0ffffffe09147836 */ /* 0x001fe20000000000 */
[----:B------:R-:W-:-:S05]  /*06b0*/  LOP3.LUT R9, R5, R2, RZ, 0x3c, !PT ;  /* 0x0000000205097212 */ /* 0x000fca00078e3cff */
[----:B------:R0:W1:Y:S01]  /*06c0*/  F2I.FTZ.U32.TRUNC.NTZ R21, R20 ;  /* 0x0000001400157305 */ /* 0x000062000021f000 */
[----:B------:R-:W-:Y:S02]  /*06d0*/  ISETP.GE.AND P3, PT, R9, RZ, PT ;  /* 0x000000ff0900720c */ /* 0x000fe40003f66270 */
[----:B------:R-:W-:Y:S01]  /*06e0*/  LOP3.LUT R9, RZ, R2, RZ, 0x33, !PT ;  /* 0x00000002ff097212 */ /* 0x000fe200078e33ff */
[----:B0-----:R-:W-:Y:S01]  /*06f0*/  IMAD.MOV.U32 R20, RZ, RZ, RZ ;  /* 0x000000ffff147224 */ /* 0x001fe200078e00ff */
[----:B-1----:R-:W-:-:S05]  /*0700*/  IADD3 R23, PT, PT, RZ, -R21, RZ ;  /* 0x80000015ff177210 */ /* 0x002fca0007ffe0ff */
[----:B------:R-:W-:-:S04]  /*0710*/  IMAD R23, R23, R24, RZ ;  /* 0x0000001817177224 */ /* 0x000fc800078e02ff */
[----:B------:R-:W-:Y:S02]  /*0720*/  IMAD.HI.U32 R23, R21, R23, R20 ;  /* 0x0000001715177227 */ /* 0x000fe400078e0014 */
[----:B------:R-:W0:Y:S04]  /*0730*/  @P0 LDC.64 R20, c[0x0][0x3c8] ;  /* 0x0000f200ff140b82 */ /* 0x000e280000000a00 */
[----:B------:R-:W-:-:S04]  /*0740*/  IMAD.HI.U32 R22, R23, R26, RZ ;  /* 0x0000001a17167227 */ /* 0x000fc800078e00ff */
[----:B------:R-:W-:-:S04]  /*0750*/  IMAD.MOV R25, RZ, RZ, -R22 ;  /* 0x000000ffff197224 */ /* 0x000fc800078e0a16 */
[----:B------:R-:W-:-:S05]  /*0760*/  IMAD R25, R24, R25, R26 ;  /* 0x0000001918197224 */ /* 0x000fca00078e021a */
[----:B------:R-:W-:-:S13]  /*0770*/  ISETP.GT.U32.AND P2, PT, R24, R25, PT ;  /* 0x000000191800720c */ /* 0x000fda0003f44070 */
[----:B------:R-:W-:Y:S02]  /*0780*/  @!P2 IMAD.IADD R25, R25, 0x1, -R24 ;  /* 0x000000011919a824 */ /* 0x000fe400078e0a18 */
[----:B------:R-:W-:Y:S01]  /*0790*/  @!P2 VIADD R22, R22, 0x1 ;  /* 0x000000011616a836 */ /* 0x000fe20000000000 */
[----:B------:R-:W-:Y:S02]  /*07a0*/  ISETP.NE.AND P2, PT, R2, RZ, PT ;  /* 0x000000ff0200720c */ /* 0x000fe40003f45270 */
[----:B------:R-:W-:-:S13]  /*07b0*/  ISETP.GE.U32.AND P4, PT, R25, R24, PT ;  /* 0x000000181900720c */ /* 0x000fda0003f86070 */
[----:B------:R-:W-:-:S05]  /*07c0*/  @P4 IADD3 R22, PT, PT, R22, 0x1, RZ ;  /* 0x0000000116164810 */ /* 0x000fca0007ffe0ff */
[----:B------:R-:W-:-:S05]  /*07d0*/  @!P3 IMAD.MOV R22, RZ, RZ, -R22 ;  /* 0x000000ffff16b224 */ /* 0x000fca00078e0a16 */
[----:B------:R-:W-:-:S05]  /*07e0*/  SEL R27, R9, R22, !P2 ;  /* 0x00000016091b7207 */ /* 0x000fca0005000000 */
[----:B0-----:R-:W-:-:S04]  /*07f0*/  @P0 IMAD.WIDE R22, R27, 0x4, R20 ;  /* 0x000000041b160825 */ /* 0x001fc800078e0214 */
[----:B------:R-:W-:-:S06]  /*0800*/  IMAD.MOV.U32 R20, RZ, RZ, RZ ;  /* 0x000000ffff147224 */ /* 0x000fcc00078e00ff */
[----:B------:R0:W2:Y:S01]  /*0810*/  @P0 LDG.E.CONSTANT R20, desc[UR6][R22.64] ;  /* 0x0000000616140981 */ /* 0x0000a2000c1e9900 */
[----:B------:R-:W-:Y:S02]  /*0820*/  IABS R26, R4 ;  /* 0x00000004001a7213 */ /* 0x000fe40000000000 */
[-C--:B------:R-:W-:Y:S01]  /*0830*/  ISETP.GT.U32.AND P0, PT, R24, R25.reuse, PT ;  /* 0x000000191800720c */ /* 0x080fe20003f04070 */
[----:B------:R-:W-:Y:S01]  /*0840*/  IMAD.IADD R24, R25, 0x1, -R24 ;  /* 0x0000000119187824 */ /* 0x000fe200078e0a18 */
[----:B------:R-:W1:Y:S04]  /*0850*/  I2F.RP R28, R26 ;  /* 0x0000001a001c7306 */ /* 0x000e680000209400 */
[----:B------:R-:W-:-:S04]  /*0860*/  SEL R24, R24, R25, !P0 ;  /* 0x0000001918187207 */ /* 0x000fc80004000000 */
[----:B-1----:R-:W1:Y:S02]  /*0870*/  MUFU.RCP R28, R28 ;  /* 0x0000001c001c7308 */ /* 0x002e640000001000 */
[----:B-1----:R-:W-:-:S06]  /*0880*/  VIADD R21, R28, 0xffffffe ;  /* 0x0ffffffe1c157836 */ /* 0x002fcc0000000000 */
[----:B------:R-:W1:Y:S02]  /*0890*/  F2I.FTZ.U32.TRUNC.NTZ R21, R21 ;  /* 0x0000001500157305 */ /* 0x000e64000021f000 */
[----:B-1----:R-:W-:-:S04]  /*08a0*/  IMAD.MOV R29, RZ, RZ, -R21 ;  /* 0x000000ffff1d7224 */ /* 0x002fc800078e0a15 */
[----:B0-----:R-:W-:Y:S01]  /*08b0*/  IMAD R23, R29, R26, RZ ;  /* 0x0000001a1d177224 */ /* 0x001fe200078e02ff */
[----:B--2---:R-:W-:Y:S01]  /*08c0*/  IADD3 R27, PT, PT, R27, R20, RZ ;  /* 0x000000141b1b7210 */ /* 0x004fe20007ffe0ff */
[----:B------:R-:W-:-:S04]  /*08d0*/  IMAD.MOV.U32 R20, RZ, RZ, RZ ;  /* 0x000000ffff147224 */ /* 0x000fc800078e00ff */
[----:B------:R-:W-:Y:S01]  /*08e0*/  IMAD.HI.U32 R20, R21, R23, R20 ;  /* 0x0000001715147227 */ /* 0x000fe200078e0014 */
[----:B------:R-:W-:Y:S02]  /*08f0*/  IABS R21, R27 ;  /* 0x0000001b00157213 */ /* 0x000fe40000000000 */
[----:B------:R-:W-:-:S03]  /*0900*/  LOP3.LUT R27, R27, R4, RZ, 0x3c, !PT ;  /* 0x000000041b1b7212 */ /* 0x000fc600078e3cff */
[----:B------:R-:W-:Y:S01]  /*0910*/  IMAD.HI.U32 R22, R20, R21, RZ ;  /* 0x0000001514167227 */ /* 0x000fe200078e00ff */
[----:B------:R-:W-:-:S04]  /*0920*/  ISETP.GE.AND P3, PT, R27, RZ, PT ;  /* 0x000000ff1b00720c */ /* 0x000fc80003f66270 */
[----:B------:R-:W-:-:S05]  /*0930*/  IADD3 R20, PT, PT, RZ, -R22, RZ ;  /* 0x80000016ff147210 */ /* 0x000fca0007ffe0ff */
[----:B------:R-:W-:-:S05]  /*0940*/  IMAD R21, R26, R20, R21 ;  /* 0x000000141a157224 */ /* 0x000fca00078e0215 */
[----:B------:R-:W-:-:S13]  /*0950*/  ISETP.GT.U32.AND P4, PT, R26, R21, PT ;  /* 0x000000151a00720c */ /* 0x000fda0003f84070 */
[----:B------:R-:W-:Y:S02]  /*0960*/  @!P4 IMAD.IADD R21, R21, 0x1, -R26 ;  /* 0x000000011515c824 */ /* 0x000fe400078e0a1a */
[----:B------:R-:W-:Y:S01]  /*0970*/  @!P4 VIADD R22, R22, 0x1 ;  /* 0x000000011616c836 */ /* 0x000fe20000000000 */
[----:B------:R-:W-:Y:S02]  /*0980*/  ISETP.NE.AND P4, PT, R4, RZ, PT ;  /* 0x000000ff0400720c */ /* 0x000fe40003f85270 */
[----:B------:R-:W-:Y:S02]  /*0990*/  ISETP.GE.U32.AND P0, PT, R21, R26, PT ;  /* 0x0000001a1500720c */ /* 0x000fe40003f06070 */
[----:B------:R-:W0:Y:S11]  /*09a0*/  LDC.64 R20, c[0x0][0x3a0] ;  /* 0x0000e800ff147b82 */ /* 0x000e360000000a00 */
[----:B------:R-:W-:-:S05]  /*09b0*/  @P0 VIADD R22, R22, 0x1 ;  /* 0x0000000116160836 */ /* 0x000fca0000000000 */
[----:B------:R-:W-:Y:S02]  /*09c0*/  @!P3 IADD3 R22, PT, PT, RZ, -R22, RZ ;  /* 0x80000016ff16b210 */ /* 0x000fe40007ffe0ff */
[----:B------:R-:W-:-:S05]  /*09d0*/  @!P4 LOP3.LUT R22, RZ, R4, RZ, 0x33, !PT ;  /* 0x00000004ff16c212 */ /* 0x000fca00078e33ff */
[----:B0-----:R-:W-:Y:S01]  /*09e0*/  IMAD.WIDE R20, R22, 0x4, R20 ;  /* 0x0000000416147825 */ /* 0x001fe200078e0214 */
[----:B------:R-:W-:Y:S01]  /*09f0*/  ISETP.GE.AND P0, PT, R5, RZ, PT ;  /* 0x000000ff0500720c */ /* 0x000fe20003f06270 */
[----:B------:R-:W0:Y:S04]  /*0a00*/  LDC.64 R22, c[0x0][0x3a8] ;  /* 0x0000ea00ff167b82 */ /* 0x000e280000000a00 */
[----:B------:R-:W2:Y:S08]  /*0a10*/  LDG.E.CONSTANT R20, desc[UR6][R20.64] ;  /* 0x0000000614147981 */ /* 0x000eb0000c1e9900 */
[----:B------:R-:W-:-:S05]  /*0a20*/  @!P0 IMAD.MOV R24, RZ, RZ, -R24 ;  /* 0x000000ffff188224 */ /* 0x000fca00078e0a18 */
[----:B------:R-:W-:-:S05]  /*0a30*/  SEL R9, R9, R24, !P2 ;  /* 0x0000001809097207 */ /* 0x000fca0005000000 */
[----:B--2---:R-:W-:-:S04]  /*0a40*/  IMAD R9, R20, R2, R9 ;  /* 0x0000000214097224 */ /* 0x004fc800078e0209 */
[----:B0-----:R-:W-:-:S06]  /*0a50*/  IMAD.WIDE R22, R9, 0x4, R22 ;  /* 0x0000000409167825 */ /* 0x001fcc00078e0216 */
[----:B------:R-:W2:Y:S02]  /*0a60*/  LDG.E.CONSTANT R22, desc[UR6][R22.64] ;  /* 0x0000000616167981 */ /* 0x000ea4000c1e9900 */
[----:B--2---:R-:W-:-:S07]  /*0a70*/  HFMA2 R8, R8, R22, -RZ ;  /* 0x0000001608087231 */ /* 0x004fce00001000ff */
.L_x_274:
[----:B------:R-:W-:-:S13]  /*0a80*/  ISETP.NE.AND P0, PT, R3, 0x2, PT ;  /* 0x000000020300780c */ /* 0x000fda0003f05270 */
[----:B------:R-:W0:Y:S02]  /*0a90*/  @!P0 LDC.64 R22, c[0x0][0x3c0] ;  /* 0x0000f000ff168b82 */ /* 0x000e240000000a00 */
[----:B0-----:R-:W2:Y:S01]  /*0aa0*/  @!P0 LDG.E.CONSTANT R22, desc[UR6][R22.64] ;  /* 0x0000000616168981 */ /* 0x001ea2000c1e9900 */
[----:B------:R-:W-:Y:S02]  /*0ab0*/  @!P0 HADD2.F32 R9, -RZ, R8.H0_H0 ;  /* 0x20000008ff098230 */ /* 0x000fe40000004100 */
[----:B------:R-:W-:-:S04]  /*0ac0*/  @P0 IMAD.WIDE R20, R5, 0x2, R18 ;  /* 0x0000000205140825 */ /* 0x000fc800078e0212 */
[----:B------:R-:W-:Y:S01]  /*0ad0*/  IMAD.IADD R5, R6, 0x1, R5 ;  /* 0x0000000106057824 */ /* 0x000fe200078e0205 */
        /* <DEDUP_REMOVED lines=13> */
.L_x_276:
        /* <DEDUP_REMOVED lines=13> */
.L_x_337:


//--------------------- .text._ZN17fastertransformer18generic_activationINS_14ReluActivationEffEEvPT0_PKT1_PKS2_S6_PKiS8_iPKfSC_SA_iii --------------------------
	.section	.text._ZN17fastertransformer18generic_activationINS_14ReluActivationEffEEvPT0_PKT1_PKS2_S6_PKiS8_iPKfSC_SA_iii,"ax",@progbits
	.align	128
        .global         _ZN17fastertransformer18generic_activationINS_14ReluActivationEffEEvPT0_PKT1_PKS2_S6_PKiS8_iPKfSC_SA_iii
        .type           _ZN17fastertransformer18generic_activationINS_14ReluActivationEffEEvPT0_PKT1_PKS2_S6_PKiS8_iPKfSC_SA_iii,@function
        .size           _ZN17fastertransformer18generic_activationINS_14ReluActivationEffEEvPT0_PKT1_PKS2_S6_PKiS8_iPKfSC_SA_iii,(.L_x_338 - _ZN17fastertransformer18generic_activationINS_14ReluActivationEffEEvPT0_PKT1_PKS2_S6_PKiS8_iPKfSC_SA_iii)
        .other          _ZN17fastertransformer18generic_activationINS_14ReluActivationEffEEvPT0_PKT1_PKS2_S6_PKiS8_iPKfSC_SA_iii,@"STO_CUDA_ENTRY STV_DEFAULT"
_ZN17fastertransformer18generic_activationINS_14ReluActivationEffEEvPT0_PKT1_PKS2_S6_PKiS8_iPKfSC_SA_iii:
.text._ZN17fastertransformer18generic_activationINS_14ReluActivationEffEEvPT0_PKT1_PKS2_S6_PKiS8_iPKfSC_SA_iii:
        /* <DEDUP_REMOVED lines=32> */
.L_x_284:
        /* <DEDUP_REMOVED lines=15> */
.L_x_278:
[----:B0-----:R-:W-:-:S05]  /*02f0*/  IMAD.WIDE R20, R7, 0x4, R8 ;  /* 0x0000000407147825 */ /* 0x001fca00078e0208 */
[----:B------:R1:W5:Y:S01]  /*0300*/  LDG.E.CONSTANT R5, desc[UR6][R20.64] ;  /* 0x0000000614057981 */ /* 0x000362000c1e9900 */
[----:B------:R-:W-:-:S04]  /*0310*/  UISETP.NE.U32.AND UP0, UPT, UR12, URZ, UPT ;  /* 0x000000ff0c00728c */ /* 0x000fc8000bf05070 */
[----:B------:R-:W-:-:S09]  /*0320*/  UISETP.NE.AND.EX UP0, UPT, UR13, URZ, UPT, UP0 ;  /* 0x000000ff0d00728c */ /* 0x000fd2000bf05300 */
[----:B-1----:R-:W-:Y:S05]  /*0330*/  BRA.U !UP0, `(.L_x_281) ;  /* 0x0000000108787547 */ /* 0x002fea000b800000 */
.L_x_280:
        /* <DEDUP_REMOVED lines=30> */
.L_x_281:
[----:B-----5:R-:W-:-:S05]  /*0520*/  FMNMX.FTZ R22, RZ, R22, !PT ;  /* 0x00000016ff167209 */ /* 0x020fca0007810000 */
[----:B------:R-:W-:Y:S01]  /*0530*/  FMUL.FTZ R22, R5, R22 ;  /* 0x0000001605167220 */ /* 0x000fe20000410000 */
[----:B------:R-:W-:Y:S06]  /*0540*/  BRA `(.L_x_282) ;  /* 0x0000000000047947 */ /* 0x000fec0003800000 */
.L_x_279:
[----:B-----5:R-:W-:-:S07]  /*0550*/  FMNMX.FTZ R22, RZ, R22, !PT ;  /* 0x00000016ff167209 */ /* 0x020fce0007810000 */
.L_x_282:
        /* <DEDUP_REMOVED lines=10> */
[----:B0-----:R-:W-:Y:S02]  /*0600*/  IMAD.MOV.U32 R20, RZ, RZ, RZ ;  /* 0x000000ffff147224 */ /* 0x001fe400078e00ff */
[----:B-1----:R-:W-:-:S04]  /*0610*/  IMAD.MOV R26, RZ, RZ, -R21 ;  /* 0x000000ffff1a7224 */ /* 0x002fc800078e0a15 */
[----:B------:R-:W-:Y:S01]  /*0620*/  IMAD R25, R26, R23, RZ ;  /* 0x000000171a197224 */ /* 0x000fe200078e02ff */
[----:B------:R-:W-:-:S03]  /*0630*/  IABS R26, R7 ;  /* 0x00000007001a7213 */ /* 0x000fc60000000000 */
[----:B------:R-:W-:Y:S01]  /*0640*/  IMAD.HI.U32 R25, R21, R25, R20 ;  /* 0x0000001915197227 */ /* 0x000fe200078e0014 */
[----:B------:R-:W-:-:S04]  /*0650*/  LOP3.LUT R20, R7, R2, RZ, 0x3c, !PT ;  /* 0x0000000207147212 */ /* 0x000fc800078e3cff */
[----:B------:R-:W-:Y:S01]  /*0660*/  ISETP.GE.AND P3, PT, R20, RZ, PT ;  /* 0x000000ff1400720c */ /* 0x000fe20003f66270 */
[----:B------:R-:W-:Y:S01]  /*0670*/  IMAD.HI.U32 R27, R25, R26, RZ ;  /* 0x0000001a191b7227 */ /* 0x000fe200078e00ff */
[----:B------:R-:W0:Y:S04]  /*0680*/  @P0 LDC.64 R20, c[0x0][0x3c8] ;  /* 0x0000f200ff140b82 */ /* 0x000e280000000a00 */
[----:B------:R-:W-:-:S05]  /*0690*/  IADD3 R24, PT, PT, -R27, RZ, RZ ;  /* 0x000000ff1b187210 */ /* 0x000fca0007ffe1ff */
[----:B------:R-:W-:Y:S01]  /*06a0*/  IMAD R24, R23, R24, R26 ;  /* 0x0000001817187224 */ /* 0x000fe200078e021a */
[----:B------:R-:W-:-:S04]  /*06b0*/  LOP3.LUT R26, RZ, R2, RZ, 0x33, !PT ;  /* 0x00000002ff1a7212 */ /* 0x000fc800078e33ff */
[----:B------:R-:W-:-:S13]  /*06c0*/  ISETP.GT.U32.AND P2, PT, R23, R24, PT ;  /* 0x000000181700720c */ /* 0x000fda0003f44070 */
[----:B------:R-:W-:Y:S02]  /*06d0*/  @!P2 IMAD.IADD R24, R24, 0x1, -R23 ;  /* 0x000000011818a824 */ /* 0x000fe400078e0a17 */
[----:B------:R-:W-:Y:S01]  /*06e0*/  @!P2 VIADD R27, R27, 0x1 ;  /* 0x000000011b1ba836 */ /* 0x000fe20000000000 */
[----:B------:R-:W-:Y:S02]  /*06f0*/  ISETP.NE.AND P2, PT, R2, RZ, PT ;  /* 0x000000ff0200720c */ /* 0x000fe40003f45270 */
[----:B------:R-:W-:-:S13]  /*0700*/  ISETP.GE.U32.AND P4, PT, R24, R23, PT ;  /* 0x000000171800720c */ /* 0x000fda0003f86070 */
[----:B------:R-:W-:-:S05]  /*0710*/  @P4 IADD3 R27, PT, PT, R27, 0x1, RZ ;  /* 0x000000011b1b4810 */ /* 0x000fca0007ffe0ff */
[----:B------:R-:W-:Y:S01]  /*0720*/  @!P3 IMAD.MOV R27, RZ, RZ, -R27 ;  /* 0x000000ffff1bb224 */ /* 0x000fe200078e0a1b */
[----:B------:R-:W-:Y:S01]  /*0730*/  ISETP.GT.U32.AND P3, PT, R23, R24, PT ;  /* 0x000000181700720c */ /* 0x000fe20003f64070 */
[----:B------:R-:W-:-:S03]  /*0740*/  IMAD.IADD R23, R24, 0x1, -R23 ;  /* 0x0000000118177824 */ /* 0x000fc600078e0a17 */
[----:B------:R-:W-:Y:S02]  /*0750*/  SEL R27, R26, R27, !P2 ;  /* 0x0000001b1a1b7207 */ /* 0x000fe40005000000 */
[----:B------:R-:W-:-:S03]  /*0760*/  SEL R23, R23, R24, !P3 ;  /* 0x0000001817177207 */ /* 0x000fc60005800000 */
[----:B0-----:R-:W-:-:S04]  /*0770*/  @P0 IMAD.WIDE R24, R27, 0x4, R20 ;  /* 0x000000041b180825 */ /* 0x001fc800078e0214 */
[----:B------:R-:W-:-:S06]  /*0780*/  HFMA2 R20, -RZ, RZ, 0, 0 ;  /* 0x00000000ff147431 */ /* 0x000fcc00000001ff */
[----:B------:R0:W2:Y:S01]  /*0790*/  @P0 LDG.E.CONSTANT R20, desc[UR6][R24.64] ;  /* 0x0000000618140981 */ /* 0x0000a2000c1e9900 */
[----:B------:R-:W-:Y:S02]  /*07a0*/  IABS R28, R4 ;  /* 0x00000004001c7213 */ /* 0x000fe40000000000 */
[----:B------:R-:W-:Y:S02]  /*07b0*/  ISETP.GE.AND P0, PT, R7, RZ, PT ;  /* 0x000000ff0700720c */ /* 0x000fe40003f06270 */
[----:B------:R-:W1:Y:S11]  /*07c0*/  I2F.RP R29, R28 ;  /* 0x0000001c001d7306 */ /* 0x000e760000209400 */
[----:B------:R-:W-:Y:S01]  /*07d0*/  @!P0 IMAD.MOV R23, RZ, RZ, -R23 ;  /* 0x000000ffff178224 */ /* 0x000fe200078e0a17 */
[----:B-1----:R-:W1:Y:S04]  /*07e0*/  MUFU.RCP R29, R29 ;  /* 0x0000001d001d7308 */ /* 0x002e680000001000 */
[----:B------:R-:W-:Y:S01]  /*07f0*/  SEL R23, R26, R23, !P2 ;  /* 0x000000171a177207 */ /* 0x000fe20005000000 */
[----:B-1----:R-:W-:-:S06]  /*0800*/  VIADD R21, R29, 0xffffffe ;  /* 0x0ffffffe1d157836 */ /* 0x002fcc0000000000 */
[----:B------:R-:W0:Y:S02]  /*0810*/  F2I.FTZ.U32.TRUNC.NTZ R21, R21 ;  /* 0x0000001500157305 */ /* 0x000e24000021f000 */
[----:B0-----:R-:W-:-:S05]  /*0820*/  IADD3 R25, PT, PT, RZ, -R21, RZ ;  /* 0x80000015ff197210 */ /* 0x001fca0007ffe0ff */
[----:B------:R-:W-:Y:S02]  /*0830*/  IMAD R25, R25, R28, RZ ;  /* 0x0000001c19197224 */ /* 0x000fe400078e02ff */
        /* <DEDUP_REMOVED lines=23> */
.L_x_283:
        /* <DEDUP_REMOVED lines=14> */
.L_x_277:
[----:B------:R-:W-:Y:S05]  /*0a90*/  EXIT ;  /* 0x000000000000794d */ /* 0x000fea0003800000 */
.L_x_285:
        /* <DEDUP_REMOVED lines=14> */
.L_x_338:


//--------------------- .text._ZN17fastertransformer18generic_activationINS_14GeluActivationE7__half2S2_EEvPT0_PKT1_PKS3_S7_PKiS9_iPKfSD_SB_iii --------------------------
	.section	.text._ZN17fastertransformer18generic_activationINS_14GeluActivationE7__half2S2_EEvPT0_PKT1_PKS3_S7_PKiS9_iPKfSD_SB_iii,"ax",@progbits
	.align	128
        .global         _ZN17fastertransformer18generic_activationINS_14GeluActivationE7__half2S2_EEvPT0_PKT1_PKS3_S7_PKiS9_iPKfSD_SB_iii
        .type           _ZN17fastertransformer18generic_activationINS_14GeluActivationE7__half2S2_EEvPT0_PKT1_PKS3_S7_PKiS9_iPKfSD_SB_iii,@function
        .size           _ZN17fastertransformer18generic_activationINS_14GeluActivationE7__half2S2_EEvPT0_PKT1_PKS3_S7_PKiS9_iPKfSD_SB_iii,(.L_x_339 - _ZN17fastertransformer18generic_activationINS_14GeluActivationE7__half2S2_EEvPT0_PKT1_PKS3_S7_PKiS9_iPKfSD_SB_iii)
        .other          _ZN17fastertransformer18generic_activationINS_14GeluActivationE7__half2S2_EEvPT0_PKT1_PKS3_S7_PKiS9_iPKfSD_SB_iii,@"STO_CUDA_ENTRY STV_DEFAULT"
_ZN17fastertransformer18generic_activationINS_14GeluActivationE7__half2S2_EEvPT0_PKT1_PKS3_S7_PKiS9_iPKfSD_SB_iii:
.text._ZN17fastertransformer18generic_activationINS_14GeluActivationE7__half2S2_EEvPT0_PKT1_PKS3_S7_PKiS9_iPKfSD_SB_iii:
        /* <DEDUP_REMOVED lines=27> */
[----:B------:R-:W0:Y:S01]  /*01b0*/  LDC.64 R16, c[0x0][0x3a0] ;  /* 0x0000e800ff107b82 */ /* 0x000e220000000a00 */
[----:B-1----:R-:W-:Y:S01]  /*01c0*/  MOV R7, R5 ;  /* 0x0000000500077202 */ /* 0x002fe20000000f00 */
[----:B--234-:R-:W-:-:S07]  /*01d0*/  IMAD R6, R18, UR5, RZ ;  /* 0x0000000512067c24 */ /* 0x01cfce000f8e02ff */
.L_x_292:
[----:B0-----:R-:W-:-:S05]  /*01e0*/  IMAD.WIDE R18, R7, 0x2, R8 ;  /* 0x0000000207127825 */ /* 0x001fca00078e0208 */
[----:B------:R-:W2:Y:S02]  /*01f0*/  @!P1 LDG.E.U16 R24, desc[UR6][R18.64] ;  /* 0x0000000612189981 */ /* 0x000ea4000c1e1500 */
[----:B--2---:R-:W0:Y:S08]  /*0200*/  @!P1 I2F.S8 R21, R24 ;  /* 0x0000001800159306 */ /* 0x004e300000001400 */
[----:B------:R-:W1:Y:S01]  /*0210*/  @!P1 I2F.S8 R23, R24.B1 ;  /* 0x1000001800179306 */ /* 0x000e620000001400 */
[----:B0----5:R-:W-:Y:S01]  /*0220*/  @!P1 FMUL.FTZ R22, R21, R0 ;  /* 0x0000000015169220 */ /* 0x021fe20000410000 */
[----:B------:R-:W-:-:S04]  /*0230*/  @P1 IMAD.WIDE R20, R7, 0x4, R8 ;  /* 0x0000000407141825 */ /* 0x000fc800078e0208 */
[----:B-1----:R-:W-:-:S05]  /*0240*/  @!P1 FMUL.FTZ R23, R23, R0 ;  /* 0x0000000017179220 */ /* 0x002fca0000410000 */
        /* <DEDUP_REMOVED lines=9> */
.L_x_286:
[----:B------:R-:W-:-:S05]  /*02e0*/  IMAD.WIDE R20, R7, 0x4, R10 ;  /* 0x0000000407147825 */ /* 0x000fca00078e020a */
[----:B------:R0:W5:Y:S01]  /*02f0*/  LDG.E.CONSTANT R5, desc[UR6][R20.64] ;  /* 0x0000000614057981 */ /* 0x000162000c1e9900 */
[----:B------:R-:W-:-:S04]  /*0300*/  UISETP.NE.U32.AND UP0, UPT, UR10, URZ, UPT ;  /* 0x000000ff0a00728c */ /* 0x000fc8000bf05070 */
[----:B------:R-:W-:-:S09]  /*0310*/  UISETP.NE.AND.EX UP0, UPT, UR11, URZ, UPT, UP0 ;  /* 0x000000ff0b00728c */ /* 0x000fd2000bf05300 */
[----:B0-----:R-:W-:Y:S05]  /*0320*/  BRA.U !UP0, `(.L_x_289) ;  /* 0x0000000108787547 */ /* 0x001fea000b800000 */
.L_x_288:
[----:B------:R-:W-:Y:S02]  /*0330*/  IABS R23, R2 ;  /* 0x0000000200177213 */ /* 0x000fe40000000000 */
[----:B------:R-:W-:Y:S02]  /*0340*/  ISETP.GE.AND P3, PT, R7, RZ, PT ;  /* 0x000000ff0700720c */ /* 0x000fe40003f66270 */
[----:B------:R-:W0:Y:S08]  /*0350*/  I2F.RP R24, R23 ;  /* 0x0000001700187306 */ /* 0x000e300000209400 */
[----:B0-----:R-:W0:Y:S02]  /*0360*/  MUFU.RCP R24, R24 ;  /* 0x0000001800187308 */ /* 0x001e240000001000 */
[----:B0-----:R-:W-:-:S06]  /*0370*/  IADD3 R20, PT, PT, R24, 0xffffffe, RZ ;  /* 0x0ffffffe18147810 */ /* 0x001fcc0007ffe0ff */
[----:B------:R0:W1:Y:S02]  /*0380*/  F2I.FTZ.U32.TRUNC.NTZ R21, R20 ;  /* 0x0000001400157305 */ /* 0x000064000021f000 */
[----:B0-----:R-:W-:Y:S01]  /*0390*/  HFMA2 R20, -RZ, RZ, 0, 0 ;  /* 0x00000000ff147431 */ /* 0x001fe200000001ff */
        /* <DEDUP_REMOVED lines=11> */
[----:B------:R-:W-:-:S04]  /*0450*/  @!P2 IADD3 R24, PT, PT, R24, -R23, RZ ;  /* 0x800000171818a210 */ /* 0x000fc80007ffe0ff */
[----:B------:R-:W-:Y:S02]  /*0460*/  @!P3 IADD3 R24, PT, PT, -R24, RZ, RZ ;  /* 0x000000ff1818b210 */ /* 0x000fe40007ffe1ff */
        /* <DEDUP_REMOVED lines=10> */
.L_x_289:
[C---:B-----5:R-:W-:Y:S02]  /*0510*/  HMUL2 R20, R22.reuse, R22 ;  /* 0x0000001616147232 */ /* 0x060fe40000000000 */
        /* <DEDUP_REMOVED lines=17> */
[----:B------:R-:W-:Y:S01]  /*0630*/  HFMA2 R22, R22, R5, -RZ ;  /* 0x0000000516167231 */ /* 0x000fe200001000ff */
[----:B------:R-:W-:Y:S06]  /*0640*/  BRA `(.L_x_290) ;  /* 0x0000000000487947 */ /* 0x000fec0003800000 */
.L_x_287:
        /* <DEDUP_REMOVED lines=17> */
[----:B------:R-:W-:-:S07]  /*0760*/  HMUL2 R22, R22, R20 ;  /* 0x0000001416167232 */ /* 0x000fce0000000000 */
.L_x_290:
        /* <DEDUP_REMOVED lines=9> */
[----:B------:R0:W1:Y:S02]  /*0800*/  F2I.FTZ.U32.TRUNC.NTZ R21, R20 ;  /* 0x0000001400157305 */ /* 0x000064000021f000 */
[----:B0-----:R-:W-:Y:S02]  /*0810*/  MOV R20, RZ ;  /* 0x000000ff00147202 */ /* 0x001fe40000000f00 */
[----:B-1----:R-:W-:-:S05]  /*0820*/  IADD3 R26, PT, PT, RZ, -R21, RZ ;  /* 0x80000015ff1a7210 */ /* 0x002fca0007ffe0ff */
        /* <DEDUP_REMOVED lines=11> */
[-C--:B------:R-:W-:Y:S01]  /*08e0*/  @!P2 IADD3 R24, PT, PT, R24, -R23.reuse, RZ ;  /* 0x800000171818a210 */ /* 0x080fe20007ffe0ff */
[----:B------:R-:W-:Y:S01]  /*08f0*/  @!P2 VIADD R27, R27, 0x1 ;  /* 0x000000011b1ba836 */ /* 0x000fe20000000000 */
[----:B------:R-:W-:Y:S02]  /*0900*/  ISETP.NE.AND P2, PT, R2, RZ, PT ;  /* 0x000000ff0200720c */ /* 0x000fe40003f45270 */
[----:B------:R-:W-:-:S13]  /*0910*/  ISETP.GE.U32.AND P4, PT, R24, R23, PT ;  /* 0x000000171800720c */ /* 0x000fda0003f86070 */
[----:B------:R-:W-:-:S04]  /*0920*/  @P4 IADD3 R27, PT, PT, R27, 0x1, RZ ;  /* 0x000000011b1b4810 */ /* 0x000fc80007ffe0ff */
[----:B------:R-:W-:Y:S02]  /*0930*/  @!P3 IADD3 R27, PT, PT, -R27, RZ, RZ ;  /* 0x000000ff1b1bb210 */ /* 0x000fe40007ffe1ff */
[-C--:B------:R-:W-:Y:S02]  /*0940*/  ISETP.GT.U32.AND P3, PT, R23, R24.reuse, PT ;  /* 0x000000181700720c */ /* 0x080fe40003f64070 */
[----:B------:R-:W-:Y:S02]  /*0950*/  IADD3 R23, PT, PT, R24, -R23, RZ ;  /* 0x8000001718177210 */ /* 0x000fe40007ffe0ff */
        /* <DEDUP_REMOVED lines=8> */
[----:B------:R-:W-:Y:S01]  /*09e0*/  @!P0 IADD3 R23, PT, PT, -R23, RZ, RZ ;  /* 0x000000ff17178210 */ /* 0x000fe20007ffe1ff */
[----:B-1----:R-:W1:Y:S03]  /*09f0*/  MUFU.RCP R29, R29 ;  /* 0x0000001d001d7308 */ /* 0x002e660000001000 */
        /* <DEDUP_REMOVED lines=18> */
[----:B------:R-:W-:-:S11]  /*0b20*/  ISETP.NE.AND P2, PT, R4, RZ, PT ;  /* 0x000000ff0400720c */ /* 0x000fd60003f45270 */
[----:B------:R-:W-:-:S04]  /*0b30*/  @P0 IADD3 R20, PT, PT, R20, 0x1, RZ ;  /* 0x0000000114140810 */ /* 0x000fc80007ffe0ff */
[----:B------:R-:W-:Y:S02]  /*0b40*/  @!P3 IADD3 R20, PT, PT, -R20, RZ, RZ ;  /* 0x000000ff1414b210 */ /* 0x000fe40007ffe1ff */
[----:B------:R-:W-:-:S05]  /*0b50*/  @!P2 LOP3.LUT R20, RZ, R4, RZ, 0x33, !PT ;  /* 0x00000004ff14a212 */ /* 0x000fca00078e33ff */
[----:B------:R-:W-:Y:S02]  /*0b60*/  IMAD.WIDE R24, R20, 0x4, R16 ;  /* 0x0000000414187825 */ /* 0x000fe400078e0210 */
[----:B------:R-:W0:Y:S04]  /*0b70*/  LDC.64 R20, c[0x0][0x3a8] ;  /* 0x0000ea00ff147b82 */ /* 0x000e280000000a00 */
[----:B------:R-:W2:Y:S02]  /*0b80*/  LDG.E.CONSTANT R24, desc[UR6][R24.64] ;  /* 0x0000000618187981 */ /* 0x000ea4000c1e9900 */
[----:B--2---:R-:W-:-:S04]  /*0b90*/  IMAD R23, R24, R2, R23 ;  /* 0x0000000218177224 */ /* 0x004fc800078e0217 */
[----:B0-----:R-:W-:-:S06]  /*0ba0*/  IMAD.WIDE R20, R23, 0x4, R20 ;  /* 0x0000000417147825 */ /* 0x001fcc00078e0214 */
[----:B------:R-:W2:Y:S02]  /*0bb0*/  LDG.E.CONSTANT R21, desc[UR6][R20.64] ;  /* 0x0000000614157981 */ /* 0x000ea4000c1e9900 */
[----:B--2---:R-:W-:-:S07]  /*0bc0*/  HMUL2 R22, R22, R21 ;  /* 0x0000001516167232 */ /* 0x004fce0000000000 */
.L_x_291:
        /* <DEDUP_REMOVED lines=19> */
.L_x_293:
        /* <DEDUP_REMOVED lines=16> */
.L_x_339:


//--------------------- .text._ZN17fastertransformer18generic_activationINS_14GeluActivationEffEEvPT0_PKT1_PKS2_S6_PKiS8_iPKfSC_SA_iii --------------------------
	.section	.text._ZN17fastertransformer18generic_activationINS_14GeluActivationEffEEvPT0_PKT1_PKS2_S6_PKiS8_iPKfSC_SA_iii,"ax",@progbits
	.align	128
        .global         _ZN17fastertransformer18generic_activationINS_14GeluActivationEffEEvPT0_PKT1_PKS2_S6_PKiS8_iPKfSC_SA_iii
        .type           _ZN17fastertransformer18generic_activationINS_14GeluActivationEffEEvPT0_PKT1_PKS2_S6_PKiS8_iPKfSC_SA_iii,@function
        .size           _ZN17fastertransformer18generic_activationINS_14GeluActivationEffEEvPT0_PKT1_PKS2_S6_PKiS8_iPKfSC_SA_iii,(.L_x_340 - _ZN17fastertransformer18generic_activationINS_14GeluActivationEffEEvPT0_PKT1_PKS2_S6_PKiS8_iPKfSC_SA_iii)
        .other          _ZN17fastertransformer18generic_activationINS_14GeluActivationEffEEvPT0_PKT1_PKS2_S6_PKiS8_iPKfSC_SA_iii,@"STO_CUDA_ENTRY STV_DEFAULT"
_ZN17fastertransformer18generic_activationINS_14GeluActivationEffEEvPT0_PKT1_PKS2_S6_PKiS8_iPKfSC_SA_iii:
.text._ZN17fastertransformer18generic_activationINS_14GeluActivationEffEEvPT0_PKT1_PKS2_S6_PKiS8_iPKfSC_SA_iii:
        /* <DEDUP_REMOVED lines=30> */
[----:B-1----:R-:W-:Y:S01]  /*01e0*/  MOV R7, R5 ;  /* 0x0000000500077202 */ /* 0x002fe20000000f00 */
[----:B--234-:R-:W-:-:S07]  /*01f0*/  IMAD R6, R18, UR5, RZ ;  /* 0x0000000512067c24 */ /* 0x01cfce000f8e02ff */
.L_x_301:
        /* <DEDUP_REMOVED lines=15> */
.L_x_295:
[----:B0-----:R-:W-:-:S05]  /*02f0*/  IMAD.WIDE R20, R7, 0x4, R8 ;  /* 0x0000000407147825 */ /* 0x001fca00078e0208 */
[----:B------:R1:W5:Y:S01]  /*0300*/  LDG.E.CONSTANT R5, desc[UR6][R20.64] ;  /* 0x0000000614057981 */ /* 0x000362000c1e9900 */
[----:B------:R-:W-:-:S04]  /*0310*/  UISETP.NE.U32.AND UP0, UPT, UR12, URZ, UPT ;  /* 0x000000ff0c00728c */ /* 0x000fc8000bf05070 */
[----:B------:R-:W-:-:S09]  /*0320*/  UISETP.NE.AND.EX UP0, UPT, UR13, URZ, UPT, UP0 ;  /* 0x000000ff0d00728c */ /* 0x000fd2000bf05300 */
[----:B-1----:R-:W-:Y:S05]  /*0330*/  BRA.U !UP0, `(.L_x_298) ;  /* 0x0000000108787547 */ /* 0x002fea000b800000 */
.L_x_297:
        /* <DEDUP_REMOVED lines=30> */
.L_x_298:
[----:B-----5:R-:W-:-:S04]  /*0520*/  FMUL.FTZ R21, R22, 0.044714998453855514526 ;  /* 0x3d37271316157820 */ /* 0x020fc80000410000 */
[----:B------:R-:W-:-:S04]  /*0530*/  FMUL.FTZ R21, R21, R22 ;  /* 0x0000001615157220 */ /* 0x000fc80000410000 */
[----:B------:R-:W-:-:S04]  /*0540*/  FFMA.FTZ R21, R21, R22, R22 ;  /* 0x0000001615157223 */ /* 0x000fc80000010016 */
[----:B------:R-:W-:-:S06]  /*0550*/  FMUL.FTZ R21, R21, 0.79788458347320556641 ;  /* 0x3f4c422a15157820 */ /* 0x000fcc0000410000 */
[----:B------:R-:W0:Y:S02]  /*0560*/  MUFU.TANH R21, R21 ;  /* 0x0000001500157308 */ /* 0x000e240000002400 */
[----:B0-----:R-:W-:-:S04]  /*0570*/  FADD.FTZ R20, R21, 1 ;  /* 0x3f80000015147421 */ /* 0x001fc80000010000 */
[----:B------:R-:W-:-:S04]  /*0580*/  FMUL.FTZ R23, R20, 0.5 ;  /* 0x3f00000014177820 */ /* 0x000fc80000410000 */
[----:B------:R-:W-:-:S04]  /*0590*/  FMUL.FTZ R22, R23, R22 ;  /* 0x0000001617167220 */ /* 0x000fc80000410000 */
[----:B------:R-:W-:Y:S01]  /*05a0*/  FMUL.FTZ R22, R5, R22 ;  /* 0x0000001605167220 */ /* 0x000fe20000410000 */
[----:B------:R-:W-:Y:S06]  /*05b0*/  BRA `(.L_x_299) ;  /* 0x0000000000207947 */ /* 0x000fec0003800000 */
.L_x_296:
[----:B-----5:R-:W-:-:S04]  /*05c0*/  FMUL.FTZ R21, R22, 0.044714998453855514526 ;  /* 0x3d37271316157820 */ /* 0x020fc80000410000 */
[----:B------:R-:W-:-:S04]  /*05d0*/  FMUL.FTZ R21, R21, R22 ;  /* 0x0000001615157220 */ /* 0x000fc80000410000 */
[----:B------:R-:W-:-:S04]  /*05e0*/  FFMA.FTZ R21, R21, R22, R22 ;  /* 0x0000001615157223 */ /* 0x000fc80000010016 */
[----:B------:R-:W-:-:S06]  /*05f0*/  FMUL.FTZ R21, R21, 0.79788458347320556641 ;  /* 0x3f4c422a15157820 */ /* 0x000fcc0000410000 */
[----:B------:R-:W1:Y:S02]  /*0600*/  MUFU.TANH R21, R21 ;  /* 0x0000001500157308 */ /* 0x000e640000002400 */
[----:B-1----:R-:W-:-:S04]  /*0610*/  FADD.FTZ R20, R21, 1 ;  /* 0x3f80000015147421 */ /* 0x002fc80000010000 */
[----:B------:R-:W-:-:S04]  /*0620*/  FMUL.FTZ R23, R20, 0.5 ;  /* 0x3f00000014177820 */ /* 0x000fc80000410000 */
[----:B------:R-:W-:-:S07]  /*0630*/  FMUL.FTZ R22, R23, R22 ;  /* 0x0000001617167220 */ /* 0x000fce0000410000 */
.L_x_299:
        /* <DEDUP_REMOVED lines=44> */
[----:B0-----:R-:W-:-:S04]  /*0900*/  IMAD.MOV R25, RZ, RZ, -R21 ;  /* 0x000000ffff197224 */ /* 0x001fc800078e0a15 */
[----:B------:R-:W-:Y:S01]  /*0910*/  IMAD R25, R25, R28, RZ ;  /* 0x0000001c19197224 */ /* 0x000fe200078e02ff */
[----:B--2---:R-:W-:Y:S02]  /*0920*/  IADD3 R27, PT, PT, R27, R20, RZ ;  /* 0x000000141b1b7210 */ /* 0x004fe40007ffe0ff */
        /* <DEDUP_REMOVED lines=9> */
[-C--:B------:R-:W-:Y:S02]  /*09c0*/  @!P2 IADD3 R21, PT, PT, R21, -R28.reuse, RZ ;  /* 0x8000001c1515a210 */ /* 0x080fe40007ffe0ff */
[----:B------:R-:W-:Y:S02]  /*09d0*/  @!P2 IADD3 R20, PT, PT, R20, 0x1, RZ ;  /* 0x000000011414a810 */ /* 0x000fe40007ffe0ff */
[----:B------:R-:W-:Y:S02]  /*09e0*/  ISETP.GE.U32.AND P0, PT, R21, R28, PT ;  /* 0x0000001c1500720c */ /* 0x000fe40003f06070 */
[----:B------:R-:W-:-:S11]  /*09f0*/  ISETP.NE.AND P2, PT, R4, RZ, PT ;  /* 0x000000ff0400720c */ /* 0x000fd60003f45270 */
[----:B------:R-:W-:-:S05]  /*0a00*/  @P0 VIADD R20, R20, 0x1 ;  /* 0x0000000114140836 */ /* 0x000fca0000000000 */
[----:B------:R-:W-:Y:S02]  /*0a10*/  @!P3 IADD3 R20, PT, PT, -R20, RZ, RZ ;  /* 0x000000ff1414b210 */ /* 0x000fe40007ffe1ff */
[----:B------:R-:W-:-:S05]  /*0a20*/  @!P2 LOP3.LUT R20, RZ, R4, RZ, 0x33, !PT ;  /* 0x00000004ff14a212 */ /* 0x000fca00078e33ff */
[----:B------:R-:W-:-:S05]  /*0a30*/  IMAD.WIDE R24, R20, 0x4, R14 ;  /* 0x0000000414187825 */ /* 0x000fca00078e020e */
[----:B------:R-:W2:Y:S02]  /*0a40*/  LDG.E.CONSTANT R21, desc[UR6][R24.64] ;  /* 0x0000000618157981 */ /* 0x000ea4000c1e9900 */
[----:B--2---:R-:W-:-:S04]  /*0a50*/  IMAD R21, R21, R2, R23 ;  /* 0x0000000215157224 */ /* 0x004fc800078e0217 */
[----:B------:R-:W-:-:S06]  /*0a60*/  IMAD.WIDE R20, R21, 0x4, R16 ;  /* 0x0000000415147825 */ /* 0x000fcc00078e0210 */
[----:B------:R-:W2:Y:S02]  /*0a70*/  LDG.E.CONSTANT R21, desc[UR6][R20.64] ;  /* 0x0000000614157981 */ /* 0x000ea4000c1e9900 */
[----:B--2---:R-:W-:-:S07]  /*0a80*/  FMUL.FTZ R22, R22, R21 ;  /* 0x0000001516167220 */ /* 0x004fce0000410000 */
.L_x_300:
        /* <DEDUP_REMOVED lines=14> */
.L_x_294:
[----:B------:R-:W-:Y:S05]  /*0b70*/  EXIT ;  /* 0x000000000000794d */ /* 0x000fea0003800000 */
.L_x_302:
        /* <DEDUP_REMOVED lines=16> */
.L_x_340:


//--------------------- .text._ZN17fastertransformer14sigmoid_kernelI7__half2EEvPT_if --------------------------
	.section	.text._ZN17fastertransformer14sigmoid_kernelI7__half2EEvPT_if,"ax",@progbits
	.align	128
        .global         _ZN17fastertransformer14sigmoid_kernelI7__half2EEvPT_if
        .type           _ZN17fastertransformer14sigmoid_kernelI7__half2EEvPT_if,@function
        .size           _ZN17fastertransformer14sigmoid_kernelI7__half2EEvPT_if,(.L_x_341 - _ZN17fastertransformer14sigmoid_kernelI7__half2EEvPT_if)
        .other          _ZN17fastertransformer14sigmoid_kernelI7__half2EEvPT_if,@"STO_CUDA_ENTRY STV_DEFAULT"
_ZN17fastertransformer14sigmoid_kernelI7__half2EEvPT_if:
.text._ZN17fastertransformer14sigmoid_kernelI7__half2EEvPT_if:
[----:B------:R-:W-:Y:S01]  /*0000*/  LDC R1, c[0x0][0x37c] ;  /* 0x0000df00ff017b82 */ /* 0x000fe20000000800 */
[----:B------:R-:W0:Y:S07]  /*0010*/  S2R R0, SR_TID.X ;  /* 0x0000000000007919 */ /* 0x000e2e0000002100 */
[----:B------:R-:W-:Y:S01]  /*0020*/  S2UR UR4, SR_CTAID.Y ;  /* 0x00000000000479c3 */ /* 0x000fe20000002600 */
[----:B------:R-:W1:Y:S01]  /*0030*/  LDCU UR5, c[0x0][0x370] ;  /* 0x00006e00ff0577ac */ /* 0x000e620008000800 */
[----:B------:R-:W2:Y:S06]  /*0040*/  LDCU UR7, c[0x0][0x388] ;  /* 0x00007100ff0777ac */ /* 0x000eac0008000800 */
[----:B------:R-:W1:Y:S08]  /*0050*/  S2UR UR6, SR_CTAID.X ;  /* 0x00000000000679c3 */ /* 0x000e700000002500 */
[----:B------:R-:W0:Y:S01]  /*0060*/  LDC R5, c[0x0][0x360] ;  /* 0x0000d800ff057b82 */ /* 0x000e220000000800 */
[----:B-1----:R-:W-:-:S02]  /*0070*/  UIMAD UR4, UR4, UR5, UR6 ;  /* 0x00000005040472a4 */ /* 0x002fc4000f8e0206 */
[----:B--2---:R-:W-:-:S04]  /*0080*/  ULEA.HI UR5, UR7, UR7, URZ, 0x1 ;  /* 0x0000000707057291 */ /* 0x004fc8000f8f08ff */
[----:B------:R-:W-:Y:S01]  /*0090*/  USHF.R.S32.HI UR5, URZ, 0x1, UR5 ;  /* 0x00000001ff057899 */ /* 0x000fe20008011405 */
[----:B0-----:R-:W-:-:S05]  /*00a0*/  IMAD R5, R5, UR4, R0 ;  /* 0x0000000405057c24 */ /* 0x001fca000f8e0200 */
[----:B------:R-:W-:-:S13]  /*00b0*/  ISETP.GE.AND P0, PT, R5, UR5, PT ;  /* 0x0000000505007c0c */ /* 0x000fda000bf06270 */
[----:B------:R-:W-:Y:S05]  /*00c0*/  @P0 EXIT ;  /* 0x000000000000094d */ /* 0x000fea0003800000 */
[----:B------:R-:W0:Y:S01]  /*00d0*/  LDC.64 R2, c[0x0][0x380] ;  /* 0x0000e000ff027b82 */ /* 0x000e220000000a00 */
[----:B------:R-:W1:Y:S01]  /*00e0*/  LDCU.64 UR4, c[0x0][0x358] ;  /* 0x00006b00ff0477ac */ /* 0x000e620008000a00 */
[----:B------:R-:W2:Y:S01]  /*00f0*/  LDCU UR6, c[0x0][0x38c] ;  /* 0x00007180ff0677ac */ /* 0x000ea20008000800 */
[----:B0-----:R-:W-:-:S05]  /*0100*/  IMAD.WIDE R2, R5, 0x4, R2 ;  /* 0x0000000405027825 */ /* 0x001fca00078e0202 */
[----:B-1----:R-:W3:Y:S02]  /*0110*/  LDG.E R0, desc[UR4][R2.64] ;  /* 0x0000000402007981 */ /* 0x002ee4000c1e1900 */
[--C-:B---3--:R-:W-:Y:S02]  /*0120*/  HADD2.F32 R4, -RZ, R0.reuse.H0_H0 ;  /* 0x20000000ff047230 */ /* 0x108fe40000004100 */
[----:B------:R-:W-:-:S03]  /*0130*/  HADD2.F32 R0, -RZ, R0.H1_H1 ;  /* 0x30000000ff007230 */ /* 0x000fc60000004100 */
[----:B------:R-:W-:Y:S02]  /*0140*/  FMUL.FTZ R4, R4, -1.4426950216293334961 ;  /* 0xbfb8aa3b04047820 */ /* 0x000fe40000410000 */
[----:B------:R-:W-:-:S04]  /*0150*/  FMUL.FTZ R6, R0, -1.4426950216293334961 ;  /* 0xbfb8aa3b00067820 */ /* 0x000fc80000410000 */
[----:B------:R-:W0:Y:S08]  /*0160*/  MUFU.EX2 R4, R4 ;  /* 0x0000000400047308 */ /* 0x000e300000000800 */
[----:B------:R-:W1:Y:S01]  /*0170*/  MUFU.EX2 R6, R6 ;  /* 0x0000000600067308 */ /* 0x000e620000000800 */
[----:B0-----:R-:W-:-:S07]  /*0180*/  FADD.FTZ R0, R4, 1 ;  /* 0x3f80000004007421 */ /* 0x001fce0000010000 */
[----:B------:R-:W2:Y:S01]  /*0190*/  MUFU.RCP R0, R0 ;  /* 0x0000000000007308 */ /* 0x000ea20000001000 */
[----:B-1----:R-:W-:-:S07]  /*01a0*/  FADD.FTZ R7, R6, 1 ;  /* 0x3f80000006077421 */ /* 0x002fce0000010000 */
[----:B------:R-:W0:Y:S01]  /*01b0*/  MUFU.RCP R7, R7 ;  /* 0x0000000700077308 */ /* 0x000e220000001000 */
[----:B--2---:R-:W-:Y:S01]  /*01c0*/  FMUL.FTZ R5, R0, UR6 ;  /* 0x0000000600057c20 */ /* 0x004fe20008410000 */
[----:B0-----:R-:W-:-:S05]  /*01d0*/  FMUL.FTZ R8, R7, UR6 ;  /* 0x0000000607087c20 */ /* 0x001fca0008410000 */
[----:B------:R-:W-:-:S05]  /*01e0*/  F2FP.F16.F32.PACK_AB R5, R8, R5 ;  /* 0x000000050805723e */ /* 0x000fca00000000ff */
[----:B------:R-:W-:Y:S01]  /*01f0*/  STG.E desc[UR4][R2.64], R5 ;  /* 0x0000000502007986 */ /* 0x000fe2000c101904 */
[----:B------:R-:W-:Y:S05]  /*0200*/  EXIT ;  /* 0x000000000000794d */ /* 0x000fea0003800000 */
.L_x_303:
        /* <DEDUP_REMOVED lines=15> */
.L_x_341:


//--------------------- .text._ZN17fastertransformer13add_bias_tanhI6__halfEEvPT_PKS2_ii --------------------------
	.section	.text._ZN17fastertransformer13add_bias_tanhI6__halfEEvPT_PKS2_ii,"ax",@progbits
	.align	128
        .global         _ZN17fastertransformer13add_bias_tanhI6__halfEEvPT_PKS2_ii
        .type           _ZN17fastertransformer13add_bias_tanhI6__halfEEvPT_PKS2_ii,@function
        .size           _ZN17fastertransformer13add_bias_tanhI6__halfEEvPT_PKS2_ii,(.L_x_342 - _ZN17fastertransformer13add_bias_tanhI6__halfEEvPT_PKS2_ii)
        .other          _ZN17fastertransformer13add_bias_tanhI6__halfEEvPT_PKS2_ii,@"STO_CUDA_ENTRY STV_DEFAULT"
_ZN17fastertransformer13add_bias_tanhI6__halfEEvPT_PKS2_ii:
.text._ZN17fastertransformer13add_bias_tanhI6__halfEEvPT_PKS2_ii:
[----:B------:R-:W-:Y:S01]  /*0000*/  LDC R1, c[0x0][0x37c] ;  /* 0x0000df00ff017b82 */ /* 0x000fe20000000800 */
[----:B------:R-:W0:Y:S07]  /*0010*/  S2R R3, SR_TID.X ;  /* 0x0000000000037919 */ /* 0x000e2e0000002100 */
[----:B------:R-:W0:Y:S08]  /*0020*/  S2UR UR4, SR_CTAID.X ;  /* 0x00000000000479c3 */ /* 0x000e300000002500 */
[----:B------:R-:W0:Y:S08]  /*0030*/  LDC R2, c[0x0][0x360] ;  /* 0x0000d800ff027b82 */ /* 0x000e300000000800 */
[----:B------:R-:W1:Y:S01]  /*0040*/  LDC.64 R4, c[0x0][0x390] ;  /* 0x0000e400ff047b82 */ /* 0x000e620000000a00 */
[----:B0-----:R-:W-:-:S02]  /*0050*/  IMAD R3, R2, UR4, R3 ;  /* 0x0000000402037c24 */ /* 0x001fc4000f8e0203 */
[----:B-1----:R-:W-:-:S05]  /*0060*/  IMAD R0, R5, R4, RZ ;  /* 0x0000000405007224 */ /* 0x002fca00078e02ff */
[----:B------:R-:W-:-:S13]  /*0070*/  ISETP.GE.AND P0, PT, R3, R0, PT ;  /* 0x000000000300720c */ /* 0x000fda0003f06270 */
[----:B------:R-:W-:Y:S05]  /*0080*/  @P0 EXIT ;  /* 0x000000000000094d */ /* 0x000fea0003800000 */
[----:B------:R-:W0:Y:S01]  /*0090*/  LDCU.64 UR8, c[0x0][0x388] ;  /* 0x00007100ff0877ac */ /* 0x000e220008000a00 */
[----:B------:R-:W1:Y:S01]  /*00a0*/  LDC.64 R6, c[0x0][0x380] ;  /* 0x0000e000ff067b82 */ /* 0x000e620000000a00 */
[----:B------:R-:W2:Y:S01]  /*00b0*/  LDCU UR4, c[0x0][0x370] ;  /* 0x00006e00ff0477ac */ /* 0x000ea20008000800 */
[----:B------:R-:W3:Y:S01]  /*00c0*/  LDCU.64 UR6, c[0x0][0x358] ;  /* 0x00006b00ff0677ac */ /* 0x000ee20008000a00 */
[----:B0-----:R-:W-:-:S04]  /*00d0*/  UISETP.NE.U32.AND UP0, UPT, UR8, URZ, UPT ;  /* 0x000000ff0800728c */ /* 0x001fc8000bf05070 */
[----:B------:R-:W-:Y:S01]  /*00e0*/  UISETP.NE.AND.EX UP0, UPT, UR9, URZ, UPT, UP0 ;  /* 0x000000ff0900728c */ /* 0x000fe2000bf05300 */
[----:B--2---:R-:W-:-:S08]  /*00f0*/  IMAD R2, R2, UR4, RZ ;  /* 0x0000000402027c24 */ /* 0x004fd0000f8e02ff */
[----:B---3--:R-:W-:Y:S05]  /*0100*/  BRA.U !UP0, `(.L_x_304) ;  /* 0x0000000108a47547 */ /* 0x008fea000b800000 */
[----:B------:R-:W-:Y:S01]  /*0110*/  IABS R10, R5 ;  /* 0x00000005000a7213 */ /* 0x000fe20000000000 */
[----:B------:R-:W0:Y:S01]  /*0120*/  LDC R11, c[0x0][0x394] ;  /* 0x0000e500ff0b7b82 */ /* 0x000e220000000800 */
[----:B------:R-:W-:Y:S01]  /*0130*/  IMAD.MOV.U32 R12, RZ, RZ, RZ ;  /* 0x000000ffff0c7224 */ /* 0x000fe200078e00ff */
[----:B------:R-:W-:Y:S01]  /*0140*/  ISETP.NE.AND P0, PT, R5, RZ, PT ;  /* 0x000000ff0500720c */ /* 0x000fe20003f05270 */
[----:B------:R-:W2:Y:S05]  /*0150*/  I2F.RP R4, R10 ;  /* 0x0000000a00047306 */ /* 0x000eaa0000209400 */
[----:B------:R-:W3:Y:S08]  /*0160*/  LDC.64 R8, c[0x0][0x380] ;  /* 0x0000e000ff087b82 */ /* 0x000ef00000000a00 */
[----:B-1----:R-:W1:Y:S01]  /*0170*/  LDC.64 R6, c[0x0][0x388] ;  /* 0x0000e200ff067b82 */ /* 0x002e620000000a00 */
[----:B--2---:R-:W2:Y:S02]  /*0180*/  MUFU.RCP R4, R4 ;  /* 0x0000000400047308 */ /* 0x004ea40000001000 */
[----:B--2---:R-:W-:-:S06]  /*0190*/  IADD3 R14, PT, PT, R4, 0xffffffe, RZ ;  /* 0x0ffffffe040e7810 */ /* 0x004fcc0007ffe0ff */
[----:B------:R-:W2:Y:S02]  /*01a0*/  F2I.FTZ.U32.TRUNC.NTZ R13, R14 ;  /* 0x0000000e000d7305 */ /* 0x000ea4000021f000 */
[----:B--2---:R-:W-:-:S05]  /*01b0*/  IADD3 R15, PT, PT, RZ, -R13, RZ ;  /* 0x8000000dff0f7210 */ /* 0x004fca0007ffe0ff */
[----:B------:R-:W-:-:S04]  /*01c0*/  IMAD R15, R15, R10, RZ ;  /* 0x0000000a0f0f7224 */ /* 0x000fc800078e02ff */
[----:B------:R-:W-:Y:S01]  /*01d0*/  IMAD.HI.U32 R12, R13, R15, R12 ;  /* 0x0000000f0d0c7227 */ /* 0x000fe200078e000c */
[----:B01-3--:R-:W-:-:S07]  /*01e0*/  LOP3.LUT R13, RZ, R5, RZ, 0x33, !PT ;  /* 0x00000005ff0d7212 */ /* 0x00bfce00078e33ff */
.L_x_305:
[----:B0-----:R-:W-:Y:S02]  /*01f0*/  IABS R5, R3 ;  /* 0x0000000300057213 */ /* 0x001fe40000000000 */
[----:B------:R-:W-:Y:S02]  /*0200*/  IABS R14, R11 ;  /* 0x0000000b000e7213 */ /* 0x000fe40000000000 */
[----:B------:R-:W-:Y:S01]  /*0210*/  ISETP.GE.AND P2, PT, R3, RZ, PT ;  /* 0x000000ff0300720c */ /* 0x000fe20003f46270 */
[----:B------:R-:W-:-:S05]  /*0220*/  IMAD.HI.U32 R4, R12, R5, RZ ;  /* 0x000000050c047227 */ /* 0x000fca00078e00ff */
[----:B------:R-:W-:-:S05]  /*0230*/  IADD3 R4, PT, PT, -R4, RZ, RZ ;  /* 0x000000ff04047210 */ /* 0x000fca0007ffe1ff */
[----:B------:R-:W-:-:S05]  /*0240*/  IMAD R5, R14, R4, R5 ;  /* 0x000000040e057224 */ /* 0x000fca00078e0205 */
[----:B------:R-:W-:-:S13]  /*0250*/  ISETP.GT.U32.AND P1, PT, R10, R5, PT ;  /* 0x000000050a00720c */ /* 0x000fda0003f24070 */
[----:B------:R-:W-:-:S05]  /*0260*/  @!P1 IMAD.IADD R5, R5, 0x1, -R14 ;  /* 0x0000000105059824 */ /* 0x000fca00078e0a0e */
[----:B------:R-:W-:-:S13]  /*0270*/  ISETP.GT.U32.AND P1, PT, R10, R5, PT ;  /* 0x000000050a00720c */ /* 0x000fda0003f24070 */
[----:B------:R-:W-:-:S05]  /*0280*/  @!P1 IADD3 R5, PT, PT, R5, -R14, RZ ;  /* 0x8000000e05059210 */ /* 0x000fca0007ffe0ff */
[----:B------:R-:W-:-:S05]  /*0290*/  @!P2 IMAD.MOV R5, RZ, RZ, -R5 ;  /* 0x000000ffff05a224 */ /* 0x000fca00078e0a05 */
[----:B------:R-:W-:Y:S01]  /*02a0*/  SEL R15, R13, R5, !P0 ;  /* 0x000000050d0f7207 */ /* 0x000fe20004000000 */
[----:B------:R-:W-:-:S04]  /*02b0*/  IMAD.WIDE R4, R3, 0x4, R8 ;  /* 0x0000000403047825 */ /* 0x000fc800078e0208 */
[----:B------:R-:W-:Y:S01]  /*02c0*/  IMAD.WIDE R14, R15, 0x4, R6 ;  /* 0x000000040f0e7825 */ /* 0x000fe200078e0206 */
[----:B------:R-:W2:Y:S05]  /*02d0*/  LDG.E R17, desc[UR6][R4.64] ;  /* 0x0000000604117981 */ /* 0x000eaa000c1e1900 */
[----:B------:R-:W2:Y:S01]  /*02e0*/  LDG.E.CONSTANT R14, desc[UR6][R14.64] ;  /* 0x000000060e0e7981 */ /* 0x000ea2000c1e9900 */
[----:B------:R-:W-:-:S04]  /*02f0*/  IADD3 R3, PT, PT, R2, R3, RZ ;  /* 0x0000000302037210 */ /* 0x000fc80007ffe0ff */
[----:B------:R-:W-:Y:S01]  /*0300*/  ISETP.GE.AND P1, PT, R3, R0, PT ;  /* 0x000000000300720c */ /* 0x000fe20003f26270 */
[----:B--2---:R-:W-:-:S05]  /*0310*/  HFMA2 R15, R17, 1, 1, R14 ;  /* 0x3c003c00110f7831 */ /* 0x004fca000000000e */
[--C-:B------:R-:W-:Y:S02]  /*0320*/  HADD2.F32 R16, -RZ, R15.reuse.H0_H0 ;  /* 0x2000000fff107230 */ /* 0x100fe40000004100 */
[----:B------:R-:W-:-:S04]  /*0330*/  HADD2.F32 R17, -RZ, R15.H1_H1 ;  /* 0x3000000fff117230 */ /* 0x000fc80000004100 */
[----:B------:R-:W-:Y:S08]  /*0340*/  MUFU.TANH R16, R16 ;  /* 0x0000001000107308 */ /* 0x000ff00000002400 */
[----:B------:R-:W0:Y:S02]  /*0350*/  MUFU.TANH R17, R17 ;  /* 0x0000001100117308 */ /* 0x000e240000002400 */
[----:B0-----:R-:W-:-:S05]  /*0360*/  F2FP.F16.F32.PACK_AB R19, R17, R16 ;  /* 0x000000101113723e */ /* 0x001fca00000000ff */
[----:B------:R0:W-:Y:S01]  /*0370*/  STG.E desc[UR6][R4.64], R19 ;  /* 0x0000001304007986 */ /* 0x0001e2000c101906 */
[----:B------:R-:W-:Y:S05]  /*0380*/  @!P1 BRA `(.L_x_305) ;  /* 0xfffffffc00989947 */ /* 0x000fea000383ffff */
[----:B------:R-:W-:Y:S05]  /*0390*/  EXIT ;  /* 0x000000000000794d */ /* 0x000fea0003800000 */
.L_x_304:
[----:B01----:R-:W-:-:S05]  /*03a0*/  IMAD.WIDE R4, R3, 0x4, R6 ;  /* 0x0000000403047825 */ /* 0x003fca00078e0206 */
[----:B------:R-:W2:Y:S01]  /*03b0*/  LDG.E R8, desc[UR6][R4.64] ;  /* 0x0000000604087981 */ /* 0x000ea2000c1e1900 */
[----:B------:R-:W-:-:S05]  /*03c0*/  IMAD.IADD R3, R2, 0x1, R3 ;  /* 0x0000000102037824 */ /* 0x000fca00078e0203 */
[----:B------:R-:W-:Y:S01]  /*03d0*/  ISETP.GE.AND P0, PT, R3, R0, PT ;  /* 0x000000000300720c */ /* 0x000fe20003f06270 */
[--C-:B--2---:R-:W-:Y:S02]  /*03e0*/  HADD2.F32 R9, -RZ, R8.reuse.H0_H0 ;  /* 0x20000008ff097230 */ /* 0x104fe40000004100 */
[----:B------:R-:W-:-:S04]  /*03f0*/  HADD2.F32 R8, -RZ, R8.H1_H1 ;  /* 0x30000008ff087230 */ /* 0x000fc80000004100 */
[----:B------:R-:W-:Y:S08]  /*0400*/  MUFU.TANH R9, R9 ;  /* 0x0000000900097308 */ /* 0x000ff00000002400 */
[----:B------:R-:W0:Y:S02]  /*0410*/  MUFU.TANH R8, R8 ;  /* 0x0000000800087308 */ /* 0x000e240000002400 */
[----:B0-----:R-:W-:-:S05]  /*0420*/  F2FP.F16.F32.PACK_AB R11, R8, R9 ;  /* 0x00000009080b723e */ /* 0x001fca00000000ff */
[----:B------:R0:W-:Y:S01]  /*0430*/  STG.E desc[UR6][R4.64], R11 ;  /* 0x0000000b04007986 */ /* 0x0001e2000c101906 */
[----:B------:R-:W-:Y:S05]  /*0440*/  @!P0 BRA `(.L_x_304) ;  /* 0xfffffffc00d48947 */ /* 0x000fea000383ffff */
[----:B------:R-:W-:Y:S05]  /*0450*/  EXIT ;  /* 0x000000000000794d */ /* 0x000fea0003800000 */
.L_x_306:
        /* <DEDUP_REMOVED lines=10> */
.L_x_342:


//--------------------- .nv.shared.reserved.0     --------------------------
	.section	.nv.shared.reserved.0,"aw",@nobits
	.weak		__nv_reservedSMEM_offset_0_alias
	.size		__nv_reservedSMEM_offset_0_alias, 0, 64
	.other		__nv_reservedSMEM_offset_0_alias,@"STO_CUDA_RESERVED_SHARED STV_DEFAULT"
__nv_reservedSMEM_offset_0_alias:
	.zero		0
	.zero		64


//--------------------- .nv.constant0._ZN17fastertransformer14sigmoid_kernelI6__halfEEvPT_if --------------------------
	.section	.nv.constant0._ZN17fastertransformer14sigmoid_kernelI6__halfEEvPT_if,"a",@progbits
	.sectionflags	@""
	.align	4
.nv.constant0._ZN17fastertransformer14sigmoid_kernelI6__halfEEvPT_if:
	.zero		912


//--------------------- .nv.constant0._ZN17fastertransformer14sigmoid_kernelIfEEvPT_if --------------------------
	.section	.nv.constant0._ZN17fastertransformer14sigmoid_kernelIfEEvPT_if,"a",@progbits
	.sectionflags	@""
	.align	4
.nv.constant0._ZN17fastertransformer14sigmoid_kernelIfEEvPT_if:
	.zero		912


//--------------------- .nv.constant0._ZN17fastertransformer13addBiasGeluV3I7__half2Li40960ELi2EEEvPT_PKS2_PKiS5_iS7_i --------------------------
	.section	.nv.constant0._ZN17fastertransformer13addBiasGeluV3I7__half2Li40960ELi2EEEvPT_PKS2_PKiS5_iS7_i,"a",@progbits
	.sectionflags	@""
	.align	4
.nv.constant0._ZN17fastertransformer13addBiasGeluV3I7__half2Li40960ELi2EEEvPT_PKS2_PKiS5_iS7_i:
	.zero		948


//--------------------- .nv.constant0._ZN17fastertransformer13addBiasGeluV3I7__half2Li4096ELi1EEEvPT_PKS2_PKiS5_iS7_i --------------------------
	.section	.nv.constant0._ZN17fastertransformer13addBiasGeluV3I7__half2Li4096ELi1EEEvPT_PKS2_PKiS5_iS7_i,"a",@progbits
	.sectionflags	@""
	.align	4
.nv.constant0._ZN17fastertransformer13addBiasGeluV3I7__half2Li4096ELi1EEEvPT_PKS2_PKiS5_iS7_i:
	.zero		948


//--------------------- .nv.constant0._ZN17fastertransformer13addBiasGeluV2I7__half2Li40960EEEvPT_PKS2_PKiS5_iS7_i --------------------------
	.section	.nv.constant0._ZN17fastertransformer13addBiasGeluV2I7__half2Li40960EEEvPT_PKS2_PKiS5_iS7_i,"a",@progbits
	.sectionflags	@""
	.align	4
.nv.constant0._ZN17fastertransformer13addBiasGeluV2I7__half2Li40960EEEvPT_PKS2_PKiS5_iS7_i:
	.zero		948


//--------------------- .nv.constant0._ZN17fastertransformer13addBiasGeluV3I7__half2Li40960ELi4EEEvPT_PKS2_PKiS5_iS7_i --------------------------
	.section	.nv.constant0._ZN17fastertransformer13addBiasGeluV3I7__half2Li40960ELi4EEEvPT_PKS2_PKiS5_iS7_i,"a",@progbits
	.sectionflags	@""
	.align	4
.nv.constant0._ZN17fastertransformer13addBiasGeluV3I7__half2Li40960ELi4EEEvPT_PKS2_PKiS5_iS7_i:
	.zero		948


//--------------------- .nv.constant0._ZN17fastertransformer13addBiasGeluV2I7__half2Li24576EEEvPT_PKS2_PKiS5_iS7_i --------------------------
	.section	.nv.constant0._ZN17fastertransformer13addBiasGeluV2I7__half2Li24576EEEvPT_PKS2_PKiS5_iS7_i,"a",@progbits
	.sectionflags	@""
	.align	4
.nv.constant0._ZN17fastertransformer13addBiasGeluV2I7__half2Li24576EEEvPT_PKS2_PKiS5_iS7_i:
	.zero		948


//--------------------- .nv.constant0._ZN17fastertransformer13addBiasGeluV3I7__half2Li24576ELi2EEEvPT_PKS2_PKiS5_iS7_i --------------------------
	.section	.nv.constant0._ZN17fastertransformer13addBiasGeluV3I7__half2Li24576ELi2EEEvPT_PKS2_PKiS5_iS7_i,"a",@progbits
	.sectionflags	@""
	.align	4
.nv.constant0._ZN17fastertransformer13addBiasGeluV3I7__half2Li24576ELi2EEEvPT_PKS2_PKiS5_iS7_i:
	.zero		948


//--------------------- .nv.constant0._ZN17fastertransformer13addBiasGeluV2I7__half2Li16384EEEvPT_PKS2_PKiS5_iS7_i --------------------------
	.section	.nv.constant0._ZN17fastertransformer13addBiasGeluV2I7__half2Li16384EEEvPT_PKS2_PKiS5_iS7_i,"a",@progbits
	.sectionflags	@""
	.align	4
.nv.constant0._ZN17fastertransformer13addBiasGeluV2I7__half2Li16384EEEvPT_PKS2_PKiS5_iS7_i:
	.zero		948


//--------------------- .nv.constant0._ZN17fastertransformer13addBiasGeluV3I7__half2Li16384ELi2EEEvPT_PKS2_PKiS5_iS7_i --------------------------
	.section	.nv.constant0._ZN17fastertransformer13addBiasGeluV3I7__half2Li16384ELi2EEEvPT_PKS2_PKiS5_iS7_i,"a",@progbits
	.sectionflags	@""
	.align	4
.nv.constant0._ZN17fastertransformer13addBiasGeluV3I7__half2Li16384ELi2EEEvPT_PKS2_PKiS5_iS7_i:
	.zero		948


//--------------------- .nv.constant0._ZN17fastertransformer13addBiasGeluV2I7__half2Li8192EEEvPT_PKS2_PKiS5_iS7_i --------------------------
	.section	.nv.constant0._ZN17fastertransformer13addBiasGeluV2I7__half2Li8192EEEvPT_PKS2_PKiS5_iS7_i,"a",@progbits
	.sectionflags	@""
	.align	4
.nv.constant0._ZN17fastertransformer13addBiasGeluV2I7__half2Li8192EEEvPT_PKS2_PKiS5_iS7_i:
	.zero		948


//--------------------- .nv.constant0._ZN17fastertransformer13addBiasGeluV3I7__half2Li8192ELi2EEEvPT_PKS2_PKiS5_iS7_i --------------------------
	.section	.nv.constant0._ZN17fastertransformer13addBiasGeluV3I7__half2Li8192ELi2EEEvPT_PKS2_PKiS5_iS7_i,"a",@progbits
	.sectionflags	@""
	.align	4
.nv.constant0._ZN17fastertransformer13addBiasGeluV3I7__half2Li8192ELi2EEEvPT_PKS2_PKiS5_iS7_i:
	.zero		948


//--------------------- .nv.constant0._ZN17fastertransformer13addBiasGeluV2I7__half2Li4096EEEvPT_PKS2_PKiS5_iS7_i --------------------------
	.section	.nv.constant0._ZN17fastertransformer13addBiasGeluV2I7__half2Li4096EEEvPT_PKS2_PKiS5_iS7_i,"a",@progbits
	.sectionflags	@""
	.align	4
.nv.constant0._ZN17fastertransformer13addBiasGeluV2I7__half2Li4096EEEvPT_PKS2_PKiS5_iS7_i:
	.zero		948


//--------------------- .nv.constant0._ZN17fastertransformer13addBiasGeluV3I7__half2Li4096ELi2EEEvPT_PKS2_PKiS5_iS7_i --------------------------
	.section	.nv.constant0._ZN17fastertransformer13addBiasGeluV3I7__half2Li4096ELi2EEEvPT_PKS2_PKiS5_iS7_i,"a",@progbits
	.sectionflags	@""
	.align	4
.nv.constant0._ZN17fastertransformer13addBiasGeluV3I7__half2Li4096ELi2EEEvPT_PKS2_PKiS5_iS7_i:
	.zero		948


//--------------------- .nv.constant0._ZN17fastertransformer13addBiasGeluV2I7__half2Li2048EEEvPT_PKS2_PKiS5_iS7_i --------------------------
	.section	.nv.constant0._ZN17fastertransformer13addBiasGeluV2I7__half2Li2048EEEvPT_PKS2_PKiS5_iS7_i,"a",@progbits
	.sectionflags	@""
	.align	4
.nv.constant0._ZN17fastertransformer13addBiasGeluV2I7__half2Li2048EEEvPT_PKS2_PKiS5_iS7_i:
	.zero		948


//--------------------- .nv.constant0._ZN17fastertransformer13addBiasGeluV3I7__half2Li2048ELi1EEEvPT_PKS2_PKiS5_iS7_i --------------------------
	.section	.nv.constant0._ZN17fastertransformer13addBiasGeluV3I7__half2Li2048ELi1EEEvPT_PKS2_PKiS5_iS7_i,"a",@progbits
	.sectionflags	@""
	.align	4
.nv.constant0._ZN17fastertransformer13addBiasGeluV3I7__half2Li2048ELi1EEEvPT_PKS2_PKiS5_iS7_i:
	.zero		948


//--------------------- .nv.constant0._ZN17fastertransformer13addBiasGeluV2I7__half2Li1536EEEvPT_PKS2_PKiS5_iS7_i --------------------------
	.section	.nv.constant0._ZN17fastertransformer13addBiasGeluV2I7__half2Li1536EEEvPT_PKS2_PKiS5_iS7_i,"a",@progbits
	.sectionflags	@""
	.align	4
.nv.constant0._ZN17fastertransformer13addBiasGeluV2I7__half2Li1536EEEvPT_PKS2_PKiS5_iS7_i:
	.zero		948


//--------------------- .nv.constant0._ZN17fastertransformer13addBiasGeluV3I7__half2Li1536ELi1EEEvPT_PKS2_PKiS5_iS7_i --------------------------
	.section	.nv.constant0._ZN17fastertransformer13addBiasGeluV3I7__half2Li1536ELi1EEEvPT_PKS2_PKiS5_iS7_i,"a",@progbits
	.sectionflags	@""
	.align	4
.nv.constant0._ZN17fastertransformer13addBiasGeluV3I7__half2Li1536ELi1EEEvPT_PKS2_PKiS5_iS7_i:
	.zero		948


//--------------------- .nv.constant0._ZN17fastertransformer13addBiasGeluV2I7__half2Li1024EEEvPT_PKS2_PKiS5_iS7_i --------------------------
	.section	.nv.constant0._ZN17fastertransformer13addBiasGeluV2I7__half2Li1024EEEvPT_PKS2_PKiS5_iS7_i,"a",@progbits
	.sectionflags	@""
	.align	4
.nv.constant0._ZN17fastertransformer13addBiasGeluV2I7__half2Li1024EEEvPT_PKS2_PKiS5_iS7_i:
	.zero		948


//--------------------- .nv.constant0._ZN17fastertransformer13addBiasGeluV3I7__half2Li1024ELi1EEEvPT_PKS2_PKiS5_iS7_i --------------------------
	.section	.nv.constant0._ZN17fastertransformer13addBiasGeluV3I7__half2Li1024ELi1EEEvPT_PKS2_PKiS5_iS7_i,"a",@progbits
	.sectionflags	@""
	.align	4
.nv.constant0._ZN17fastertransformer13addBiasGeluV3I7__half2Li1024ELi1EEEvPT_PKS2_PKiS5_iS7_i:
	.zero		948


//--------------------- .nv.constant0._ZN17fastertransformer13addBiasGeluV2I7__half2Li512EEEvPT_PKS2_PKiS5_iS7_i --------------------------
	.section	.nv.constant0._ZN17fastertransformer13addBiasGeluV2I7__half2Li512EEEvPT_PKS2_PKiS5_iS7_i,"a",@progbits
	.sectionflags	@""
	.align	4
.nv.constant0._ZN17fastertransformer13addBiasGeluV2I7__half2Li512EEEvPT_PKS2_PKiS5_iS7_i:
	.zero		948


//--------------------- .nv.constant0._ZN17fastertransformer13addBiasGeluV3I7__half2Li512ELi1EEEvPT_PKS2_PKiS5_iS7_i --------------------------
	.section	.nv.constant0._ZN17fastertransformer13addBiasGeluV3I7__half2Li512ELi1EEEvPT_PKS2_PKiS5_iS7_i,"a",@progbits
	.sectionflags	@""
	.align	4
.nv.constant0._ZN17fastertransformer13addBiasGeluV3I7__half2Li512ELi1EEEvPT_PKS2_PKiS5_iS7_i:
	.zero		948


//--------------------- .nv.constant0._ZN17fastertransformer13addBiasGeluV2I7__half2Li256EEEvPT_PKS2_PKiS5_iS7_i --------------------------
	.section	.nv.constant0._ZN17fastertransformer13addBiasGeluV2I7__half2Li256EEEvPT_PKS2_PKiS5_iS7_i,"a",@progbits
	.sectionflags	@""
	.align	4
.nv.constant0._ZN17fastertransformer13addBiasGeluV2I7__half2Li256EEEvPT_PKS2_PKiS5_iS7_i:
	.zero		948


//--------------------- .nv.constant0._ZN17fastertransformer13addBiasGeluV3I7__half2Li256ELi1EEEvPT_PKS2_PKiS5_iS7_i --------------------------
	.section	.nv.constant0._ZN17fastertransformer13addBiasGeluV3I7__half2Li256ELi1EEEvPT_PKS2_PKiS5_iS7_i,"a",@progbits
	.sectionflags	@""
	.align	4
.nv.constant0._ZN17fastertransformer13addBiasGeluV3I7__half2Li256ELi1EEEvPT_PKS2_PKiS5_iS7_i:
	.zero		948


//--------------------- .nv.constant0._ZN17fastertransformer13add_bias_tanhIfEEvPT_PKS1_ii --------------------------
	.section	.nv.constant0._ZN17fastertransformer13add_bias_tanhIfEEvPT_PKS1_ii,"a",@progbits
	.sectionflags	@""
	.align	4
.nv.constant0._ZN17fastertransformer13add_bias_tanhIfEEvPT_PKS1_ii:
	.zero		920


//--------------------- .nv.constant0._ZN17fastertransformer18generic_activationINS_18IdentityActivationEf6__halfEEvPT0_PKT1_PKS3_S7_PKiS9_iPKfSD_SB_iii --------------------------
	.section	.nv.constant0._ZN17fastertransformer18generic_activationINS_18IdentityActivationEf6__halfEEvPT0_PKT1_PKS3_S7_PKiS9_iPKfSD_SB_iii,"a",@progbits
	.sectionflags	@""
	.align	4
.nv.constant0._ZN17fastertransformer18generic_activationINS_18IdentityActivationEf6__halfEEvPT0_PKT1_PKS3_S7_PKiS9_iPKfSD_SB_iii:
	.zero		988


//--------------------- .nv.constant0._ZN17fastertransformer18generic_activationINS_18IdentityActivationE7__half2S2_EEvPT0_PKT1_PKS3_S7_PKiS9_iPKfSD_SB_iii --------------------------
	.section	.nv.constant0._ZN17fastertransformer18generic_activationINS_18IdentityActivationE7__half2S2_EEvPT0_PKT1_PKS3_S7_PKiS9_iPKfSD_SB_iii,"a",@progbits
	.sectionflags	@""
	.align	4
.nv.constant0._ZN17fastertransformer18generic_activationINS_18IdentityActivationE7__half2S2_EEvPT0_PKT1_PKS3_S7_PKiS9_iPKfSD_SB_iii:
	.zero		988


//--------------------- .nv.constant0._ZN17fastertransformer18generic_activationINS_18IdentityActivationEffEEvPT0_PKT1_PKS2_S6_PKiS8_iPKfSC_SA_iii --------------------------
	.section	.nv.constant0._ZN17fastertransformer18generic_activationINS_18IdentityActivationEffEEvPT0_PKT1_PKS2_S6_PKiS8_iPKfSC_SA_iii,"a",@progbits
	.sectionflags	@""
	.align	4
.nv.constant0._ZN17fastertransformer18generic_activationINS_18IdentityActivationEffEEvPT0_PKT1_PKS2_S6_PKiS8_iPKfSC_SA_iii:
	.zero		988


//--------------------- .nv.constant0._ZN17fastertransformer18generic_activationINS_14SiluActivationE7__half2S2_EEvPT0_PKT1_PKS3_S7_PKiS9_iPKfSD_SB_iii --------------------------
	.section	.nv.constant0._ZN17fastertransformer18generic_activationINS_14SiluActivationE7__half2S2_EEvPT0_PKT1_PKS3_S7_PKiS9_iPKfSD_SB_iii,"a",@progbits
	.sectionflags	@""
	.align	4
.nv.constant0._ZN17fastertransformer18generic_activationINS_14SiluActivationE7__half2S2_EEvPT0_PKT1_PKS3_S7_PKiS9_iPKfSD_SB_iii:
	.zero		988


//--------------------- .nv.constant0._ZN17fastertransformer18generic_activationINS_14SiluActivationEffEEvPT0_PKT1_PKS2_S6_PKiS8_iPKfSC_SA_iii --------------------------
	.section	.nv.constant0._ZN17fastertransformer18generic_activationINS_14SiluActivationEffEEvPT0_PKT1_PKS2_S6_PKiS8_iPKfSC_SA_iii,"a",@progbits
	.sectionflags	@""
	.align	4
.nv.constant0._ZN17fastertransformer18generic_activationINS_14SiluActivationEffEEvPT0_PKT1_PKS2_S6_PKiS8_iPKfSC_SA_iii:
	.zero		988


//--------------------- .nv.constant0._ZN17fastertransformer18generic_activationINS_14ReluActivationE7__half2S2_EEvPT0_PKT1_PKS3_S7_PKiS9_iPKfSD_SB_iii --------------------------
	.section	.nv.constant0._ZN17fastertransformer18generic_activationINS_14ReluActivationE7__half2S2_EEvPT0_PKT1_PKS3_S7_PKiS9_iPKfSD_SB_iii,"a",@progbits
	.sectionflags	@""
	.align	4
.nv.constant0._ZN17fastertransformer18generic_activationINS_14ReluActivationE7__half2S2_EEvPT0_PKT1_PKS3_S7_PKiS9_iPKfSD_SB_iii:
	.zero		988


//--------------------- .nv.constant0._ZN17fastertransformer18generic_activationINS_14ReluActivationEffEEvPT0_PKT1_PKS2_S6_PKiS8_iPKfSC_SA_iii --------------------------
	.section	.nv.constant0._ZN17fastertransformer18generic_activationINS_14ReluActivationEffEEvPT0_PKT1_PKS2_S6_PKiS8_iPKfSC_SA_iii,"a",@progbits
	.sectionflags	@""
	.align	4
.nv.constant0._ZN17fastertransformer18generic_activationINS_14ReluActivationEffEEvPT0_PKT1_PKS2_S6_PKiS8_iPKfSC_SA_iii:
	.zero		988


//--------------------- .nv.constant0._ZN17fastertransformer18generic_activationINS_14GeluActivationE7__half2S2_EEvPT0_PKT1_PKS3_S7_PKiS9_iPKfSD_SB_iii --------------------------
	.section	.nv.constant0._ZN17fastertransformer18generic_activationINS_14GeluActivationE7__half2S2_EEvPT0_PKT1_PKS3_S7_PKiS9_iPKfSD_SB_iii,"a",@progbits
	.sectionflags	@""
	.align	4
.nv.constant0._ZN17fastertransformer18generic_activationINS_14GeluActivationE7__half2S2_EEvPT0_PKT1_PKS3_S7_PKiS9_iPKfSD_SB_iii:
	.zero		988


//--------------------- .nv.constant0._ZN17fastertransformer18generic_activationINS_14GeluActivationEffEEvPT0_PKT1_PKS2_S6_PKiS8_iPKfSC_SA_iii --------------------------
	.section	.nv.constant0._ZN17fastertransformer18generic_activationINS_14GeluActivationEffEEvPT0_PKT1_PKS2_S6_PKiS8_iPKfSC_SA_iii,"a",@progbits
	.sectionflags	@""
	.align	4
.nv.constant0._ZN17fastertransformer18generic_activationINS_14GeluActivationEffEEvPT0_PKT1_PKS2_S6_PKiS8_iPKfSC_SA_iii:
	.zero		988


//--------------------- .nv.constant0._ZN17fastertransformer14sigmoid_kernelI7__half2EEvPT_if --------------------------
	.section	.nv.constant0._ZN17fastertransformer14sigmoid_kernelI7__half2EEvPT_if,"a",@progbits
	.sectionflags	@""
	.align	4
.nv.constant0._ZN17fastertransformer14sigmoid_kernelI7__half2EEvPT_if:
	.zero		912


//--------------------- .nv.constant0._ZN17fastertransformer13add_bias_tanhI6__halfEEvPT_PKS2_ii --------------------------
	.section	.nv.constant0._ZN17fastertransformer13add_bias_tanhI6__halfEEvPT_PKS2_ii,"a",@progbits
	.sectionflags	@""
	.align	4
.nv.constant0._ZN17fastertransformer13add_bias_tanhI6__halfEEvPT_PKS2_ii:
	.zero		920


//--------------------- SYMBOLS --------------------------

	.type		.nv.reservedSmem.offset0,@object
	.size		.nv.reservedSmem.offset0,0x4
